def matmul_kernel(
    a_ptr,
    b_ptr,
    c_ptr,
    M,
    N,
    K,
    stride_am,
    stride_ak,
    stride_bk,
    stride_bn,
    stride_cm,
    stride_cn,
    BLOCK_M: tl.constexpr,
    BLOCK_N: tl.constexpr,
    BLOCK_K: tl.constexpr,
    GROUP_M: tl.constexpr,
):
    pid = tl.program_id(axis=0)
    num_pid_m = tl.cdiv(M, BLOCK_M)
    num_pid_n = tl.cdiv(N, BLOCK_N)
    num_pid_in_group = GROUP_M * num_pid_n
    group_id = pid // num_pid_in_group
    first_pid_m = group_id * GROUP_M
    group_size_m = min(num_pid_m - first_pid_m, GROUP_M)
    pid_m = first_pid_m + ((pid % num_pid_in_group) % group_size_m)
    pid_n = (pid % num_pid_in_group) // group_size_m

    offs_am = (pid_m * BLOCK_M + tl.arange(0, BLOCK_M)) % M
    offs_bn = (pid_n * BLOCK_N + tl.arange(0, BLOCK_N)) % N
    offs_k = tl.arange(0, BLOCK_K)
    a_ptrs = a_ptr + offs_am[:, None] * stride_am + offs_k[None, :] * stride_ak
    b_ptrs = b_ptr + offs_k[:, None] * stride_bk + offs_bn[None, :] * stride_bn

    acc = tl.zeros((BLOCK_M, BLOCK_N), dtype=tl.float32)
    for kk in range(0, tl.cdiv(K, BLOCK_K)):
        a = tl.load(a_ptrs, mask=offs_k[None, :] < K - kk * BLOCK_K, other=0.0)
        b = tl.load(b_ptrs, mask=offs_k[:, None] < K - kk * BLOCK_K, other=0.0)
        acc = tl.dot(a, b, acc)
        a_ptrs += BLOCK_K * stride_ak
        b_ptrs += BLOCK_K * stride_bk

    c = acc.to(c_ptr.dtype.element_ty)
    offs_cm = pid_m * BLOCK_M + tl.arange(0, BLOCK_M)
    offs_cn = pid_n * BLOCK_N + tl.arange(0, BLOCK_N)
    c_ptrs = c_ptr + offs_cm[:, None] * stride_cm + offs_cn[None, :] * stride_cn
    mask = (offs_cm[:, None] < M) & (offs_cn[None, :] < N)
    tl.store(c_ptrs, c, mask=mask)

# config = {"BLOCK_K": 128, "BLOCK_M": 256, "BLOCK_N": 64, "GROUP_M": 8, "arch": "sm_100", "dtype": "fp32", "num_ctas": 1, "num_stages": 5, "num_warps": 4}
# arch = sm_100


// ===== COMPILED SASS (sm_100a) =====

	.target	sm_100a

	.elftype	@"ET_EXEC"


//--------------------- .note.nv.tkinfo           --------------------------
	.section	.note.nv.tkinfo,"",@"SHT_NOTE"
	.sectionflags	@"SHF_NOTE_NV_TKINFO"
	.tkinfo
        /*0018*/ 	.word	0x00000081
        /*0030*/ 	.string	""
        /*0030*/ 	.string	"ptxas-blackwell"
        /*0030*/ 	.string	"Cuda compilation tools, release 12.9, V12.9.86"
        /*0030*/ 	.string	"Build cuda_12.9.r12.9/compiler.36037853_0"
        /*0030*/ 	.string	"-v  -suppress-debug-info  -lineinfo  -arch sm_100a "



//--------------------- .note.nv.cuver            --------------------------
	.section	.note.nv.cuver,"",@"SHT_NOTE"
	.sectionflags	@"SHF_NOTE_NV_CUVER"
        /*0018*/ 	.short	0x0001
        /*001a*/ 	.short	0x0064
        /*001c*/ 	.short	0x0001
        /*001e*/ 	.short	0x0000
        /*0020*/ 	.short	0x0001
        /*0022*/ 	.short	0x0000


//--------------------- .nv.info                  --------------------------
	.section	.nv.info,"",@"SHT_CUDA_INFO"
	.align	4


	//----- nvinfo : EIATTR_REGCOUNT
	.align		4
        /*0000*/ 	.byte	0x04, 0x2f
        /*0002*/ 	.short	(.L_4 - .L_3)
	.align		4
.L_3:
        /*0004*/ 	.word	index@(matmul_kernel)
        /*0008*/ 	.word	0x000000ff


	//----- nvinfo : EIATTR_FRAME_SIZE
	.align		4
.L_4:
        /*000c*/ 	.byte	0x04, 0x11
        /*000e*/ 	.short	(.L_6 - .L_5)
	.align		4
.L_5:
        /*0010*/ 	.word	index@($__internal_2_$__cuda_sm10x_tcgen05_guardrail_trap_unallocated_columns_being_dealloced)
        /*0014*/ 	.word	0x00000fd0


	//----- nvinfo : EIATTR_FRAME_SIZE
	.align		4
.L_6:
        /*0018*/ 	.byte	0x04, 0x11
        /*001a*/ 	.short	(.L_8 - .L_7)
	.align		4
.L_7:
        /*001c*/ 	.word	index@($__internal_1_$__cuda_sm10x_tcgen05_guardrail_trap_phase_invalid_during_alloc)
        /*0020*/ 	.word	0x00000fd0


	//----- nvinfo : EIATTR_FRAME_SIZE
	.align		4
.L_8:
        /*0024*/ 	.byte	0x04, 0x11
        /*0026*/ 	.short	(.L_10 - .L_9)
	.align		4
.L_9:
        /*0028*/ 	.word	index@($__internal_0_$__cuda_sm10x_tcgen05_guardrail_trap_col_being_dealloced_not_returned_by_alloc)
        /*002c*/ 	.word	0x00000fd0


	//----- nvinfo : EIATTR_FRAME_SIZE
	.align		4
.L_10:
        /*0030*/ 	.byte	0x04, 0x11
        /*0032*/ 	.short	(.L_12 - .L_11)
	.align		4
.L_11:
        /*0034*/ 	.word	index@(matmul_kernel)
        /*0038*/ 	.word	0x00000fd0


	//----- nvinfo : EIATTR_MIN_STACK_SIZE
	.align		4
.L_12:
        /*003c*/ 	.byte	0x04, 0x12
        /*003e*/ 	.short	(.L_14 - .L_13)
	.align		4
.L_13:
        /*0040*/ 	.word	index@(matmul_kernel)
        /*0044*/ 	.word	0x00000fd0
.L_14:


//--------------------- .nv.info.matmul_kernel    --------------------------
	.section	.nv.info.matmul_kernel,"",@"SHT_CUDA_INFO"
	.sectionflags	@""
	.align	4


	//----- nvinfo : EIATTR_CUDA_API_VERSION
	.align		4
        /*0000*/ 	.byte	0x04, 0x37
        /*0002*/ 	.short	(.L_16 - .L_15)
.L_15:
        /*0004*/ 	.word	0x00000081


	//----- nvinfo : EIATTR_KPARAM_INFO
	.align		4
.L_16:
        /*0008*/ 	.byte	0x04, 0x17
        /*000a*/ 	.short	(.L_18 - .L_17)
.L_17:
        /*000c*/ 	.word	0x00000000
        /*0010*/ 	.short	0x000d
        /*0012*/ 	.short	0x0048
        /*0014*/ 	.byte	0x00, 0xf4, 0x21, 0x00


	//----- nvinfo : EIATTR_KPARAM_INFO
	.align		4
.L_18:
        /*0018*/ 	.byte	0x04, 0x17
        /*001a*/ 	.short	(.L_20 - .L_19)
.L_19:
        /*001c*/ 	.word	0x00000000
        /*0020*/ 	.short	0x000c
        /*0022*/ 	.short	0x0040
        /*0024*/ 	.byte	0x00, 0xf4, 0x21, 0x00


	//----- nvinfo : EIATTR_KPARAM_INFO
	.align		4
.L_20:
        /*0028*/ 	.byte	0x04, 0x17
        /*002a*/ 	.short	(.L_22 - .L_21)
.L_21:
        /*002c*/ 	.word	0x00000000
        /*0030*/ 	.short	0x000b
        /*0032*/ 	.short	0x0038
        /*0034*/ 	.byte	0x00, 0xf0, 0x11, 0x00


	//----- nvinfo : EIATTR_KPARAM_INFO
	.align		4
.L_22:
        /*0038*/ 	.byte	0x04, 0x17
        /*003a*/ 	.short	(.L_24 - .L_23)
.L_23:
        /*003c*/ 	.word	0x00000000
        /*0040*/ 	.short	0x000a
        /*0042*/ 	.short	0x0034
        /*0044*/ 	.byte	0x00, 0xf0, 0x11, 0x00


	//----- nvinfo : EIATTR_KPARAM_INFO
	.align		4
.L_24:
        /*0048*/ 	.byte	0x04, 0x17
        /*004a*/ 	.short	(.L_26 - .L_25)
.L_25:
        /*004c*/ 	.word	0x00000000
        /*0050*/ 	.short	0x0009
        /*0052*/ 	.short	0x0030
        /*0054*/ 	.byte	0x00, 0xf0, 0x11, 0x00


	//----- nvinfo : EIATTR_KPARAM_INFO
	.align		4
.L_26:
        /*0058*/ 	.byte	0x04, 0x17
        /*005a*/ 	.short	(.L_28 - .L_27)
.L_27:
        /*005c*/ 	.word	0x00000000
        /*0060*/ 	.short	0x0008
        /*0062*/ 	.short	0x002c
        /*0064*/ 	.byte	0x00, 0xf0, 0x11, 0x00


	//----- nvinfo : EIATTR_KPARAM_INFO
	.align		4
.L_28:
        /*0068*/ 	.byte	0x04, 0x17
        /*006a*/ 	.short	(.L_30 - .L_29)
.L_29:
        /*006c*/ 	.word	0x00000000
        /*0070*/ 	.short	0x0007
        /*0072*/ 	.short	0x0028
        /*0074*/ 	.byte	0x00, 0xf0, 0x11, 0x00


	//----- nvinfo : EIATTR_KPARAM_INFO
	.align		4
.L_30:
        /*0078*/ 	.byte	0x04, 0x17
        /*007a*/ 	.short	(.L_32 - .L_31)
.L_31:
        /*007c*/ 	.word	0x00000000
        /*0080*/ 	.short	0x0006
        /*0082*/ 	.short	0x0024
        /*0084*/ 	.byte	0x00, 0xf0, 0x11, 0x00


	//----- nvinfo : EIATTR_KPARAM_INFO
	.align		4
.L_32:
        /*0088*/ 	.byte	0x04, 0x17
        /*008a*/ 	.short	(.L_34 - .L_33)
.L_33:
        /*008c*/ 	.word	0x00000000
        /*0090*/ 	.short	0x0005
        /*0092*/ 	.short	0x0020
        /*0094*/ 	.byte	0x00, 0xf0, 0x11, 0x00


	//----- nvinfo : EIATTR_KPARAM_INFO
	.align		4
.L_34:
        /*0098*/ 	.byte	0x04, 0x17
        /*009a*/ 	.short	(.L_36 - .L_35)
.L_35:
        /*009c*/ 	.word	0x00000000
        /*00a0*/ 	.short	0x0004
        /*00a2*/ 	.short	0x001c
        /*00a4*/ 	.byte	0x00, 0xf0, 0x11, 0x00


	//----- nvinfo : EIATTR_KPARAM_INFO
	.align		4
.L_36:
        /*00a8*/ 	.byte	0x04, 0x17
        /*00aa*/ 	.short	(.L_38 - .L_37)
.L_37:
        /*00ac*/ 	.word	0x00000000
        /*00b0*/ 	.short	0x0003
        /*00b2*/ 	.short	0x0018
        /*00b4*/ 	.byte	0x00, 0xf0, 0x11, 0x00


	//----- nvinfo : EIATTR_KPARAM_INFO
	.align		4
.L_38:
        /*00b8*/ 	.byte	0x04, 0x17
        /*00ba*/ 	.short	(.L_40 - .L_39)
.L_39:
        /*00bc*/ 	.word	0x00000000
        /*00c0*/ 	.short	0x0002
        /*00c2*/ 	.short	0x0010
        /*00c4*/ 	.byte	0x00, 0xf4, 0x21, 0x00


	//----- nvinfo : EIATTR_KPARAM_INFO
	.align		4
.L_40:
        /*00c8*/ 	.byte	0x04, 0x17
        /*00ca*/ 	.short	(.L_42 - .L_41)
.L_41:
        /*00cc*/ 	.word	0x00000000
        /*00d0*/ 	.short	0x0001
        /*00d2*/ 	.short	0x0008
        /*00d4*/ 	.byte	0x00, 0xf4, 0x21, 0x00


	//----- nvinfo : EIATTR_KPARAM_INFO
	.align		4
.L_42:
        /*00d8*/ 	.byte	0x04, 0x17
        /*00da*/ 	.short	(.L_44 - .L_43)
.L_43:
        /*00dc*/ 	.word	0x00000000
        /*00e0*/ 	.short	0x0000
        /*00e2*/ 	.short	0x0000
        /*00e4*/ 	.byte	0x00, 0xf4, 0x21, 0x00


	//----- nvinfo : EIATTR_AT_ENTRY_FRAGMENTS
	.align		4
.L_44:
        /*00e8*/ 	.byte	0x04, 0x4f
        /*00ea*/ 	.short	(.L_46 - .L_45)


	//   ....[0]....
.L_45:
        /*00ec*/ 	.word	0x00000004


	//----- nvinfo : EIATTR_RESERVED_SMEM_USED
	.align		4
.L_46:
        /*00f0*/ 	.byte	0x01, 0x41
	.zero		2


	//----- nvinfo : EIATTR_SPARSE_MMA_MASK
	.align		4
        /*00f4*/ 	.byte	0x03, 0x50
        /*00f6*/ 	.short	0x0000


	//----- nvinfo : EIATTR_TCGEN05_1CTA_USED
	.align		4
        /*00f8*/ 	.byte	0x01, 0x51
	.zero		2


	//----- nvinfo : EIATTR_MAXREG_COUNT
	.align		4
        /*00fc*/ 	.byte	0x03, 0x1b
        /*00fe*/ 	.short	0x00ff


	//----- nvinfo : EIATTR_NUM_BARRIERS
	.align		4
        /*0100*/ 	.byte	0x02, 0x4c
        /*0102*/ 	.byte	0x01
	.zero		1


	//----- nvinfo : EIATTR_ANNOTATIONS
	.align		4
        /*0104*/ 	.byte	0x04, 0x55
        /*0106*/ 	.short	(.L_48 - .L_47)


	//   ....[0]....
.L_47:
        /*0108*/ 	.word	0x00000001
        /*010c*/ 	.byte	0xc0, 0x38, 0x00, 0x00, 0x01, 0x00, 0x00, 0x00, 0x00, 0x39, 0x00, 0x00, 0x01, 0x00, 0x00, 0x00
        /* <DEDUP_REMOVED lines=2377> */
        /*95ac*/ 	.byte	0xc0, 0xab, 0x03, 0x00


	//----- nvinfo : EIATTR_INT_WARP_WIDE_INSTR_OFFSETS
	.align		4
.L_48:
        /*95b0*/ 	.byte	0x04, 0x31
        /*95b2*/ 	.short	(.L_50 - .L_49)


	//   ....[0]....
.L_49:
        /*95b4*/ 	.word	0x000050a0


	//   ....[1]....
        /*95b8*/ 	.word	0x000050d0


	//   ....[2]....
        /*95bc*/ 	.word	0x000051d0


	//   ....[3]....
        /*95c0*/ 	.word	0x0003d230


	//   ....[4]....
        /*95c4*/ 	.word	0x0003d280


	//----- nvinfo : EIATTR_COOP_GROUP_MASK_REGIDS
	.align		4
.L_50:
        /*95c8*/ 	.byte	0x04, 0x29
        /*95ca*/ 	.short	(.L_52 - .L_51)


	//   ....[0]....
.L_51:
        /*95cc*/ 	.word	0xffffffff


	//   ....[1]....
        /*95d0*/ 	.word	0xffffffff


	//   ....[2]....
        /*95d4*/ 	.word	0xffffffff


	//   ....[3]....
        /*95d8*/ 	.word	0xffffffff


	//----- nvinfo : EIATTR_COOP_GROUP_INSTR_OFFSETS
	.align		4
.L_52:
        /*95dc*/ 	.byte	0x04, 0x28
        /*95de*/ 	.short	(.L_54 - .L_53)


	//   ....[0]....
.L_53:
        /*95e0*/ 	.word	0x00000070


	//   ....[1]....
        /*95e4*/ 	.word	0x00000330


	//   ....[2]....
        /*95e8*/ 	.word	0x0003d0c0


	//   ....[3]....
        /*95ec*/ 	.word	0x0003d330


	//----- nvinfo : EIATTR_VRC_CTA_INIT_COUNT
	.align		4
.L_54:
        /*95f0*/ 	.byte	0x02, 0x4a
        /*95f2*/ 	.byte	0x80
	.zero		1


	//----- nvinfo : EIATTR_MBARRIER_INSTR_OFFSETS
	.align		4
        /*95f4*/ 	.byte	0x04, 0x39
        /*95f6*/ 	.short	(.L_56 - .L_55)


	//   ....[0]....
.L_55:
        /*95f8*/ 	.word	0x000052d0
        /*95fc*/ 	.word	0x000000ff
        /*9600*/ 	.word	0x00000000
        /*9604*/ 	.short	0x0100
        /*9606*/ 	.byte	0x08
	.zero		1


	//   ....[1]....
        /*9608*/ 	.word	0x00005410
        /*960c*/ 	.word	0x000000ff
        /*9610*/ 	.word	0x000a8008
        /*9614*/ 	.short	0x0100
        /*9616*/ 	.byte	0x07
	.zero		1


	//   ....[2]....
        /*9618*/ 	.word	0x0002b970
        /*961c*/ 	.word	0x000000ff
        /*9620*/ 	.word	0x00000000
        /*9624*/ 	.short	0x010a
        /*9626*/ 	.byte	0x08
	.zero		1


	//   ....[3]....
        /*9628*/ 	.word	0x0003ab80
        /*962c*/ 	.word	0x000000ff
        /*9630*/ 	.word	0x00000000
        /*9634*/ 	.short	0x010a
        /*9636*/ 	.byte	0x08
	.zero		1


	//   ....[4]....
        /*9638*/ 	.word	0x0003ac60
        /*963c*/ 	.word	0x000000ff
        /*9640*/ 	.word	0x000a8000
        /*9644*/ 	.short	0x0108
        /*9646*/ 	.byte	0x07
	.zero		1


	//   ....[5]....
        /*9648*/ 	.word	0x0003ac90
        /*964c*/ 	.word	0x000000ff
        /*9650*/ 	.word	0x000a8008
        /*9654*/ 	.short	0x0108
        /*9656*/ 	.byte	0x07
	.zero		1


	//   ....[6]....
        /*9658*/ 	.word	0x0003d350
        /*965c*/ 	.word	0x000000ff
        /*9660*/ 	.word	0x00000000
        /*9664*/ 	.short	0x010a
        /*9666*/ 	.byte	0x08
	.zero		1


	//   ....[7]....
        /*9668*/ 	.word	0x0003d380
        /*966c*/ 	.word	0x000000ff
        /*9670*/ 	.word	0x00000000
        /*9674*/ 	.short	0x010a
        /*9676*/ 	.byte	0x08
	.zero		1


	//----- nvinfo : EIATTR_NUM_MBARRIERS
	.align		4
.L_56:
        /*9678*/ 	.byte	0x03, 0x38
        /*967a*/ 	.short	0x0002


	//----- nvinfo : EIATTR_EXIT_INSTR_OFFSETS
	.align		4
        /*967c*/ 	.byte	0x04, 0x1c
        /*967e*/ 	.short	(.L_58 - .L_57)


	//   ....[0]....
.L_57:
        /*9680*/ 	.word	0x0003d340


	//----- nvinfo : EIATTR_REQNTID
	.align		4
.L_58:
        /*9684*/ 	.byte	0x04, 0x10
        /*9686*/ 	.short	(.L_60 - .L_59)
.L_59:
        /*9688*/ 	.word	0x00000080
        /*968c*/ 	.word	0x00000001
        /*9690*/ 	.word	0x00000001


	//----- nvinfo : EIATTR_CRS_STACK_SIZE
	.align		4
.L_60:
        /*9694*/ 	.byte	0x04, 0x1e
        /*9696*/ 	.short	(.L_62 - .L_61)
.L_61:
        /*9698*/ 	.word	0x00000000


	//----- nvinfo : EIATTR_CBANK_PARAM_SIZE
	.align		4
.L_62:
        /*969c*/ 	.byte	0x03, 0x19
        /*969e*/ 	.short	0x0050


	//----- nvinfo : EIATTR_PARAM_CBANK
	.align		4
        /*96a0*/ 	.byte	0x04, 0x0a
        /*96a2*/ 	.short	(.L_64 - .L_63)
	.align		4
.L_63:
        /*96a4*/ 	.word	index@(.nv.constant0.matmul_kernel)
        /*96a8*/ 	.short	0x0380
        /*96aa*/ 	.short	0x0050


	//----- nvinfo : EIATTR_SW_WAR
	.align		4
.L_64:
        /*96ac*/ 	.byte	0x04, 0x36
        /*96ae*/ 	.short	(.L_66 - .L_65)
.L_65:
        /*96b0*/ 	.word	0x00000008
.L_66:


//--------------------- .nv.compat                --------------------------
	.section	.nv.compat,"",@"SHT_CUDA_COMPAT_INFO"
	.align	4
        /*0000*/ 	.byte	0x02, 0x02, 0x02, 0x00, 0x02, 0x05, 0x05, 0x00, 0x02, 0x03, 0x00, 0x00, 0x02, 0x06, 0x01, 0x00


//--------------------- .nv.callgraph             --------------------------
	.section	.nv.callgraph,"",@"SHT_CUDA_CALLGRAPH"
	.align	4
	.sectionentsize	8
	.align		4
        /*0000*/ 	.word	0x00000000
	.align		4
        /*0004*/ 	.word	0xffffffff
	.align		4
        /*0008*/ 	.word	0x00000000
	.align		4
        /*000c*/ 	.word	0xfffffffe
	.align		4
        /*0010*/ 	.word	0x00000000
	.align		4
        /*0014*/ 	.word	0xfffffffd
	.align		4
        /*0018*/ 	.word	0x00000000
	.align		4
        /*001c*/ 	.word	0xfffffffc


//--------------------- .text.matmul_kernel       --------------------------
	.section	.text.matmul_kernel,"ax",@progbits
	.align	128
        .global         matmul_kernel
        .type           matmul_kernel,@function
        .size           matmul_kernel,(.L_x_22 - matmul_kernel)
        .other          matmul_kernel,@"STO_CUDA_ENTRY STV_DEFAULT"
matmul_kernel:
.text.matmul_kernel:
[----:B------:R-:W1:Y:S01]  /*0000*/  LDC R1, c[0x0][0x37c] ;  /* 0x0000df00ff017b82 */ /* 0x000e620000000800 */
[----:B------:R-:W2:Y:S01]  /*0010*/  S2R R252, SR_TID.X ;  /* 0x0000000000fc7919 */ /* 0x000ea20000002100 */
[----:B-1----:R-:W-:Y:S01]  /*0020*/  VIADD R1, R1, 0xfffff030 ;  /* 0xfffff03001017836 */ /* 0x002fe20000000000 */
[----:B--2---:R-:W-:-:S13]  /*0030*/  ISETP.GE.U32.AND P0, PT, R252, 0x20, PT ;  /* 0x00000020fc00780c */ /* 0x004fda0003f06070 */
[----:B------:R-:W-:Y:S02]  /*0040*/  VOTEU.ANY UP0, P0 ;  /* 0x0000000000ff7886 */ /* 0x000fe40000000100 */
[----:B------:R-:W-:Y:S05]  /*0050*/  BRA.U UP0, `(.L_x_0) ;  /* 0x0000000100b87547 */ /* 0x000fea000b800000 */
[----:B------:R-:W1:Y:S01]  /*0060*/  S2UR UR6, SR_CgaCtaId ;  /* 0x00000000000679c3 */ /* 0x000e620000008800 */
[----:B------:R-:W-:Y:S01]  /*0070*/  NOP ;  /* 0x0000000000007918 */ /* 0x000fe20000000000 */
[----:B------:R-:W-:Y:S02]  /*0080*/  UMOV UR4, 0x40 ;  /* 0x0000004000047882 */ /* 0x000fe40000000000 */
[----:B-1----:R-:W-:-:S09]  /*0090*/  ULEA UR4, UR6, UR4, 0x18 ;  /* 0x0000000406047291 */ /* 0x002fd2000f8ec0ff */
[----:B------:R-:W1:Y:S01]  /*00a0*/  LDS.U8 R0, [UR4] ;  /* 0x00000004ff007984 */ /* 0x000e620008000000 */
[----:B------:R-:W-:Y:S02]  /*00b0*/  UMOV UR4, 0x400 ;  /* 0x0000040000047882 */ /* 0x000fe40000000000 */
[----:B------:R-:W-:Y:S01]  /*00c0*/  ULEA UR4, UR6, UR4, 0x18 ;  /* 0x0000000406047291 */ /* 0x000fe2000f8ec0ff */
[----:B-1----:R-:W-:-:S13]  /*00d0*/  ISETP.NE.AND P0, PT, R0, RZ, PT ;  /* 0x000000ff0000720c */ /* 0x002fda0003f05270 */
[----:B------:R-:W-:Y:S05]  /*00e0*/  @P0 BRA `(.L_x_1) ;  /* 0x00000000007c0947 */ /* 0x000fea0003800000 */
[----:B------:R-:W-:-:S13]  /*00f0*/  ELECT P0, URZ, PT ;  /* 0x0000000000ff782f */ /* 0x000fda0003800000 */
[----:B------:R-:W-:Y:S05]  /*0100*/  @!P0 BRA `(.L_x_2) ;  /* 0x0000000000848947 */ /* 0x000fea0003800000 */
[----:B------:R-:W-:Y:S01]  /*0110*/  UMOV UR5, 0x10 ;  /* 0x0000001000057882 */ /* 0x000fe20000000000 */
[----:B------:R-:W-:Y:S01]  /*0120*/  IMAD.MOV.U32 R4, RZ, RZ, 0x1 ;  /* 0x00000001ff047424 */ /* 0x000fe200078e00ff */
[----:B------:R-:W-:-:S03]  /*0130*/  MOV R5, 0xffff ;  /* 0x0000ffff00057802 */ /* 0x000fc60000000f00 */
[----:B------:R-:W-:Y:S04]  /*0140*/  DEPBAR.LE SB1, 0x36 ;  /* 0x00009d800000791a */ /* 0x000fe80000000000 */
[----:B------:R-:W1:Y:S02]  /*0150*/  UTCATOMSWS.FIND_AND_SET.ALIGN UP1, UR5, UR5 ;  /* 0x00000005000575e3 */ /* 0x000e640008020800 */
[----:B-1----:R-:W-:-:S04]  /*0160*/  PLOP3.LUT P0, PT, PT, PT, UP1, 0x80, 0x8 ;  /* 0x000000000008781c */ /* 0x002fc80003f0f018 */
[----:B------:R-:W-:-:S04]  /*0170*/  SEL R0, RZ, 0xffffffff, !P0 ;  /* 0xffffffffff007807 */ /* 0x000fc80004000000 */
[----:B------:R-:W-:Y:S01]  /*0180*/  ISETP.NE.AND P0, PT, R0, RZ, PT ;  /* 0x000000ff0000720c */ /* 0x000fe20003f05270 */
[----:B------:R-:W-:-:S12]  /*0190*/  IMAD.U32 R0, RZ, RZ, UR5 ;  /* 0x00000005ff007e24 */ /* 0x000fd8000f8e00ff */
[----:B------:R-:W-:Y:S05]  /*01a0*/  @P0 BRA `(.L_x_3) ;  /* 0x0000000000240947 */ /* 0x000fea0003800000 */
.L_x_4:
[----:B------:R-:W-:Y:S05]  /*01b0*/  NANOSLEEP 0x64 ;  /* 0x000000640000795d */ /* 0x000fea0003800000 */
[----:B------:R-:W-:-:S05]  /*01c0*/  UMOV UR5, 0x10 ;  /* 0x0000001000057882 */ /* 0x000fca0000000000 */
[----:B------:R-:W-:Y:S04]  /*01d0*/  DEPBAR.LE SB1, 0x36 ;  /* 0x00009d800000791a */ /* 0x000fe80000000000 */
[----:B------:R-:W1:Y:S02]  /*01e0*/  UTCATOMSWS.FIND_AND_SET.ALIGN UP1, UR5, UR5 ;  /* 0x00000005000575e3 */ /* 0x000e640008020800 */
[----:B-1----:R-:W-:-:S04]  /*01f0*/  PLOP3.LUT P0, PT, PT, PT, UP1, 0x80, 0x8 ;  /* 0x000000000008781c */ /* 0x002fc80003f0f018 */
[----:B------:R-:W-:-:S04]  /*0200*/  SEL R0, RZ, 0xffffffff, !P0 ;  /* 0xffffffffff007807 */ /* 0x000fc80004000000 */
[----:B------:R-:W-:Y:S01]  /*0210*/  ISETP.NE.AND P0, PT, R0, RZ, PT ;  /* 0x000000ff0000720c */ /* 0x000fe20003f05270 */
[----:B------:R-:W-:-:S12]  /*0220*/  IMAD.U32 R0, RZ, RZ, UR5 ;  /* 0x00000005ff007e24 */ /* 0x000fd8000f8e00ff */
[----:B------:R-:W-:Y:S05]  /*0230*/  @!P0 BRA `(.L_x_4) ;  /* 0xfffffffc00dc8947 */ /* 0x000fea000383ffff */
.L_x_3:
[----:B------:R-:W-:Y:S01]  /*0240*/  IADD3 R3, PT, PT, R0, 0x10, RZ ;  /* 0x0000001000037810 */ /* 0x000fe20007ffe0ff */
[----:B------:R-:W-:Y:S01]  /*0250*/  UMOV UR5, 0x50 ;  /* 0x0000005000057882 */ /* 0x000fe20000000000 */
[----:B------:R-:W-:Y:S01]  /*0260*/  SHF.L.U32 R2, R5, R0, RZ ;  /* 0x0000000005027219 */ /* 0x000fe200000006ff */
[----:B------:R-:W-:Y:S01]  /*0270*/  ULEA UR5, UR6, UR5, 0x18 ;  /* 0x0000000506057291 */ /* 0x000fe2000f8ec0ff */
[----:B------:R-:W-:Y:S01]  /*0280*/  SHF.L.U32 R3, R4, R3, RZ ;  /* 0x0000000304037219 */ /* 0x000fe200000006ff */
[----:B------:R-:W-:-:S03]  /*0290*/  IMAD.SHL.U32 R0, R0, 0x20, RZ ;  /* 0x0000002000007824 */ /* 0x000fc600078e00ff */
[----:B------:R-:W-:-:S05]  /*02a0*/  LOP3.LUT R2, R3, R2, RZ, 0xfc, !PT ;  /* 0x0000000203027212 */ /* 0x000fca00078efcff */
[----:B------:R1:W-:Y:S04]  /*02b0*/  ATOMS.OR RZ, [UR5], R2 ;  /* 0x00000002ffff798c */ /* 0x0003e8000b000005 */
[----:B------:R1:W-:Y:S01]  /*02c0*/  STS [UR4], R0 ;  /* 0x00000000ff007988 */ /* 0x0003e20008000804 */
[----:B------:R-:W-:Y:S05]  /*02d0*/  BRA `(.L_x_2) ;  /* 0x0000000000107947 */ /* 0x000fea0003800000 */
.L_x_1:
[----:B------:R-:W-:Y:S01]  /*02e0*/  IMAD.MOV.U32 R0, RZ, RZ, -0x1 ;  /* 0xffffffffff007424 */ /* 0x000fe200078e00ff */
[----:B------:R-:W-:-:S04]  /*02f0*/  MOV R2, 0x320 ;  /* 0x0000032000027802 */ /* 0x000fc80000000f00 */
[----:B------:R1:W-:Y:S03]  /*0300*/  STS [UR4], R0 ;  /* 0x00000000ff007988 */ /* 0x0003e60008000804 */
[----:B-1----:R-:W-:Y:S05]  /*0310*/  CALL.REL.NOINC `($__internal_1_$__cuda_sm10x_tcgen05_guardrail_trap_phase_invalid_during_alloc) ;  /* 0x000003d000307944 */ /* 0x002fea0003c00000 */
.L_x_2:
[----:B------:R-:W-:Y:S05]  /*0320*/  WARPSYNC.ALL ;  /* 0x0000000000007948 */ /* 0x000fea0003800000 */
[----:B------:R-:W-:Y:S01]  /*0330*/  NOP ;  /* 0x0000000000007918 */ /* 0x000fe20000000000 */
.L_x_0:
[----:B------:R-:W2:Y:S01]  /*0340*/  LDC.64 R4, c[0x0][0x398] ;  /* 0x0000e600ff047b82 */ /* 0x000ea20000000a00 */
[----:B------:R-:W3:Y:S01]  /*0350*/  S2R R9, SR_CTAID.X ;  /* 0x0000000000097919 */ /* 0x000ee20000002500 */
[----:B------:R-:W-:Y:S01]  /*0360*/  UMOV UR7, 0x400 ;  /* 0x0000040000077882 */ /* 0x000fe20000000000 */
[----:B------:R-:W4:Y:S01]  /*0370*/  LDCU UR8, c[0x0][0x3b0] ;  /* 0x00007600ff0877ac */ /* 0x000f220008000800 */
[----:B------:R-:W5:Y:S04]  /*0380*/  LDCU.128 UR12, c[0x0][0x380] ;  /* 0x00007000ff0c77ac */ /* 0x000f680008000c00 */
[----:B------:R-:W1:Y:S01]  /*0390*/  S2UR UR5, SR_CgaCtaId ;  /* 0x00000000000579c3 */ /* 0x000e620000008800 */
[----:B------:R-:W1:Y:S01]  /*03a0*/  LDCU UR9, c[0x0][0x3b0] ;  /* 0x00007600ff0977ac */ /* 0x000e620008000800 */
[----:B------:R-:W1:Y:S01]  /*03b0*/  LDCU UR19, c[0x0][0x3b0] ;  /* 0x00007600ff1377ac */ /* 0x000e620008000800 */
[----:B------:R-:W1:Y:S01]  /*03c0*/  LDCU UR11, c[0x0][0x3b0] ;  /* 0x00007600ff0b77ac */ /* 0x000e620008000800 */
[----:B------:R-:W1:Y:S02]  /*03d0*/  LDCU UR21, c[0x0][0x3b0] ;  /* 0x00007600ff1577ac */ /* 0x000e640008000800 */
[----:B-12---:R-:W-:Y:S01]  /*03e0*/  IADD3 R0, PT, PT, R5, 0x3f, RZ ;  /* 0x0000003f05007810 */ /* 0x006fe20007ffe0ff */
[----:B------:R-:W1:Y:S03]  /*03f0*/  LDCU UR20, c[0x0][0x3b0] ;  /* 0x00007600ff1477ac */ /* 0x000e660008000800 */
[----:B------:R-:W-:Y:S01]  /*0400*/  SHF.R.S32.HI R3, RZ, 0x1f, R0 ;  /* 0x0000001fff037819 */ /* 0x000fe20000011400 */
[----:B------:R-:W2:Y:S03]  /*0410*/  LDCU UR22, c[0x0][0x3b0] ;  /* 0x00007600ff1677ac */ /* 0x000ea60008000800 */
[----:B------:R-:W-:-:S02]  /*0420*/  LEA.HI R3, R3, R0, RZ, 0x6 ;  /* 0x0000000003037211 */ /* 0x000fc400078f30ff */
[----:B---3--:R-:W-:Y:S01]  /*0430*/  IABS R10, R9 ;  /* 0x00000009000a7213 */ /* 0x008fe20000000000 */
[----:B------:R-:W-:Y:S01]  /*0440*/  ULEA UR7, UR5, UR7, 0x18 ;  /* 0x0000000705077291 */ /* 0x000fe2000f8ec0ff */
[----:B------:R-:W-:Y:S01]  /*0450*/  SHF.R.S32.HI R3, RZ, 0x6, R3 ;  /* 0x00000006ff037819 */ /* 0x000fe20000011403 */
[----:B------:R-:W-:Y:S04]  /*0460*/  BAR.SYNC.DEFER_BLOCKING 0x0 ;  /* 0x0000000000007b1d */ /* 0x000fe80000010000 */
[----:B------:R-:W-:Y:S02]  /*0470*/  IMAD.SHL.U32 R6, R3, 0x8, RZ ;  /* 0x0000000803067824 */ /* 0x000fe400078e00ff */
[----:B------:R-:W3:Y:S03]  /*0480*/  LDCU UR23, c[0x0][0x3b0] ;  /* 0x00007600ff1777ac */ /* 0x000ee60008000800 */
[-C--:B------:R-:W-:Y:S01]  /*0490*/  IABS R7, R6.reuse ;  /* 0x0000000600077213 */ /* 0x080fe20000000000 */
[----:B------:R-:W1:Y:S01]  /*04a0*/  LDCU UR27, c[0x0][0x3b0] ;  /* 0x00007600ff1b77ac */ /* 0x000e620008000800 */
[----:B------:R-:W-:-:S02]  /*04b0*/  IABS R12, R6 ;  /* 0x00000006000c7213 */ /* 0x000fc40000000000 */
[----:B------:R-:W1:Y:S01]  /*04c0*/  I2F.RP R0, R7 ;  /* 0x0000000700007306 */ /* 0x000e620000209400 */
[----:B------:R-:W2:Y:S01]  /*04d0*/  LDCU UR24, c[0x0][0x3b0] ;  /* 0x00007600ff1877ac */ /* 0x000ea20008000800 */
[----:B------:R-:W2:Y:S01]  /*04e0*/  LDCU UR25, c[0x0][0x3b0] ;  /* 0x00007600ff1977ac */ /* 0x000ea20008000800 */
[----:B------:R-:W2:Y:S01]  /*04f0*/  LDCU UR26, c[0x0][0x3b0] ;  /* 0x00007600ff1a77ac */ /* 0x000ea20008000800 */
[----:B------:R-:W2:Y:S01]  /*0500*/  LDS R15, [UR7] ;  /* 0x00000007ff0f7984 */ /* 0x000ea20008000800 */
[----:B------:R-:W2:Y:S03]  /*0510*/  LDCU UR29, c[0x0][0x3b0] ;  /* 0x00007600ff1d77ac */ /* 0x000ea60008000800 */
[----:B-1----:R-:W1:Y:S01]  /*0520*/  MUFU.RCP R0, R0 ;  /* 0x0000000000007308 */ /* 0x002e620000001000 */
[----:B------:R-:W2:Y:S01]  /*0530*/  LDCU UR28, c[0x0][0x3b0] ;  /* 0x00007600ff1c77ac */ /* 0x000ea20008000800 */
[----:B------:R-:W2:Y:S01]  /*0540*/  LDCU UR30, c[0x0][0x3b0] ;  /* 0x00007600ff1e77ac */ /* 0x000ea20008000800 */
[----:B------:R-:W2:Y:S01]  /*0550*/  LDCU UR31, c[0x0][0x3b0] ;  /* 0x00007600ff1f77ac */ /* 0x000ea20008000800 */
[----:B------:R-:W2:Y:S01]  /*0560*/  LDCU UR35, c[0x0][0x3b0] ;  /* 0x00007600ff2377ac */ /* 0x000ea20008000800 */
[----:B-1----:R-:W-:Y:S01]  /*0570*/  VIADD R2, R0, 0xffffffe ;  /* 0x0ffffffe00027836 */ /* 0x002fe20000000000 */
[----:B------:R-:W-:Y:S01]  /*0580*/  IADD3 R0, PT, PT, RZ, -R12, RZ ;  /* 0x8000000cff007210 */ /* 0x000fe20007ffe0ff */
[----:B------:R-:W1:Y:S02]  /*0590*/  LDCU UR32, c[0x0][0x3b0] ;  /* 0x00007600ff2077ac */ /* 0x000e640008000800 */
[----:B------:R2:W3:Y:S01]  /*05a0*/  F2I.FTZ.U32.TRUNC.NTZ R3, R2 ;  /* 0x0000000200037305 */ /* 0x0004e2000021f000 */
[----:B------:R-:W1:Y:S01]  /*05b0*/  LDCU UR33, c[0x0][0x3b0] ;  /* 0x00007600ff2177ac */ /* 0x000e620008000800 */
[----:B------:R-:W1:Y:S01]  /*05c0*/  LDCU UR34, c[0x0][0x3b0] ;  /* 0x00007600ff2277ac */ /* 0x000e620008000800 */
[----:B--2---:R-:W-:Y:S01]  /*05d0*/  IMAD.MOV.U32 R2, RZ, RZ, RZ ;  /* 0x000000ffff027224 */ /* 0x004fe200078e00ff */
[----:B------:R-:W2:Y:S01]  /*05e0*/  LDCU UR37, c[0x0][0x3b0] ;  /* 0x00007600ff2577ac */ /* 0x000ea20008000800 */
[----:B------:R-:W1:Y:S01]  /*05f0*/  LDCU UR36, c[0x0][0x3b0] ;  /* 0x00007600ff2477ac */ /* 0x000e620008000800 */
[----:B---3--:R-:W-:-:S02]  /*0600*/  IADD3 R8, PT, PT, RZ, -R3, RZ ;  /* 0x80000003ff087210 */ /* 0x008fc40007ffe0ff */
[----:B------:R-:W-:Y:S01]  /*0610*/  R2UR UR10, R15 ;  /* 0x000000000f0a72ca */ /* 0x000fe200000e0000 */
[----:B------:R-:W3:Y:S02]  /*0620*/  LDCU UR38, c[0x0][0x3b0] ;  /* 0x00007600ff2677ac */ /* 0x000ee40008000800 */
[----:B------:R-:W-:Y:S02]  /*0630*/  IMAD R11, R8, R7, RZ ;  /* 0x00000007080b7224 */ /* 0x000fe400078e02ff */
[----:B------:R-:W-:Y:S01]  /*0640*/  IMAD.MOV.U32 R8, RZ, RZ, R10 ;  /* 0x000000ffff087224 */ /* 0x000fe200078e000a */
[----:B------:R-:W1:Y:S01]  /*0650*/  LDCU UR39, c[0x0][0x3b0] ;  /* 0x00007600ff2777ac */ /* 0x000e620008000800 */
[----:B------:R-:W-:Y:S01]  /*0660*/  IMAD.HI.U32 R3, R3, R11, R2 ;  /* 0x0000000b03037227 */ /* 0x000fe200078e0002 */
[----:B------:R-:W1:Y:S05]  /*0670*/  LDCU UR40, c[0x0][0x3b0] ;  /* 0x00007600ff2877ac */ /* 0x000e6a0008000800 */
[----:B------:R-:W-:Y:S01]  /*0680*/  IMAD.HI.U32 R3, R3, R8, RZ ;  /* 0x0000000803037227 */ /* 0x000fe200078e00ff */
[----:B------:R-:W1:Y:S03]  /*0690*/  LDCU UR41, c[0x0][0x3b0] ;  /* 0x00007600ff2977ac */ /* 0x000e660008000800 */
[----:B------:R-:W-:Y:S01]  /*06a0*/  IMAD R0, R3, R0, R8 ;  /* 0x0000000003007224 */ /* 0x000fe200078e0208 */
[----:B------:R-:W1:Y:S04]  /*06b0*/  LDCU UR42, c[0x0][0x3b0] ;  /* 0x00007600ff2a77ac */ /* 0x000e680008000800 */
[----:B------:R-:W-:Y:S01]  /*06c0*/  ISETP.GT.U32.AND P1, PT, R7, R0, PT ;  /* 0x000000000700720c */ /* 0x000fe20003f24070 */
[----:B------:R-:W1:Y:S01]  /*06d0*/  LDCU UR43, c[0x0][0x3b0] ;  /* 0x00007600ff2b77ac */ /* 0x000e620008000800 */
[----:B------:R-:W1:Y:S01]  /*06e0*/  LDCU UR44, c[0x0][0x3b0] ;  /* 0x00007600ff2c77ac */ /* 0x000e620008000800 */
[----:B------:R-:W1:Y:S10]  /*06f0*/  LDCU UR45, c[0x0][0x3b0] ;  /* 0x00007600ff2d77ac */ /* 0x000e740008000800 */
[----:B------:R-:W-:Y:S01]  /*0700*/  @!P1 IMAD.IADD R0, R0, 0x1, -R7 ;  /* 0x0000000100009824 */ /* 0x000fe200078e0a07 */
[----:B------:R-:W1:Y:S01]  /*0710*/  LDCU UR46, c[0x0][0x3b0] ;  /* 0x00007600ff2e77ac */ /* 0x000e620008000800 */
[----:B------:R-:W-:Y:S01]  /*0720*/  @!P1 VIADD R3, R3, 0x1 ;  /* 0x0000000103039836 */ /* 0x000fe20000000000 */
[----:B------:R-:W-:-:S02]  /*0730*/  ISETP.NE.AND P1, PT, R6, RZ, PT ;  /* 0x000000ff0600720c */ /* 0x000fc40003f25270 */
[----:B------:R-:W-:Y:S01]  /*0740*/  ISETP.GE.U32.AND P0, PT, R0, R7, PT ;  /* 0x000000070000720c */ /* 0x000fe20003f06070 */
[----:B------:R-:W1:Y:S01]  /*0750*/  LDCU UR47, c[0x0][0x3b0] ;  /* 0x00007600ff2f77ac */ /* 0x000e620008000800 */
[-C--:B------:R-:W-:Y:S01]  /*0760*/  LOP3.LUT R0, R9, R6.reuse, RZ, 0x3c, !PT ;  /* 0x0000000609007212 */ /* 0x080fe200078e3cff */
[----:B------:R-:W1:Y:S03]  /*0770*/  LDCU UR48, c[0x0][0x3b0] ;  /* 0x00007600ff3077ac */ /* 0x000e660008000800 */
[----:B------:R-:W-:Y:S01]  /*0780*/  ISETP.GE.AND P2, PT, R0, RZ, PT ;  /* 0x000000ff0000720c */ /* 0x000fe20003f46270 */
[----:B------:R-:W-:Y:S01]  /*0790*/  VIADD R0, R4, 0xff ;  /* 0x000000ff04007836 */ /* 0x000fe20000000000 */
[----:B------:R-:W1:Y:S05]  /*07a0*/  LDCU UR49, c[0x0][0x3b0] ;  /* 0x00007600ff3177ac */ /* 0x000e6a0008000800 */
[----:B------:R-:W-:Y:S01]  /*07b0*/  @P0 IADD3 R3, PT, PT, R3, 0x1, RZ ;  /* 0x0000000103030810 */ /* 0x000fe20007ffe0ff */
[----:B------:R-:W1:Y:S04]  /*07c0*/  LDCU UR50, c[0x0][0x3b0] ;  /* 0x00007600ff3277ac */ /* 0x000e680008000800 */
[----:B------:R-:W-:Y:S01]  /*07d0*/  IMAD.MOV.U32 R2, RZ, RZ, R3 ;  /* 0x000000ffff027224 */ /* 0x000fe200078e0003 */
[----:B------:R-:W-:Y:S01]  /*07e0*/  SHF.R.S32.HI R3, RZ, 0x1f, R0 ;  /* 0x0000001fff037819 */ /* 0x000fe20000011400 */
[----:B------:R-:W1:Y:S03]  /*07f0*/  LDCU UR51, c[0x0][0x3b0] ;  /* 0x00007600ff3377ac */ /* 0x000e660008000800 */
[----:B------:R-:W-:Y:S01]  /*0800*/  @!P2 IADD3 R2, PT, PT, -R2, RZ, RZ ;  /* 0x000000ff0202a210 */ /* 0x000fe20007ffe1ff */
[----:B------:R-:W1:Y:S01]  /*0810*/  LDCU UR52, c[0x0][0x3b0] ;  /* 0x00007600ff3477ac */ /* 0x000e620008000800 */
[----:B------:R-:W-:-:S02]  /*0820*/  @!P1 LOP3.LUT R2, RZ, R6, RZ, 0x33, !PT ;  /* 0x00000006ff029212 */ /* 0x000fc400078e33ff */
[----:B------:R-:W-:Y:S01]  /*0830*/  LEA.HI R3, R3, R0, RZ, 0x8 ;  /* 0x0000000003037211 */ /* 0x000fe200078f40ff */
[----:B------:R-:W1:Y:S01]  /*0840*/  LDCU UR53, c[0x0][0x3b0] ;  /* 0x00007600ff3577ac */ /* 0x000e620008000800 */
[----:B------:R-:W-:Y:S01]  /*0850*/  IABS R0, R5 ;  /* 0x0000000500007213 */ /* 0x000fe20000000000 */
[C---:B------:R-:W-:Y:S01]  /*0860*/  IMAD.SHL.U32 R14, R2.reuse, 0x8, RZ ;  /* 0x00000008020e7824 */ /* 0x040fe200078e00ff */
[----:B------:R-:W-:Y:S01]  /*0870*/  IADD3 R2, PT, PT, -R2, RZ, RZ ;  /* 0x000000ff02027210 */ /* 0x000fe20007ffe1ff */
[----:B------:R-:W1:Y:S03]  /*0880*/  LDCU UR54, c[0x0][0x3b0] ;  /* 0x00007600ff3677ac */ /* 0x000e660008000800 */
[----:B------:R-:W-:Y:S01]  /*0890*/  LEA.HI.SX32 R3, R3, -R14, 0x18 ;  /* 0x8000000e03037211 */ /* 0x000fe200078fc2ff */
[----:B------:R-:W-:Y:S01]  /*08a0*/  IMAD R13, R6, R2, R9 ;  /* 0x00000002060d7224 */ /* 0x000fe200078e0209 */
[----:B------:R-:W-:Y:S01]  /*08b0*/  IABS R6, R4 ;  /* 0x0000000400067213 */ /* 0x000fe20000000000 */
[----:B------:R-:W-:Y:S01]  /*08c0*/  IMAD.MOV.U32 R2, RZ, RZ, RZ ;  /* 0x000000ffff027224 */ /* 0x000fe200078e00ff */
[----:B------:R-:W-:Y:S01]  /*08d0*/  VIMNMX R12, PT, PT, R3, 0x8, PT ;  /* 0x00000008030c7848 */ /* 0x000fe20003fe0100 */
[----:B------:R-:W1:Y:S01]  /*08e0*/  I2F.RP R9, R0 ;  /* 0x0000000000097306 */ /* 0x000e620000209400 */
[----:B------:R-:W-:Y:S01]  /*08f0*/  IABS R10, R13 ;  /* 0x0000000d000a7213 */ /* 0x000fe20000000000 */
[----:B------:R-:W2:Y:S01]  /*0900*/  LDCU UR55, c[0x0][0x3b0] ;  /* 0x00007600ff3777ac */ /* 0x000ea20008000800 */
[----:B------:R-:W-:Y:S01]  /*0910*/  IABS R8, R12 ;  /* 0x0000000c00087213 */ /* 0x000fe20000000000 */
[----:B------:R-:W2:Y:S04]  /*0920*/  LDCU UR56, c[0x0][0x3b0] ;  /* 0x00007600ff3877ac */ /* 0x000ea80008000800 */
[----:B------:R-:W2:Y:S01]  /*0930*/  I2F.RP R7, R8 ;  /* 0x0000000800077306 */ /* 0x000ea20000209400 */
[----:B------:R-:W3:Y:S01]  /*0940*/  LDCU UR57, c[0x0][0x3b0] ;  /* 0x00007600ff3977ac */ /* 0x000ee20008000800 */
[----:B------:R-:W3:Y:S06]  /*0950*/  LDCU UR58, c[0x0][0x3b0] ;  /* 0x00007600ff3a77ac */ /* 0x000eec0008000800 */
[----:B-1----:R-:W-:Y:S01]  /*0960*/  MUFU.RCP R9, R9 ;  /* 0x0000000900097308 */ /* 0x002fe20000001000 */
[----:B------:R-:W1:Y:S01]  /*0970*/  LDCU UR59, c[0x0][0x3b0] ;  /* 0x00007600ff3b77ac */ /* 0x000e620008000800 */
[----:B------:R-:W1:Y:S06]  /*0980*/  LDCU UR60, c[0x0][0x3b0] ;  /* 0x00007600ff3c77ac */ /* 0x000e6c0008000800 */
[----:B--2---:R-:W2:Y:S01]  /*0990*/  MUFU.RCP R7, R7 ;  /* 0x0000000700077308 */ /* 0x004ea20000001000 */
[----:B------:R-:W1:Y:S01]  /*09a0*/  LDCU UR61, c[0x0][0x3b0] ;  /* 0x00007600ff3d77ac */ /* 0x000e620008000800 */
[----:B------:R-:W1:Y:S01]  /*09b0*/  LDCU UR62, c[0x0][0x3b0] ;  /* 0x00007600ff3e77ac */ /* 0x000e620008000800 */
[----:B------:R-:W1:Y:S01]  /*09c0*/  LDCU UR63, c[0x0][0x3b0] ;  /* 0x00007600ff3f77ac */ /* 0x000e620008000800 */
[----:B------:R-:W1:Y:S01]  /*09d0*/  LDCU UR64, c[0x0][0x3b0] ;  /* 0x00007600ff4077ac */ /* 0x000e620008000800 */
[----:B--2---:R-:W-:Y:S01]  /*09e0*/  VIADD R3, R7, 0xffffffe ;  /* 0x0ffffffe07037836 */ /* 0x004fe20000000000 */
[----:B------:R-:W2:Y:S01]  /*09f0*/  LDCU UR6, c[0x0][0x3a4] ;  /* 0x00007480ff0677ac */ /* 0x000ea20008000800 */
[----:B------:R-:W1:Y:S04]  /*0a00*/  LDCU UR65, c[0x0][0x3b0] ;  /* 0x00007600ff4177ac */ /* 0x000e680008000800 */
[----:B------:R-:W1:Y:S01]  /*0a10*/  F2I.FTZ.U32.TRUNC.NTZ R3, R3 ;  /* 0x0000000300037305 */ /* 0x000e62000021f000 */
[----:B------:R-:W2:Y:S01]  /*0a20*/  LDCU UR66, c[0x0][0x3b0] ;  /* 0x00007600ff4277ac */ /* 0x000ea20008000800 */
[----:B------:R-:W2:Y:S01]  /*0a30*/  LDCU.64 UR16, c[0x0][0x358] ;  /* 0x00006b00ff1077ac */ /* 0x000ea20008000a00 */
[----:B-1----:R-:W-:-:S04]  /*0a40*/  IMAD.MOV R11, RZ, RZ, -R3 ;  /* 0x000000ffff0b7224 */ /* 0x002fc800078e0a03 */
[----:B------:R-:W-:Y:S01]  /*0a50*/  IMAD R7, R11, R8, RZ ;  /* 0x000000080b077224 */ /* 0x000fe200078e02ff */
[----:B------:R-:W-:-:S03]  /*0a60*/  IABS R11, R12 ;  /* 0x0000000c000b7213 */ /* 0x000fc60000000000 */
[----:B------:R-:W-:Y:S01]  /*0a70*/  IMAD.HI.U32 R2, R3, R7, R2 ;  /* 0x0000000703027227 */ /* 0x000fe200078e0002 */
[----:B------:R-:W-:Y:S02]  /*0a80*/  MOV R3, R10 ;  /* 0x0000000a00037202 */ /* 0x000fe40000000f00 */
[----:B------:R-:W1:Y:S01]  /*0a90*/  I2F.RP R10, R6 ;  /* 0x00000006000a7306 */ /* 0x000e620000209400 */
[----:B------:R-:W-:Y:S01]  /*0aa0*/  IMAD.MOV R7, RZ, RZ, -R11 ;  /* 0x000000ffff077224 */ /* 0x000fe200078e0a0b */
[----:B------:R-:W-:Y:S01]  /*0ab0*/  IADD3 R11, PT, PT, R9, 0xffffffe, RZ ;  /* 0x0ffffffe090b7810 */ /* 0x000fe20007ffe0ff */
[----:B------:R-:W-:-:S04]  /*0ac0*/  IMAD.HI.U32 R2, R2, R3, RZ ;  /* 0x0000000302027227 */ /* 0x000fc800078e00ff */
[----:B------:R-:W-:Y:S01]  /*0ad0*/  IMAD R3, R2, R7, R3 ;  /* 0x0000000702037224 */ /* 0x000fe200078e0203 */
[----:B------:R-:W-:Y:S01]  /*0ae0*/  LOP3.LUT R7, R13, R12, RZ, 0x3c, !PT ;  /* 0x0000000c0d077212 */ /* 0x000fe200078e3cff */
[----:B------:R-:W-:Y:S03]  /*0af0*/  BAR.SYNC.DEFER_BLOCKING 0x0 ;  /* 0x0000000000007b1d */ /* 0x000fe60000010000 */
[----:B------:R-:W-:Y:S02]  /*0b00*/  ISETP.GT.U32.AND P1, PT, R8, R3, PT ;  /* 0x000000030800720c */ /* 0x000fe40003f24070 */
[----:B------:R-:W-:Y:S01]  /*0b10*/  ISETP.GE.AND P2, PT, R7, RZ, PT ;  /* 0x000000ff0700720c */ /* 0x000fe20003f46270 */
[----:B-1----:R-:W1:Y:S10]  /*0b20*/  MUFU.RCP R10, R10 ;  /* 0x0000000a000a7308 */ /* 0x002e740000001000 */
[----:B------:R-:W-:-:S02]  /*0b30*/  @!P1 IMAD.IADD R3, R3, 0x1, -R8 ;  /* 0x0000000103039824 */ /* 0x000fc400078e0a08 */
[----:B------:R-:W-:Y:S01]  /*0b40*/  @!P1 VIADD R2, R2, 0x1 ;  /* 0x0000000102029836 */ /* 0x000fe20000000000 */
[----:B------:R-:W-:Y:S02]  /*0b50*/  ISETP.NE.AND P1, PT, R12, RZ, PT ;  /* 0x000000ff0c00720c */ /* 0x000fe40003f25270 */
[----:B------:R-:W-:Y:S02]  /*0b60*/  ISETP.GE.U32.AND P0, PT, R3, R8, PT ;  /* 0x000000080300720c */ /* 0x000fe40003f06070 */
[----:B------:R-:W2:Y:S01]  /*0b70*/  F2I.FTZ.U32.TRUNC.NTZ R3, R11 ;  /* 0x0000000b00037305 */ /* 0x000ea2000021f000 */
[----:B-1----:R-:W-:-:S07]  /*0b80*/  VIADD R8, R10, 0xffffffe ;  /* 0x0ffffffe0a087836 */ /* 0x002fce0000000000 */
[----:B------:R-:W1:Y:S03]  /*0b90*/  F2I.FTZ.U32.TRUNC.NTZ R9, R8 ;  /* 0x0000000800097305 */ /* 0x000e66000021f000 */
[----:B------:R-:W-:Y:S01]  /*0ba0*/  @P0 IADD3 R2, PT, PT, R2, 0x1, RZ ;  /* 0x0000000102020810 */ /* 0x000fe20007ffe0ff */
[----:B--2---:R-:W-:-:S04]  /*0bb0*/  IMAD.MOV R11, RZ, RZ, -R3 ;  /* 0x000000ffff0b7224 */ /* 0x004fc800078e0a03 */
[----:B------:R-:W-:Y:S01]  /*0bc0*/  IMAD.MOV.U32 R7, RZ, RZ, R2 ;  /* 0x000000ffff077224 */ /* 0x000fe200078e0002 */
[----:B------:R-:W-:Y:S01]  /*0bd0*/  SHF.R.U32.HI R2, RZ, 0x5, R252 ;  /* 0x00000005ff027819 */ /* 0x000fe200000116fc */
[----:B------:R-:W-:-:S03]  /*0be0*/  IMAD R11, R11, R0, RZ ;  /* 0x000000000b0b7224 */ /* 0x000fc600078e02ff */
[----:B------:R-:W-:Y:S01]  /*0bf0*/  @!P2 IADD3 R7, PT, PT, -R7, RZ, RZ ;  /* 0x000000ff0707a210 */ /* 0x000fe20007ffe1ff */
[----:B-1----:R-:W-:Y:S01]  /*0c00*/  IMAD.MOV R8, RZ, RZ, -R9 ;  /* 0x000000ffff087224 */ /* 0x002fe200078e0a09 */
[----:B------:R-:W-:Y:S02]  /*0c10*/  @!P1 LOP3.LUT R7, RZ, R12, RZ, 0x33, !PT ;  /* 0x0000000cff079212 */ /* 0x000fe400078e33ff */
[----:B------:R-:W-:Y:S01]  /*0c20*/  R2UR UR18, R2 ;  /* 0x00000000021272ca */ /* 0x000fe200000e0000 */
[----:B------:R-:W-:Y:S01]  /*0c30*/  IMAD.MOV.U32 R2, RZ, RZ, RZ ;  /* 0x000000ffff027224 */ /* 0x000fe200078e00ff */
[----:B------:R-:W-:Y:S01]  /*0c40*/  SHF.L.U32 R132, R7, 0x6, RZ ;  /* 0x0000000607847819 */ /* 0x000fe200000006ff */
[----:B------:R-:W-:Y:S02]  /*0c50*/  IMAD.MOV R7, RZ, RZ, -R7 ;  /* 0x000000ffff077224 */ /* 0x000fe400078e0a07 */
[----:B------:R-:W-:Y:S01]  /*0c60*/  IMAD.HI.U32 R3, R3, R11, R2 ;  /* 0x0000000b03037227 */ /* 0x000fe200078e0002 */
[----:B------:R-:W-:-:S02]  /*0c70*/  IADD3 R15, PT, PT, R132, 0x1, RZ ;  /* 0x00000001840f7810 */ /* 0x000fc40007ffe0ff */
[C---:B------:R-:W-:Y:S01]  /*0c80*/  IADD3 R21, PT, PT, R132.reuse, 0x3, RZ ;  /* 0x0000000384157810 */ /* 0x040fe20007ffe0ff */
[----:B------:R-:W-:Y:S01]  /*0c90*/  IMAD.MOV.U32 R11, RZ, RZ, R8 ;  /* 0x000000ffff0b7224 */ /* 0x000fe200078e0008 */
[----:B------:R-:W-:Y:S01]  /*0ca0*/  IABS R10, R15 ;  /* 0x0000000f000a7213 */ /* 0x000fe20000000000 */
[----:B------:R-:W-:Y:S01]  /*0cb0*/  IMAD.MOV.U32 R8, RZ, RZ, RZ ;  /* 0x000000ffff087224 */ /* 0x000fe200078e00ff */
[C---:B------:R-:W-:Y:S01]  /*0cc0*/  IADD3 R22, PT, PT, R132.reuse, 0x4, RZ ;  /* 0x0000000484167810 */ /* 0x040fe20007ffe0ff */
[----:B------:R-:W-:Y:S01]  /*0cd0*/  IMAD R11, R11, R6, RZ ;  /* 0x000000060b0b7224 */ /* 0x000fe200078e02ff */
[----:B------:R-:W-:Y:S01]  /*0ce0*/  ISETP.GE.AND P3, PT, R15, RZ, PT ;  /* 0x000000ff0f00720c */ /* 0x000fe20003f66270 */
[C---:B------:R-:W-:Y:S01]  /*0cf0*/  VIADD R16, R132.reuse, 0x2 ;  /* 0x0000000284107836 */ /* 0x040fe20000000000 */
[----:B------:R-:W-:Y:S01]  /*0d00*/  IADD3 R26, PT, PT, R132, 0x8, RZ ;  /* 0x00000008841a7810 */ /* 0x000fe20007ffe0ff */
[----:B------:R-:W-:Y:S01]  /*0d10*/  IMAD R7, R12, R7, R13 ;  /* 0x000000070c077224 */ /* 0x000fe200078e020d */
[----:B------:R-:W-:Y:S01]  /*0d20*/  IADD3 R31, PT, PT, R132, 0xf, RZ ;  /* 0x0000000f841f7810 */ /* 0x000fe20007ffe0ff */
[----:B------:R-:W-:Y:S01]  /*0d30*/  IMAD.HI.U32 R2, R9, R11, R8 ;  /* 0x0000000b09027227 */ /* 0x000fe200078e0008 */
[----:B------:R-:W-:Y:S01]  /*0d40*/  IABS R12, R16 ;  /* 0x00000010000c7213 */ /* 0x000fe20000000000 */
[----:B------:R-:W-:Y:S01]  /*0d50*/  USHF.L.U32 UR4, UR18, 0x15, URZ ;  /* 0x0000001512047899 */ /* 0x000fe200080006ff */
[----:B------:R-:W-:Y:S01]  /*0d60*/  ISETP.GE.AND P0, PT, R16, RZ, PT ;  /* 0x000000ff1000720c */ /* 0x000fe20003f06270 */
[----:B------:R-:W-:Y:S01]  /*0d70*/  IMAD.IADD R8, R14, 0x1, R7 ;  /* 0x000000010e087824 */ /* 0x000fe200078e0207 */
[----:B------:R-:W-:Y:S01]  /*0d80*/  IABS R14, R21 ;  /* 0x00000015000e7213 */ /* 0x000fe20000000000 */
[----:B------:R-:W-:Y:S01]  /*0d90*/  IMAD.HI.U32 R7, R3, R10, RZ ;  /* 0x0000000a03077227 */ /* 0x000fe200078e00ff */
[C---:B------:R-:W-:Y:S01]  /*0da0*/  IADD3 R34, PT, PT, R132.reuse, 0x12, RZ ;  /* 0x0000001284227810 */ /* 0x040fe20007ffe0ff */
[----:B------:R-:W-:Y:S01]  /*0db0*/  ULOP3.LUT UR4, UR4, 0x600000, URZ, 0xc0, !UPT ;  /* 0x0060000004047892 */ /* 0x000fe2000f8ec0ff */
[C---:B------:R-:W-:Y:S01]  /*0dc0*/  IADD3 R50, PT, PT, R132.reuse, 0x24, RZ ;  /* 0x0000002484327810 */ /* 0x040fe20007ffe0ff */
[----:B------:R-:W-:Y:S01]  /*0dd0*/  VIADD R28, R132, 0x3f ;  /* 0x0000003f841c7836 */ /* 0x000fe20000000000 */
[----:B------:R-:W-:Y:S01]  /*0de0*/  IADD3 R11, PT, PT, -R7, RZ, RZ ;  /* 0x000000ff070b7210 */ /* 0x000fe20007ffe1ff */
[----:B------:R-:W-:Y:S01]  /*0df0*/  IMAD.HI.U32 R9, R3, R12, RZ ;  /* 0x0000000c03097227 */ /* 0x000fe200078e00ff */
[----:B------:R-:W-:-:S02]  /*0e00*/  IABS R47, R50 ;  /* 0x00000032002f7213 */ /* 0x000fc40000000000 */
[----:B------:R-:W-:Y:S01]  /*0e10*/  IABS R17, R28 ;  /* 0x0000001c00117213 */ /* 0x000fe20000000000 */
[----:B------:R-:W-:Y:S01]  /*0e20*/  IMAD.HI.U32 R7, R3, R14, RZ ;  /* 0x0000000e03077227 */ /* 0x000fe200078e00ff */
[----:B------:R-:W-:-:S03]  /*0e30*/  IADD3 R52, PT, PT, R132, 0x27, RZ ;  /* 0x0000002784347810 */ /* 0x000fc60007ffe0ff */
[----:B------:R-:W-:Y:S02]  /*0e40*/  IMAD.MOV R13, RZ, RZ, -R9 ;  /* 0x000000ffff0d7224 */ /* 0x000fe400078e0a09 */
[C---:B------:R-:W-:Y:S02]  /*0e50*/  IMAD R9, R0.reuse, R11, R10 ;  /* 0x0000000b00097224 */ /* 0x040fe400078e020a */
[----:B------:R-:W-:Y:S02]  /*0e60*/  IMAD.MOV R11, RZ, RZ, -R7 ;  /* 0x000000ffff0b7224 */ /* 0x000fe400078e0a07 */
[----:B------:R-:W-:Y:S01]  /*0e70*/  IMAD.HI.U32 R7, R3, R17, RZ ;  /* 0x0000001103077227 */ /* 0x000fe200078e00ff */
[----:B------:R-:W-:-:S03]  /*0e80*/  ISETP.GT.U32.AND P5, PT, R0, R9, PT ;  /* 0x000000090000720c */ /* 0x000fc60003fa4070 */
[----:B------:R-:W-:Y:S01]  /*0e90*/  VIADD R23, R132, 0x5 ;  /* 0x0000000584177836 */ /* 0x000fe20000000000 */
[----:B------:R-:W-:Y:S01]  /*0ea0*/  IADD3 R7, PT, PT, -R7, RZ, RZ ;  /* 0x000000ff07077210 */ /* 0x000fe20007ffe1ff */
[C---:B------:R-:W-:Y:S01]  /*0eb0*/  IMAD R11, R0.reuse, R11, R14 ;  /* 0x0000000b000b7224 */ /* 0x040fe200078e020e */
[----:B------:R-:W-:Y:S01]  /*0ec0*/  IABS R14, R22 ;  /* 0x00000016000e7213 */ /* 0x000fe20000000000 */
[C---:B------:R-:W-:Y:S01]  /*0ed0*/  IMAD R10, R0.reuse, R13, R12 ;  /* 0x0000000d000a7224 */ /* 0x040fe200078e020c */
[----:B------:R-:W-:Y:S01]  /*0ee0*/  IABS R15, R23 ;  /* 0x00000017000f7213 */ /* 0x000fe20000000000 */
[C---:B------:R-:W-:Y:S01]  /*0ef0*/  IMAD R17, R0.reuse, R7, R17 ;  /* 0x0000000700117224 */ /* 0x040fe200078e0211 */
[C---:B------:R-:W-:Y:S01]  /*0f00*/  ISETP.GT.U32.AND P2, PT, R0.reuse, R11, PT ;  /* 0x0000000b0000720c */ /* 0x040fe20003f44070 */
[----:B------:R-:W-:Y:S01]  /*0f10*/  IMAD.HI.U32 R7, R3, R14, RZ ;  /* 0x0000000e03077227 */ /* 0x000fe200078e00ff */
[C---:B------:R-:W-:Y:S02]  /*0f20*/  ISETP.GT.U32.AND P1, PT, R0.reuse, R10, PT ;  /* 0x0000000a0000720c */ /* 0x040fe40003f24070 */
[----:B------:R-:W-:Y:S01]  /*0f30*/  ISETP.GT.U32.AND P6, PT, R0, R17, PT ;  /* 0x000000110000720c */ /* 0x000fe20003fc4070 */
[----:B------:R-:W-:Y:S01]  /*0f40*/  VIADD R24, R132, 0x6 ;  /* 0x0000000684187836 */ /* 0x000fe20000000000 */
[----:B------:R-:W-:Y:S01]  /*0f50*/  @!P5 IADD3 R9, PT, PT, R9, -R0, RZ ;  /* 0x800000000909d210 */ /* 0x000fe20007ffe0ff */
[----:B------:R-:W-:-:S03]  /*0f60*/  IMAD.HI.U32 R12, R3, R15, RZ ;  /* 0x0000000f030c7227 */ /* 0x000fc600078e00ff */
[----:B------:R-:W-:Y:S01]  /*0f70*/  IABS R18, R24 ;  /* 0x0000001800127213 */ /* 0x000fe20000000000 */
[----:B------:R-:W-:Y:S01]  /*0f80*/  IMAD.MOV R7, RZ, RZ, -R7 ;  /* 0x000000ffff077224 */ /* 0x000fe200078e0a07 */
[----:B------:R-:W-:Y:S01]  /*0f90*/  IADD3 R16, PT, PT, -R12, RZ, RZ ;  /* 0x000000ff0c107210 */ /* 0x000fe20007ffe1ff */
[----:B------:R-:W-:Y:S01]  /*0fa0*/  VIADD R25, R132, 0x7 ;  /* 0x0000000784197836 */ /* 0x000fe20000000000 */
[----:B------:R-:W-:Y:S01]  /*0fb0*/  @!P2 IADD3 R11, PT, PT, R11, -R0, RZ ;  /* 0x800000000b0ba210 */ /* 0x000fe20007ffe0ff */
[C---:B------:R-:W-:Y:S02]  /*0fc0*/  IMAD R12, R0.reuse, R7, R14 ;  /* 0x00000007000c7224 */ /* 0x040fe400078e020e */
[----:B------:R-:W-:Y:S01]  /*0fd0*/  @!P6 IMAD.IADD R17, R17, 0x1, -R0 ;  /* 0x000000011111e824 */ /* 0x000fe200078e0a00 */
[----:B------:R-:W-:Y:S01]  /*0fe0*/  IABS R20, R25 ;  /* 0x0000001900147213 */ /* 0x000fe20000000000 */
[----:B------:R-:W-:Y:S01]  /*0ff0*/  IMAD.HI.U32 R13, R3, R18, RZ ;  /* 0x00000012030d7227 */ /* 0x000fe200078e00ff */
[----:B------:R-:W-:-:S02]  /*1000*/  ISETP.GT.U32.AND P4, PT, R0, R12, PT ;  /* 0x0000000c0000720c */ /* 0x000fc40003f84070 */
[C---:B------:R-:W-:Y:S01]  /*1010*/  ISETP.GT.U32.AND P6, PT, R0.reuse, R17, PT ;  /* 0x000000110000720c */ /* 0x040fe20003fc4070 */
[----:B------:R-:W-:Y:S01]  /*1020*/  IMAD.MOV R19, RZ, RZ, -R13 ;  /* 0x000000ffff137224 */ /* 0x000fe200078e0a0d */
[C---:B------:R-:W-:Y:S01]  /*1030*/  ISETP.GT.U32.AND P5, PT, R0.reuse, R11, PT ;  /* 0x0000000b0000720c */ /* 0x040fe20003fa4070 */
[----:B------:R-:W-:Y:S02]  /*1040*/  IMAD R13, R0, R16, R15 ;  /* 0x00000010000d7224 */ /* 0x000fe400078e020f */
[----:B------:R-:W-:Y:S02]  /*1050*/  IMAD.MOV.U32 R15, RZ, RZ, R20 ;  /* 0x000000ffff0f7224 */ /* 0x000fe400078e0014 */
[----:B------:R-:W-:Y:S02]  /*1060*/  VIADD R27, R132, 0x9 ;  /* 0x00000009841b7836 */ /* 0x000fe40000000000 */
[----:B------:R-:W-:-:S04]  /*1070*/  IMAD.HI.U32 R7, R3, R15, RZ ;  /* 0x0000000f03077227 */ /* 0x000fc800078e00ff */
[--C-:B------:R-:W-:Y:S01]  /*1080*/  @!P6 IMAD.IADD R17, R17, 0x1, -R0.reuse ;  /* 0x000000011111e824 */ /* 0x100fe200078e0a00 */
[----:B------:R-:W-:Y:S01]  /*1090*/  ISETP.GT.U32.AND P6, PT, R0, R13, PT ;  /* 0x0000000d0000720c */ /* 0x000fe20003fc4070 */
[----:B------:R-:W-:Y:S01]  /*10a0*/  @!P1 IMAD.IADD R10, R10, 0x1, -R0 ;  /* 0x000000010a0a9824 */ /* 0x000fe200078e0a00 */
[C---:B------:R-:W-:Y:S01]  /*10b0*/  ISETP.GT.U32.AND P1, PT, R0.reuse, R9, PT ;  /* 0x000000090000720c */ /* 0x040fe20003f24070 */
[----:B------:R-:W-:Y:S01]  /*10c0*/  IMAD R14, R0, R19, R18 ;  /* 0x00000013000e7224 */ /* 0x000fe200078e0212 */
[----:B------:R-:W-:Y:S01]  /*10d0*/  IABS R18, R26 ;  /* 0x0000001a00127213 */ /* 0x000fe20000000000 */
[--C-:B------:R-:W-:Y:S01]  /*10e0*/  @!P4 IMAD.IADD R12, R12, 0x1, -R0.reuse ;  /* 0x000000010c0cc824 */ /* 0x100fe200078e0a00 */
[----:B------:R-:W-:Y:S01]  /*10f0*/  IABS R19, R27 ;  /* 0x0000001b00137213 */ /* 0x000fe20000000000 */
[----:B------:R-:W-:Y:S01]  /*1100*/  IMAD.MOV R7, RZ, RZ, -R7 ;  /* 0x000000ffff077224 */ /* 0x000fe200078e0a07 */
[C---:B------:R-:W-:Y:S01]  /*1110*/  ISETP.GT.U32.AND P2, PT, R0.reuse, R10, PT ;  /* 0x0000000a0000720c */ /* 0x040fe20003f44070 */
[----:B------:R-:W-:Y:S01]  /*1120*/  @!P5 IMAD.IADD R11, R11, 0x1, -R0 ;  /* 0x000000010b0bd824 */ /* 0x000fe200078e0a00 */
[C---:B------:R-:W-:Y:S01]  /*1130*/  ISETP.GT.U32.AND P4, PT, R0.reuse, R12, PT ;  /* 0x0000000c0000720c */ /* 0x040fe20003f84070 */
[----:B------:R-:W-:-:S02]  /*1140*/  IMAD R15, R0, R7, R15 ;  /* 0x00000007000f7224 */ /* 0x000fc400078e020f */
[----:B------:R-:W-:Y:S02]  /*1150*/  IMAD.HI.U32 R7, R3, R18, RZ ;  /* 0x0000001203077227 */ /* 0x000fe400078e00ff */
[----:B------:R-:W-:Y:S02]  /*1160*/  @!P1 IADD3 R9, PT, PT, R9, -R0, RZ ;  /* 0x8000000009099210 */ /* 0x000fe40007ffe0ff */
[----:B------:R-:W-:Y:S01]  /*1170*/  IMAD.HI.U32 R16, R3, R19, RZ ;  /* 0x0000001303107227 */ /* 0x000fe200078e00ff */
[C---:B------:R-:W-:Y:S02]  /*1180*/  ISETP.GT.U32.AND P1, PT, R0.reuse, R14, PT ;  /* 0x0000000e0000720c */ /* 0x040fe40003f24070 */
[----:B------:R-:W-:Y:S01]  /*1190*/  ISETP.GT.U32.AND P5, PT, R0, R15, PT ;  /* 0x0000000f0000720c */ /* 0x000fe20003fa4070 */
[----:B------:R-:W-:Y:S01]  /*11a0*/  @!P6 IMAD.IADD R13, R13, 0x1, -R0 ;  /* 0x000000010d0de824 */ /* 0x000fe200078e0a00 */
[----:B------:R-:W-:Y:S01]  /*11b0*/  ISETP.GE.AND P6, PT, R22, RZ, PT ;  /* 0x000000ff1600720c */ /* 0x000fe20003fc6270 */
[----:B------:R-:W-:Y:S01]  /*11c0*/  IMAD.MOV R7, RZ, RZ, -R7 ;  /* 0x000000ffff077224 */ /* 0x000fe200078e0a07 */
[----:B------:R-:W-:Y:S01]  /*11d0*/  IADD3 R20, PT, PT, -R16, RZ, RZ ;  /* 0x000000ff10147210 */ /* 0x000fe20007ffe1ff */
[----:B------:R-:W-:Y:S01]  /*11e0*/  @!P3 IMAD.MOV R9, RZ, RZ, -R9 ;  /* 0x000000ffff09b224 */ /* 0x000fe200078e0a09 */
[----:B------:R-:W-:Y:S01]  /*11f0*/  @!P4 IADD3 R12, PT, PT, R12, -R0, RZ ;  /* 0x800000000c0cc210 */ /* 0x000fe20007ffe0ff */
[----:B------:R-:W-:Y:S01]  /*1200*/  IMAD R16, R0, R7, R18 ;  /* 0x0000000700107224 */ /* 0x000fe200078e0212 */
[----:B------:R-:W-:Y:S01]  /*1210*/  ISETP.GE.AND P4, PT, R21, RZ, PT ;  /* 0x000000ff1500720c */ /* 0x000fe20003f86270 */
[----:B------:R-:W-:-:S02]  /*1220*/  IMAD.MOV.U32 R7, RZ, RZ, R17 ;  /* 0x000000ffff077224 */ /* 0x000fc400078e0011 */
[C---:B------:R-:W-:Y:S01]  /*1230*/  IMAD R17, R0.reuse, R20, R19 ;  /* 0x0000001400117224 */ /* 0x040fe200078e0213 */
[----:B------:R-:W-:Y:S01]  /*1240*/  ISETP.GT.U32.AND P3, PT, R0, R16, PT ;  /* 0x000000100000720c */ /* 0x000fe20003f64070 */
[--C-:B------:R-:W-:Y:S01]  /*1250*/  @!P2 IMAD.IADD R10, R10, 0x1, -R0.reuse ;  /* 0x000000010a0aa824 */ /* 0x100fe200078e0a00 */
[----:B------:R-:W-:Y:S01]  /*1260*/  ISETP.GE.AND P2, PT, R28, RZ, PT ;  /* 0x000000ff1c00720c */ /* 0x000fe20003f46270 */
[----:B------:R-:W-:Y:S01]  /*1270*/  VIADD R18, R132, 0xa ;  /* 0x0000000a84127836 */ /* 0x000fe20000000000 */
[----:B------:R-:W-:Y:S01]  /*1280*/  @!P6 IADD3 R12, PT, PT, -R12, RZ, RZ ;  /* 0x000000ff0c0ce210 */ /* 0x000fe20007ffe1ff */
[----:B------:R-:W-:Y:S01]  /*1290*/  VIADD R20, R132, 0xb ;  /* 0x0000000b84147836 */ /* 0x000fe20000000000 */
[----:B------:R-:W-:Y:S01]  /*12a0*/  ISETP.GT.U32.AND P6, PT, R0, R17, PT ;  /* 0x000000110000720c */ /* 0x000fe20003fc4070 */
[--C-:B------:R-:W-:Y:S01]  /*12b0*/  @!P1 IMAD.IADD R14, R14, 0x1, -R0.reuse ;  /* 0x000000010e0e9824 */ /* 0x100fe200078e0a00 */
[----:B------:R-:W-:Y:S01]  /*12c0*/  IABS R19, R18 ;  /* 0x0000001200137213 */ /* 0x000fe20000000000 */
[----:B------:R-:W-:Y:S01]  /*12d0*/  VIADD R28, R132, 0xd ;  /* 0x0000000d841c7836 */ /* 0x000fe20000000000 */
[----:B------:R-:W-:Y:S01]  /*12e0*/  ISETP.GE.AND P1, PT, R23, RZ, PT ;  /* 0x000000ff1700720c */ /* 0x000fe20003f26270 */
[----:B------:R-:W-:Y:S01]  /*12f0*/  @!P4 IMAD.MOV R11, RZ, RZ, -R11 ;  /* 0x000000ffff0bc224 */ /* 0x000fe200078e0a0b */
[----:B------:R-:W-:Y:S01]  /*1300*/  @!P5 IADD3 R15, PT, PT, R15, -R0, RZ ;  /* 0x800000000f0fd210 */ /* 0x000fe20007ffe0ff */
[----:B------:R-:W-:Y:S01]  /*1310*/  @!P3 IMAD.IADD R16, R16, 0x1, -R0 ;  /* 0x000000011010b824 */ /* 0x000fe200078e0a00 */
[----:B------:R-:W-:Y:S01]  /*1320*/  ISETP.GE.AND P3, PT, R18, RZ, PT ;  /* 0x000000ff1200720c */ /* 0x000fe20003f66270 */
[----:B------:R-:W-:Y:S01]  /*1330*/  IMAD.HI.U32 R18, R3, R19, RZ ;  /* 0x0000001303127227 */ /* 0x000fe200078e00ff */
[----:B------:R-:W-:-:S02]  /*1340*/  IABS R21, R20 ;  /* 0x0000001400157213 */ /* 0x000fc40000000000 */
[----:B------:R-:W-:Y:S01]  /*1350*/  @!P0 IADD3 R10, PT, PT, -R10, RZ, RZ ;  /* 0x000000ff0a0a8210 */ /* 0x000fe20007ffe1ff */
[----:B------:R-:W-:Y:S01]  /*1360*/  @!P2 IMAD.MOV R7, RZ, RZ, -R7 ;  /* 0x000000ffff07a224 */ /* 0x000fe200078e0a07 */
[----:B------:R-:W-:Y:S01]  /*1370*/  @!P6 IADD3 R17, PT, PT, R17, -R0, RZ ;  /* 0x800000001111e210 */ /* 0x000fe20007ffe0ff */
[----:B------:R-:W-:Y:S01]  /*1380*/  IMAD.MOV R18, RZ, RZ, -R18 ;  /* 0x000000ffff127224 */ /* 0x000fe200078e0a12 */
[----:B------:R-:W-:Y:S01]  /*1390*/  ISETP.GT.U32.AND P6, PT, R0, R16, PT ;  /* 0x000000100000720c */ /* 0x000fe20003fc4070 */
[----:B------:R-:W-:Y:S01]  /*13a0*/  VIADD R29, R132, 0xe ;  /* 0x0000000e841d7836 */ /* 0x000fe20000000000 */
[C---:B------:R-:W-:Y:S01]  /*13b0*/  ISETP.GT.U32.AND P2, PT, R0.reuse, R13, PT ;  /* 0x0000000d0000720c */ /* 0x040fe20003f44070 */
[C---:B------:R-:W-:Y:S01]  /*13c0*/  IMAD R18, R0.reuse, R18, R19 ;  /* 0x0000001200127224 */ /* 0x040fe200078e0213 */
[C---:B------:R-:W-:Y:S01]  /*13d0*/  ISETP.GT.U32.AND P0, PT, R0.reuse, R15, PT ;  /* 0x0000000f0000720c */ /* 0x040fe20003f04070 */
[----:B------:R-:W-:Y:S01]  /*13e0*/  IMAD.HI.U32 R19, R3, R21, RZ ;  /* 0x0000001503137227 */ /* 0x000fe200078e00ff */
[----:B------:R-:W-:-:S02]  /*13f0*/  ISETP.GT.U32.AND P5, PT, R0, R14, PT ;  /* 0x0000000e0000720c */ /* 0x000fc40003fa4070 */
[----:B------:R-:W-:Y:S01]  /*1400*/  ISETP.GE.AND P4, PT, R24, RZ, PT ;  /* 0x000000ff1800720c */ /* 0x000fe20003f86270 */
[----:B------:R-:W-:Y:S01]  /*1410*/  IMAD.MOV R19, RZ, RZ, -R19 ;  /* 0x000000ffff137224 */ /* 0x000fe200078e0a13 */
[----:B------:R-:W-:Y:S01]  /*1420*/  IABS R24, R28 ;  /* 0x0000001c00187213 */ /* 0x000fe20000000000 */
[----:B------:R-:W-:Y:S02]  /*1430*/  VIADD R32, R132, 0x10 ;  /* 0x0000001084207836 */ /* 0x000fe40000000000 */
[----:B------:R-:W-:Y:S01]  /*1440*/  @!P6 IADD3 R16, PT, PT, R16, -R0, RZ ;  /* 0x800000001010e210 */ /* 0x000fe20007ffe0ff */
[C---:B------:R-:W-:Y:S01]  /*1450*/  IMAD R19, R0.reuse, R19, R21 ;  /* 0x0000001300137224 */ /* 0x040fe200078e0215 */
[----:B------:R-:W-:Y:S01]  /*1460*/  ISETP.GT.U32.AND P6, PT, R0, R18, PT ;  /* 0x000000120000720c */ /* 0x000fe20003fc4070 */
[----:B------:R-:W-:Y:S01]  /*1470*/  @!P2 IMAD.IADD R13, R13, 0x1, -R0 ;  /* 0x000000010d0da824 */ /* 0x000fe200078e0a00 */
[----:B------:R-:W-:Y:S01]  /*1480*/  @!P0 IADD3 R15, PT, PT, R15, -R0, RZ ;  /* 0x800000000f0f8210 */ /* 0x000fe20007ffe0ff */
[----:B------:R-:W-:Y:S01]  /*1490*/  IMAD.HI.U32 R21, R3, R24, RZ ;  /* 0x0000001803157227 */ /* 0x000fe200078e00ff */
[----:B------:R-:W-:-:S02]  /*14a0*/  ISETP.GE.AND P0, PT, R27, RZ, PT ;  /* 0x000000ff1b00720c */ /* 0x000fc40003f06270 */
[----:B------:R-:W-:Y:S01]  /*14b0*/  IADD3 R27, PT, PT, R132, 0xc, RZ ;  /* 0x0000000c841b7810 */ /* 0x000fe20007ffe0ff */
[----:B------:R-:W-:Y:S01]  /*14c0*/  @!P1 IMAD.MOV R13, RZ, RZ, -R13 ;  /* 0x000000ffff0d9224 */ /* 0x000fe200078e0a0d */
[----:B------:R-:W-:Y:S01]  /*14d0*/  ISETP.GT.U32.AND P1, PT, R0, R17, PT ;  /* 0x000000110000720c */ /* 0x000fe20003f24070 */
[--C-:B------:R-:W-:Y:S01]  /*14e0*/  @!P5 IMAD.IADD R14, R14, 0x1, -R0.reuse ;  /* 0x000000010e0ed824 */ /* 0x100fe200078e0a00 */
[----:B------:R-:W-:Y:S01]  /*14f0*/  IABS R23, R27 ;  /* 0x0000001b00177213 */ /* 0x000fe20000000000 */
[----:B------:R-:W-:Y:S01]  /*1500*/  VIADD R33, R132, 0x11 ;  /* 0x0000001184217836 */ /* 0x000fe20000000000 */
[----:B------:R-:W-:Y:S01]  /*1510*/  ISETP.GE.AND P2, PT, R25, RZ, PT ;  /* 0x000000ff1900720c */ /* 0x000fe20003f46270 */
[----:B------:R-:W-:Y:S01]  /*1520*/  @!P6 IMAD.IADD R18, R18, 0x1, -R0 ;  /* 0x000000011212e824 */ /* 0x000fe200078e0a00 */
[----:B------:R-:W-:Y:S01]  /*1530*/  ISETP.GT.U32.AND P6, PT, R0, R19, PT ;  /* 0x000000130000720c */ /* 0x000fe20003fc4070 */
[----:B------:R-:W-:Y:S01]  /*1540*/  @!P4 IMAD.MOV R14, RZ, RZ, -R14 ;  /* 0x000000ffff0ec224 */ /* 0x000fe200078e0a0e */
[----:B------:R-:W-:Y:S01]  /*1550*/  ISETP.GE.AND P5, PT, R26, RZ, PT ;  /* 0x000000ff1a00720c */ /* 0x000fe20003fa6270 */
[C---:B------:R-:W-:Y:S01]  /*1560*/  VIADD R35, R132.reuse, 0x13 ;  /* 0x0000001384237836 */ /* 0x040fe20000000000 */
[----:B------:R-:W-:Y:S01]  /*1570*/  IABS R25, R29 ;  /* 0x0000001d00197213 */ /* 0x000fe20000000000 */
[----:B------:R-:W-:Y:S01]  /*1580*/  VIADD R36, R132, 0x14 ;  /* 0x0000001484247836 */ /* 0x000fe20000000000 */
[----:B------:R-:W-:Y:S01]  /*1590*/  IADD3 R21, PT, PT, -R21, RZ, RZ ;  /* 0x000000ff15157210 */ /* 0x000fe20007ffe1ff */
[----:B------:R-:W-:Y:S01]  /*15a0*/  @!P1 IMAD.IADD R17, R17, 0x1, -R0 ;  /* 0x0000000111119824 */ /* 0x000fe200078e0a00 */
[----:B------:R-:W-:Y:S01]  /*15b0*/  ISETP.GE.AND P1, PT, R20, RZ, PT ;  /* 0x000000ff1400720c */ /* 0x000fe20003f26270 */
[----:B------:R-:W-:Y:S01]  /*15c0*/  IMAD.HI.U32 R20, R3, R23, RZ ;  /* 0x0000001703147227 */ /* 0x000fe200078e00ff */
[----:B------:R-:W-:-:S02]  /*15d0*/  IABS R26, R32 ;  /* 0x00000020001a7213 */ /* 0x000fc40000000000 */
[----:B------:R-:W-:Y:S01]  /*15e0*/  @!P2 IADD3 R15, PT, PT, -R15, RZ, RZ ;  /* 0x000000ff0f0fa210 */ /* 0x000fe20007ffe1ff */
[----:B------:R-:W-:Y:S01]  /*15f0*/  IMAD.MOV R20, RZ, RZ, -R20 ;  /* 0x000000ffff147224 */ /* 0x000fe200078e0a14 */
[----:B------:R-:W-:Y:S01]  /*1600*/  IABS R30, R35 ;  /* 0x00000023001e7213 */ /* 0x000fe20000000000 */
[----:B------:R-:W-:Y:S01]  /*1610*/  @!P6 IMAD.IADD R19, R19, 0x1, -R0 ;  /* 0x000000011313e824 */ /* 0x000fe200078e0a00 */
[----:B------:R-:W-:Y:S01]  /*1620*/  ISETP.GT.U32.AND P6, PT, R0, R18, PT ;  /* 0x000000120000720c */ /* 0x000fe20003fc4070 */
[----:B------:R-:W-:-:S03]  /*1630*/  IMAD.HI.U32 R22, R3, R25, RZ ;  /* 0x0000001903167227 */ /* 0x000fc600078e00ff */
[C---:B------:R-:W-:Y:S01]  /*1640*/  ISETP.GT.U32.AND P4, PT, R0.reuse, R19, PT ;  /* 0x000000130000720c */ /* 0x040fe20003f84070 */
[C---:B------:R-:W-:Y:S01]  /*1650*/  IMAD R20, R0.reuse, R20, R23 ;  /* 0x0000001400147224 */ /* 0x040fe200078e0217 */
[----:B------:R-:W-:Y:S01]  /*1660*/  IABS R23, R31 ;  /* 0x0000001f00177213 */ /* 0x000fe20000000000 */
[----:B------:R-:W-:Y:S02]  /*1670*/  IMAD.MOV R22, RZ, RZ, -R22 ;  /* 0x000000ffff167224 */ /* 0x000fe400078e0a16 */
[C---:B------:R-:W-:Y:S01]  /*1680*/  IMAD R21, R0.reuse, R21, R24 ;  /* 0x0000001500157224 */ /* 0x040fe200078e0218 */
[C---:B------:R-:W-:Y:S01]  /*1690*/  ISETP.GT.U32.AND P2, PT, R0.reuse, R20, PT ;  /* 0x000000140000720c */ /* 0x040fe20003f44070 */
[C---:B------:R-:W-:Y:S01]  /*16a0*/  IMAD R22, R0.reuse, R22, R25 ;  /* 0x0000001600167224 */ /* 0x040fe200078e0219 */
[----:B------:R-:W-:Y:S01]  /*16b0*/  MOV R25, R23 ;  /* 0x0000001700197202 */ /* 0x000fe20000000f00 */
[----:B------:R-:W-:Y:S01]  /*16c0*/  @!P5 IMAD.MOV R16, RZ, RZ, -R16 ;  /* 0x000000ffff10d224 */ /* 0x000fe200078e0a10 */
[----:B------:R-:W-:Y:S01]  /*16d0*/  ISETP.GT.U32.AND P5, PT, R0, R21, PT ;  /* 0x000000150000720c */ /* 0x000fe20003fa4070 */
[----:B------:R-:W-:Y:S01]  /*16e0*/  @!P6 IMAD.IADD R18, R18, 0x1, -R0 ;  /* 0x000000011212e824 */ /* 0x000fe200078e0a00 */
[----:B------:R-:W-:Y:S01]  /*16f0*/  ISETP.GT.U32.AND P6, PT, R0, R22, PT ;  /* 0x000000160000720c */ /* 0x000fe20003fc4070 */
[----:B------:R-:W-:-:S04]  /*1700*/  IMAD.HI.U32 R23, R3, R25, RZ ;  /* 0x0000001903177227 */ /* 0x000fc800078e00ff */
[----:B------:R-:W-:Y:S01]  /*1710*/  IMAD.HI.U32 R24, R3, R26, RZ ;  /* 0x0000001a03187227 */ /* 0x000fe200078e00ff */
[----:B------:R-:W-:Y:S02]  /*1720*/  IADD3 R23, PT, PT, -R23, RZ, RZ ;  /* 0x000000ff17177210 */ /* 0x000fe40007ffe1ff */
[-C--:B------:R-:W-:Y:S01]  /*1730*/  @!P2 IADD3 R20, PT, PT, R20, -R0.reuse, RZ ;  /* 0x800000001414a210 */ /* 0x080fe20007ffe0ff */
[--C-:B------:R-:W-:Y:S01]  /*1740*/  @!P4 IMAD.IADD R19, R19, 0x1, -R0.reuse ;  /* 0x000000011313c824 */ /* 0x100fe200078e0a00 */
[----:B------:R-:W-:Y:S01]  /*1750*/  ISETP.GE.AND P4, PT, R28, RZ, PT ;  /* 0x000000ff1c00720c */ /* 0x000fe20003f86270 */
[----:B------:R-:W-:Y:S01]  /*1760*/  IMAD R23, R0, R23, R25 ;  /* 0x0000001700177224 */ /* 0x000fe200078e0219 */
[----:B------:R-:W-:Y:S01]  /*1770*/  @!P5 IADD3 R21, PT, PT, R21, -R0, RZ ;  /* 0x800000001515d210 */ /* 0x000fe20007ffe0ff */
[----:B------:R-:W-:Y:S01]  /*1780*/  @!P6 IMAD.IADD R22, R22, 0x1, -R0 ;  /* 0x000000011616e824 */ /* 0x000fe200078e0a00 */
[C---:B------:R-:W-:Y:S01]  /*1790*/  ISETP.GT.U32.AND P5, PT, R0.reuse, R20, PT ;  /* 0x000000140000720c */ /* 0x040fe20003fa4070 */
[----:B------:R-:W-:Y:S01]  /*17a0*/  IMAD.MOV R25, RZ, RZ, -R24 ;  /* 0x000000ffff197224 */ /* 0x000fe200078e0a18 */
[C---:B------:R-:W-:Y:S01]  /*17b0*/  ISETP.GT.U32.AND P6, PT, R0.reuse, R21, PT ;  /* 0x000000150000720c */ /* 0x040fe20003fc4070 */
[----:B------:R-:W-:Y:S01]  /*17c0*/  @!P3 IMAD.MOV R18, RZ, RZ, -R18 ;  /* 0x000000ffff12b224 */ /* 0x000fe200078e0a12 */
[C---:B------:R-:W-:Y:S01]  /*17d0*/  ISETP.GT.U32.AND P3, PT, R0.reuse, R22, PT ;  /* 0x000000160000720c */ /* 0x040fe20003f64070 */
[----:B------:R-:W-:Y:S01]  /*17e0*/  IMAD R24, R0, R25, R26 ;  /* 0x0000001900187224 */ /* 0x000fe200078e021a */
[----:B------:R-:W-:Y:S01]  /*17f0*/  IABS R26, R33 ;  /* 0x00000021001a7213 */ /* 0x000fe20000000000 */
[----:B------:R-:W-:Y:S01]  /*1800*/  @!P0 IMAD.MOV R17, RZ, RZ, -R17 ;  /* 0x000000ffff118224 */ /* 0x000fe200078e0a11 */
[----:B------:R-:W-:Y:S01]  /*1810*/  IABS R28, R34 ;  /* 0x00000022001c7213 */ /* 0x000fe20000000000 */
[----:B------:R-:W-:Y:S01]  /*1820*/  VIADD R37, R132, 0x15 ;  /* 0x0000001584257836 */ /* 0x000fe20000000000 */
[----:B------:R-:W-:Y:S01]  /*1830*/  ISETP.GE.AND P0, PT, R27, RZ, PT ;  /* 0x000000ff1b00720c */ /* 0x000fe20003f06270 */
[----:B------:R-:W-:Y:S01]  /*1840*/  IMAD.HI.U32 R25, R3, R26, RZ ;  /* 0x0000001a03197227 */ /* 0x000fe200078e00ff */
[----:B------:R-:W-:-:S02]  /*1850*/  ISETP.GE.AND P2, PT, R29, RZ, PT ;  /* 0x000000ff1d00720c */ /* 0x000fc40003f46270 */
[----:B------:R-:W-:Y:S01]  /*1860*/  @!P5 IADD3 R20, PT, PT, R20, -R0, RZ ;  /* 0x800000001414d210 */ /* 0x000fe20007ffe0ff */
[----:B------:R-:W-:Y:S01]  /*1870*/  @!P6 IMAD.IADD R21, R21, 0x1, -R0 ;  /* 0x000000011515e824 */ /* 0x000fe200078e0a00 */
[C---:B------:R-:W-:Y:S01]  /*1880*/  ISETP.GT.U32.AND P5, PT, R0.reuse, R23, PT ;  /* 0x000000170000720c */ /* 0x040fe20003fa4070 */
[----:B------:R-:W-:Y:S01]  /*1890*/  IMAD.MOV R25, RZ, RZ, -R25 ;  /* 0x000000ffff197224 */ /* 0x000fe200078e0a19 */
[----:B------:R-:W-:Y:S01]  /*18a0*/  ISETP.GT.U32.AND P6, PT, R0, R24, PT ;  /* 0x000000180000720c */ /* 0x000fe20003fc4070 */
[----:B------:R-:W-:Y:S01]  /*18b0*/  IMAD.HI.U32 R27, R3, R30, RZ ;  /* 0x0000001e031b7227 */ /* 0x000fe200078e00ff */
[----:B------:R-:W-:Y:S02]  /*18c0*/  @!P3 IADD3 R22, PT, PT, R22, -R0, RZ ;  /* 0x800000001616b210 */ /* 0x000fe40007ffe0ff */
[----:B------:R-:W-:Y:S01]  /*18d0*/  ISETP.GE.AND P3, PT, R31, RZ, PT ;  /* 0x000000ff1f00720c */ /* 0x000fe20003f66270 */
[----:B------:R-:W-:Y:S01]  /*18e0*/  IMAD R25, R0, R25, R26 ;  /* 0x0000001900197224 */ /* 0x000fe200078e021a */
[----:B------:R-:W-:Y:S01]  /*18f0*/  IABS R31, R36 ;  /* 0x00000024001f7213 */ /* 0x000fe20000000000 */
[----:B------:R-:W-:Y:S01]  /*1900*/  IMAD.HI.U32 R26, R3, R28, RZ ;  /* 0x0000001c031a7227 */ /* 0x000fe200078e00ff */
[----:B------:R-:W-:-:S02]  /*1910*/  IADD3 R27, PT, PT, -R27, RZ, RZ ;  /* 0x000000ff1b1b7210 */ /* 0x000fc40007ffe1ff */
[----:B------:R-:W-:Y:S01]  /*1920*/  @!P4 IADD3 R21, PT, PT, -R21, RZ, RZ ;  /* 0x000000ff1515c210 */ /* 0x000fe20007ffe1ff */
[----:B------:R-:W-:Y:S01]  /*1930*/  @!P5 IMAD.IADD R23, R23, 0x1, -R0 ;  /* 0x000000011717d824 */ /* 0x000fe200078e0a00 */
[----:B------:R-:W-:Y:S01]  /*1940*/  ISETP.GT.U32.AND P5, PT, R0, R25, PT ;  /* 0x000000190000720c */ /* 0x000fe20003fa4070 */
[----:B------:R-:W-:Y:S01]  /*1950*/  IMAD.MOV R29, RZ, RZ, -R26 ;  /* 0x000000ffff1d7224 */ /* 0x000fe200078e0a1a */
[----:B------:R-:W-:Y:S01]  /*1960*/  @!P6 IADD3 R24, PT, PT, R24, -R0, RZ ;  /* 0x800000001818e210 */ /* 0x000fe20007ffe0ff */
[----:B------:R-:W-:Y:S01]  /*1970*/  @!P0 IMAD.MOV R20, RZ, RZ, -R20 ;  /* 0x000000ffff148224 */ /* 0x000fe200078e0a14 */
[C---:B------:R-:W-:Y:S01]  /*1980*/  ISETP.GT.U32.AND P6, PT, R0.reuse, R23, PT ;  /* 0x000000170000720c */ /* 0x040fe20003fc4070 */
[C---:B------:R-:W-:Y:S01]  /*1990*/  IMAD R26, R0.reuse, R29, R28 ;  /* 0x0000001d001a7224 */ /* 0x040fe200078e021c */
[----:B------:R-:W-:Y:S01]  /*19a0*/  ISETP.GT.U32.AND P0, PT, R0, R24, PT ;  /* 0x000000180000720c */ /* 0x000fe20003f04070 */
[----:B------:R-:W-:-:S04]  /*19b0*/  IMAD.HI.U32 R28, R3, R31, RZ ;  /* 0x0000001f031c7227 */ /* 0x000fc800078e00ff */
[----:B------:R-:W-:Y:S01]  /*19c0*/  @!P1 IMAD.MOV R19, RZ, RZ, -R19 ;  /* 0x000000ffff139224 */ /* 0x000fe200078e0a13 */
[----:B------:R-:W-:Y:S01]  /*19d0*/  ISETP.GE.AND P1, PT, R32, RZ, PT ;  /* 0x000000ff2000720c */ /* 0x000fe20003f26270 */
[----:B------:R-:W-:Y:S01]  /*19e0*/  @!P5 IMAD.IADD R25, R25, 0x1, -R0 ;  /* 0x000000011919d824 */ /* 0x000fe200078e0a00 */
[----:B------:R-:W-:Y:S01]  /*19f0*/  IABS R32, R37 ;  /* 0x0000002500207213 */ /* 0x000fe20000000000 */
[----:B------:R-:W-:Y:S02]  /*1a00*/  IMAD.MOV R28, RZ, RZ, -R28 ;  /* 0x000000ffff1c7224 */ /* 0x000fe400078e0a1c */
[----:B------:R-:W-:Y:S01]  /*1a10*/  @!P6 IADD3 R23, PT, PT, R23, -R0, RZ ;  /* 0x800000001717e210 */ /* 0x000fe20007ffe0ff */
[C---:B------:R-:W-:Y:S01]  /*1a20*/  IMAD R27, R0.reuse, R27, R30 ;  /* 0x0000001b001b7224 */ /* 0x040fe200078e021e */
[----:B------:R-:W-:Y:S01]  /*1a30*/  ISETP.GT.U32.AND P5, PT, R0, R25, PT ;  /* 0x000000190000720c */ /* 0x000fe20003fa4070 */
[----:B------:R-:W-:Y:S01]  /*1a40*/  VIADD R38, R132, 0x16 ;  /* 0x0000001684267836 */ /* 0x000fe20000000000 */
[C---:B------:R-:W-:Y:S01]  /*1a50*/  ISETP.GT.U32.AND P6, PT, R0.reuse, R26, PT ;  /* 0x0000001a0000720c */ /* 0x040fe20003fc4070 */
[----:B------:R-:W-:Y:S01]  /*1a60*/  IMAD R28, R0, R28, R31 ;  /* 0x0000001c001c7224 */ /* 0x000fe200078e021f */
[----:B------:R-:W-:Y:S01]  /*1a70*/  @!P0 IADD3 R24, PT, PT, R24, -R0, RZ ;  /* 0x8000000018188210 */ /* 0x000fe20007ffe0ff */
[----:B------:R-:W-:Y:S01]  /*1a80*/  IMAD.HI.U32 R29, R3, R32, RZ ;  /* 0x00000020031d7227 */ /* 0x000fe200078e00ff */
[----:B------:R-:W-:-:S02]  /*1a90*/  ISETP.GT.U32.AND P0, PT, R0, R27, PT ;  /* 0x0000001b0000720c */ /* 0x000fc40003f04070 */
[----:B------:R-:W-:Y:S01]  /*1aa0*/  IABS R31, R38 ;  /* 0x00000026001f7213 */ /* 0x000fe20000000000 */
[----:B------:R-:W-:Y:S01]  /*1ab0*/  IMAD.MOV R29, RZ, RZ, -R29 ;  /* 0x000000ffff1d7224 */ /* 0x000fe200078e0a1d */
[----:B------:R-:W-:Y:S01]  /*1ac0*/  @!P1 IADD3 R24, PT, PT, -R24, RZ, RZ ;  /* 0x000000ff18189210 */ /* 0x000fe20007ffe1ff */
[----:B------:R-:W-:Y:S01]  /*1ad0*/  VIADD R39, R132, 0x17 ;  /* 0x0000001784277836 */ /* 0x000fe20000000000 */
[----:B------:R-:W-:Y:S01]  /*1ae0*/  ISETP.GE.AND P1, PT, R35, RZ, PT ;  /* 0x000000ff2300720c */ /* 0x000fe20003f26270 */
[----:B------:R-:W-:Y:S01]  /*1af0*/  @!P5 IMAD.IADD R25, R25, 0x1, -R0 ;  /* 0x000000011919d824 */ /* 0x000fe200078e0a00 */
[C---:B------:R-:W-:Y:S01]  /*1b00*/  ISETP.GT.U32.AND P5, PT, R0.reuse, R28, PT ;  /* 0x0000001c0000720c */ /* 0x040fe20003fa4070 */
[----:B------:R-:W-:Y:S01]  /*1b10*/  IMAD R29, R0, R29, R32 ;  /* 0x0000001d001d7224 */ /* 0x000fe200078e0220 */
[----:B------:R-:W-:Y:S01]  /*1b20*/  @!P6 IADD3 R26, PT, PT, R26, -R0, RZ ;  /* 0x800000001a1ae210 */ /* 0x000fe20007ffe0ff */
[----:B------:R-:W-:Y:S01]  /*1b30*/  IMAD.HI.U32 R30, R3, R31, RZ ;  /* 0x0000001f031e7227 */ /* 0x000fe200078e00ff */
[----:B------:R-:W-:-:S02]  /*1b40*/  ISETP.GE.AND P6, PT, R33, RZ, PT ;  /* 0x000000ff2100720c */ /* 0x000fc40003fc6270 */
[C---:B------:R-:W-:Y:S01]  /*1b50*/  ISETP.GT.U32.AND P4, PT, R0.reuse, R26, PT ;  /* 0x0000001a0000720c */ /* 0x040fe20003f84070 */
[----:B------:R-:W-:Y:S01]  /*1b60*/  @!P3 IMAD.MOV R23, RZ, RZ, -R23 ;  /* 0x000000ffff17b224 */ /* 0x000fe200078e0a17 */
[----:B------:R-:W-:Y:S01]  /*1b70*/  IABS R33, R39 ;  /* 0x0000002700217213 */ /* 0x000fe20000000000 */
[----:B------:R-:W-:Y:S01]  /*1b80*/  IMAD.MOV R30, RZ, RZ, -R30 ;  /* 0x000000ffff1e7224 */ /* 0x000fe200078e0a1e */
[C---:B------:R-:W-:Y:S01]  /*1b90*/  ISETP.GT.U32.AND P3, PT, R0.reuse, R29, PT ;  /* 0x0000001d0000720c */ /* 0x040fe20003f64070 */
[--C-:B------:R-:W-:Y:S01]  /*1ba0*/  @!P0 IMAD.IADD R27, R27, 0x1, -R0.reuse ;  /* 0x000000011b1b8824 */ /* 0x100fe200078e0a00 */
[----:B------:R-:W-:Y:S01]  /*1bb0*/  MOV R32, R33 ;  /* 0x0000002100207202 */ /* 0x000fe20000000f00 */
[----:B------:R-:W-:Y:S01]  /*1bc0*/  IMAD R30, R0, R30, R31 ;  /* 0x0000001e001e7224 */ /* 0x000fe200078e021f */
[----:B------:R-:W-:Y:S01]  /*1bd0*/  ISETP.GE.AND P0, PT, R34, RZ, PT ;  /* 0x000000ff2200720c */ /* 0x000fe20003f06270 */
[----:B------:R-:W-:Y:S02]  /*1be0*/  @!P5 IMAD.IADD R28, R28, 0x1, -R0 ;  /* 0x000000011c1cd824 */ /* 0x000fe400078e0a00 */
[----:B------:R-:W-:Y:S01]  /*1bf0*/  @!P2 IMAD.MOV R22, RZ, RZ, -R22 ;  /* 0x000000ffff16a224 */ /* 0x000fe200078e0a16 */
[C---:B------:R-:W-:Y:S01]  /*1c00*/  ISETP.GT.U32.AND P2, PT, R0.reuse, R27, PT ;  /* 0x0000001b0000720c */ /* 0x040fe20003f44070 */
[----:B------:R-:W-:Y:S01]  /*1c10*/  IMAD.HI.U32 R31, R3, R32, RZ ;  /* 0x00000020031f7227 */ /* 0x000fe200078e00ff */
[----:B------:R-:W-:-:S03]  /*1c20*/  ISETP.GT.U32.AND P5, PT, R0, R28, PT ;  /* 0x0000001c0000720c */ /* 0x000fc60003fa4070 */
[----:B------:R-:W-:Y:S01]  /*1c30*/  @!P4 IMAD.IADD R26, R26, 0x1, -R0 ;  /* 0x000000011a1ac824 */ /* 0x000fe200078e0a00 */
[----:B------:R-:W-:Y:S01]  /*1c40*/  ISETP.GT.U32.AND P4, PT, R0, R30, PT ;  /* 0x0000001e0000720c */ /* 0x000fe20003f84070 */
[----:B------:R-:W-:Y:S01]  /*1c50*/  IMAD.MOV R31, RZ, RZ, -R31 ;  /* 0x000000ffff1f7224 */ /* 0x000fe200078e0a1f */
[-C--:B------:R-:W-:Y:S01]  /*1c60*/  @!P3 IADD3 R29, PT, PT, R29, -R0.reuse, RZ ;  /* 0x800000001d1db210 */ /* 0x080fe20007ffe0ff */
[----:B------:R-:W-:Y:S01]  /*1c70*/  @!P6 IMAD.MOV R25, RZ, RZ, -R25 ;  /* 0x000000ffff19e224 */ /* 0x000fe200078e0a19 */
[----:B------:R-:W-:Y:S01]  /*1c80*/  ISETP.GE.AND P6, PT, R36, RZ, PT ;  /* 0x000000ff2400720c */ /* 0x000fe20003fc6270 */
[----:B------:R-:W-:Y:S01]  /*1c90*/  IMAD R31, R0, R31, R32 ;  /* 0x0000001f001f7224 */ /* 0x000fe200078e0220 */
[----:B------:R-:W-:Y:S01]  /*1ca0*/  ISETP.GE.AND P3, PT, R39, RZ, PT ;  /* 0x000000ff2700720c */ /* 0x000fe20003f66270 */
[----:B------:R-:W-:Y:S01]  /*1cb0*/  VIADD R32, R132, 0x18 ;  /* 0x0000001884207836 */ /* 0x000fe20000000000 */
[----:B------:R-:W-:Y:S01]  /*1cc0*/  @!P2 IADD3 R27, PT, PT, R27, -R0, RZ ;  /* 0x800000001b1ba210 */ /* 0x000fe20007ffe0ff */
[----:B------:R-:W-:Y:S01]  /*1cd0*/  @!P0 IMAD.MOV R26, RZ, RZ, -R26 ;  /* 0x000000ffff1a8224 */ /* 0x000fe200078e0a1a */
[----:B------:R-:W-:Y:S01]  /*1ce0*/  ISETP.GT.U32.AND P0, PT, R0, R29, PT ;  /* 0x0000001d0000720c */ /* 0x000fe20003f04070 */
[----:B------:R-:W-:Y:S01]  /*1cf0*/  VIADD R33, R132, 0x19 ;  /* 0x0000001984217836 */ /* 0x000fe20000000000 */
[----:B------:R-:W-:Y:S01]  /*1d00*/  IABS R34, R32 ;  /* 0x0000002000227213 */ /* 0x000fe20000000000 */
[----:B------:R-:W-:Y:S01]  /*1d10*/  @!P5 IMAD.IADD R28, R28, 0x1, -R0 ;  /* 0x000000011c1cd824 */ /* 0x000fe200078e0a00 */
[----:B------:R-:W-:Y:S01]  /*1d20*/  @!P4 IADD3 R30, PT, PT, R30, -R0, RZ ;  /* 0x800000001e1ec210 */ /* 0x000fe20007ffe0ff */
[----:B------:R-:W-:Y:S01]  /*1d30*/  @!P1 IMAD.MOV R27, RZ, RZ, -R27 ;  /* 0x000000ffff1b9224 */ /* 0x000fe200078e0a1b */
[----:B------:R-:W-:Y:S01]  /*1d40*/  ISETP.GE.AND P4, PT, R32, RZ, PT ;  /* 0x000000ff2000720c */ /* 0x000fe20003f86270 */
[----:B------:R-:W-:Y:S01]  /*1d50*/  IMAD.HI.U32 R32, R3, R34, RZ ;  /* 0x0000002203207227 */ /* 0x000fe200078e00ff */
[----:B------:R-:W-:-:S02]  /*1d60*/  ISETP.GT.U32.AND P1, PT, R0, R30, PT ;  /* 0x0000001e0000720c */ /* 0x000fc40003f24070 */
[----:B------:R-:W-:Y:S01]  /*1d70*/  ISETP.GE.AND P2, PT, R37, RZ, PT ;  /* 0x000000ff2500720c */ /* 0x000fe20003f46270 */
[----:B------:R-:W-:Y:S01]  /*1d80*/  @!P6 IMAD.MOV R28, RZ, RZ, -R28 ;  /* 0x000000ffff1ce224 */ /* 0x000fe200078e0a1c */
[----:B------:R-:W-:Y:S01]  /*1d90*/  IABS R36, R33 ;  /* 0x0000002100247213 */ /* 0x000fe20000000000 */
[----:B------:R-:W-:Y:S01]  /*1da0*/  @!P0 IMAD.IADD R29, R29, 0x1, -R0 ;  /* 0x000000011d1d8824 */ /* 0x000fe200078e0a00 */
[----:B------:R-:W-:Y:S01]  /*1db0*/  ISETP.GT.U32.AND P6, PT, R0, R31, PT ;  /* 0x0000001f0000720c */ /* 0x000fe20003fc4070 */
[----:B------:R-:W-:Y:S01]  /*1dc0*/  VIADD R43, R132, 0x1d ;  /* 0x0000001d842b7836 */ /* 0x000fe20000000000 */
[----:B------:R-:W-:Y:S01]  /*1dd0*/  ISETP.GE.AND P5, PT, R38, RZ, PT ;  /* 0x000000ff2600720c */ /* 0x000fe20003fa6270 */
[----:B------:R-:W-:Y:S01]  /*1de0*/  VIADD R44, R132, 0x1e ;  /* 0x0000001e842c7836 */ /* 0x000fe20000000000 */
[----:B------:R-:W-:Y:S01]  /*1df0*/  ISETP.GE.AND P0, PT, R33, RZ, PT ;  /* 0x000000ff2100720c */ /* 0x000fe20003f06270 */
[----:B------:R-:W-:Y:S01]  /*1e00*/  IMAD.HI.U32 R33, R3, R36, RZ ;  /* 0x0000002403217227 */ /* 0x000fe200078e00ff */
[----:B------:R-:W-:-:S02]  /*1e10*/  IADD3 R35, PT, PT, -R32, RZ, RZ ;  /* 0x000000ff20237210 */ /* 0x000fc40007ffe1ff */
[----:B------:R-:W-:Y:S01]  /*1e20*/  IADD3 R38, PT, PT, R132, 0x1a, RZ ;  /* 0x0000001a84267810 */ /* 0x000fe20007ffe0ff */
[----:B------:R-:W-:Y:S01]  /*1e30*/  IMAD.MOV R33, RZ, RZ, -R33 ;  /* 0x000000ffff217224 */ /* 0x000fe200078e0a21 */
[----:B------:R-:W-:Y:S01]  /*1e40*/  IABS R40, R43 ;  /* 0x0000002b00287213 */ /* 0x000fe20000000000 */
[----:B------:R-:W-:Y:S01]  /*1e50*/  IMAD R32, R0, R35, R34 ;  /* 0x0000002300207224 */ /* 0x000fe200078e0222 */
[----:B------:R-:W-:Y:S01]  /*1e60*/  IABS R37, R38 ;  /* 0x0000002600257213 */ /* 0x000fe20000000000 */
[----:B------:R-:W-:Y:S01]  /*1e70*/  @!P1 IMAD.IADD R30, R30, 0x1, -R0 ;  /* 0x000000011e1e9824 */ /* 0x000fe200078e0a00 */
[----:B------:R-:W-:Y:S01]  /*1e80*/  @!P6 IADD3 R31, PT, PT, R31, -R0, RZ ;  /* 0x800000001f1fe210 */ /* 0x000fe20007ffe0ff */
[----:B------:R-:W-:Y:S01]  /*1e90*/  IMAD R33, R0, R33, R36 ;  /* 0x0000002100217224 */ /* 0x000fe200078e0224 */
[----:B------:R-:W-:Y:S01]  /*1ea0*/  ISETP.GE.AND P1, PT, R38, RZ, PT ;  /* 0x000000ff2600720c */ /* 0x000fe20003f26270 */
[----:B------:R-:W-:Y:S01]  /*1eb0*/  @!P2 IMAD.MOV R29, RZ, RZ, -R29 ;  /* 0x000000ffff1da224 */ /* 0x000fe200078e0a1d */
[----:B------:R-:W-:Y:S01]  /*1ec0*/  ISETP.GT.U32.AND P2, PT, R0, R32, PT ;  /* 0x000000200000720c */ /* 0x000fe20003f44070 */
[----:B------:R-:W-:Y:S01]  /*1ed0*/  IMAD.HI.U32 R34, R3, R37, RZ ;  /* 0x0000002503227227 */ /* 0x000fe200078e00ff */
[----:B------:R-:W-:-:S02]  /*1ee0*/  @!P5 IADD3 R30, PT, PT, -R30, RZ, RZ ;  /* 0x000000ff1e1ed210 */ /* 0x000fc40007ffe1ff */
[----:B------:R-:W-:Y:S01]  /*1ef0*/  ISETP.GT.U32.AND P6, PT, R0, R31, PT ;  /* 0x0000001f0000720c */ /* 0x000fe20003fc4070 */
[----:B------:R-:W-:Y:S01]  /*1f00*/  VIADD R35, R132, 0x1b ;  /* 0x0000001b84237836 */ /* 0x000fe20000000000 */
[----:B------:R-:W-:Y:S01]  /*1f10*/  ISETP.GT.U32.AND P5, PT, R0, R33, PT ;  /* 0x000000210000720c */ /* 0x000fe20003fa4070 */
[----:B------:R-:W-:Y:S01]  /*1f20*/  VIADD R42, R132, 0x1c ;  /* 0x0000001c842a7836 */ /* 0x000fe20000000000 */
[----:B------:R-:W-:Y:S01]  /*1f30*/  IADD3 R34, PT, PT, -R34, RZ, RZ ;  /* 0x000000ff22227210 */ /* 0x000fe20007ffe1ff */
[C---:B------:R-:W-:Y:S01]  /*1f40*/  VIADD R45, R132.reuse, 0x1f ;  /* 0x0000001f842d7836 */ /* 0x040fe20000000000 */
[----:B------:R-:W-:Y:S01]  /*1f50*/  IABS R38, R35 ;  /* 0x0000002300267213 */ /* 0x000fe20000000000 */
[----:B------:R-:W-:Y:S01]  /*1f60*/  VIADD R48, R132, 0x22 ;  /* 0x0000002284307836 */ /* 0x000fe20000000000 */
[----:B------:R-:W-:Y:S01]  /*1f70*/  IABS R39, R42 ;  /* 0x0000002a00277213 */ /* 0x000fe20000000000 */
[----:B------:R-:W-:Y:S01]  /*1f80*/  IMAD R34, R0, R34, R37 ;  /* 0x0000002200227224 */ /* 0x000fe200078e0225 */
[----:B------:R-:W-:Y:S01]  /*1f90*/  IABS R41, R45 ;  /* 0x0000002d00297213 */ /* 0x000fe20000000000 */
[--C-:B------:R-:W-:Y:S01]  /*1fa0*/  @!P2 IMAD.IADD R32, R32, 0x1, -R0.reuse ;  /* 0x000000012020a824 */ /* 0x100fe200078e0a00 */
[----:B------:R-:W-:Y:S01]  /*1fb0*/  ISETP.GE.AND P2, PT, R35, RZ, PT ;  /* 0x000000ff2300720c */ /* 0x000fe20003f46270 */
[----:B------:R-:W-:Y:S01]  /*1fc0*/  @!P6 IMAD.IADD R31, R31, 0x1, -R0 ;  /* 0x000000011f1fe824 */ /* 0x000fe200078e0a00 */
[----:B------:R-:W-:Y:S01]  /*1fd0*/  ISETP.GT.U32.AND P6, PT, R0, R34, PT ;  /* 0x000000220000720c */ /* 0x000fe20003fc4070 */
[----:B------:R-:W-:Y:S01]  /*1fe0*/  IMAD.HI.U32 R35, R3, R38, RZ ;  /* 0x0000002603237227 */ /* 0x000fe200078e00ff */
[----:B------:R-:W-:-:S02]  /*1ff0*/  @!P5 IADD3 R33, PT, PT, R33, -R0, RZ ;  /* 0x800000002121d210 */ /* 0x000fc40007ffe0ff */
[----:B------:R-:W-:Y:S01]  /*2000*/  ISETP.GT.U32.AND P5, PT, R0, R32, PT ;  /* 0x000000200000720c */ /* 0x000fe20003fa4070 */
[----:B------:R-:W-:Y:S01]  /*2010*/  IMAD.MOV R35, RZ, RZ, -R35 ;  /* 0x000000ffff237224 */ /* 0x000fe200078e0a23 */
[----:B------:R-:W-:Y:S01]  /*2020*/  @!P3 IADD3 R31, PT, PT, -R31, RZ, RZ ;  /* 0x000000ff1f1fb210 */ /* 0x000fe20007ffe1ff */
[----:B------:R-:W-:-:S04]  /*2030*/  IMAD.HI.U32 R37, R3, R40, RZ ;  /* 0x0000002803257227 */ /* 0x000fc800078e00ff */
[----:B------:R-:W-:Y:S01]  /*2040*/  IMAD R35, R0, R35, R38 ;  /* 0x0000002300237224 */ /* 0x000fe200078e0226 */
[----:B------:R-:W-:Y:S01]  /*2050*/  IADD3 R37, PT, PT, -R37, RZ, RZ ;  /* 0x000000ff25257210 */ /* 0x000fe20007ffe1ff */
[----:B------:R-:W-:Y:S01]  /*2060*/  @!P6 IMAD.IADD R34, R34, 0x1, -R0 ;  /* 0x000000012222e824 */ /* 0x000fe200078e0a00 */
[----:B------:R-:W-:Y:S01]  /*2070*/  ISETP.GT.U32.AND P6, PT, R0, R33, PT ;  /* 0x000000210000720c */ /* 0x000fe20003fc4070 */
[----:B------:R-:W-:-:S03]  /*2080*/  IMAD.HI.U32 R36, R3, R39, RZ ;  /* 0x0000002703247227 */ /* 0x000fc600078e00ff */
[----:B------:R-:W-:Y:S01]  /*2090*/  ISETP.GT.U32.AND P3, PT, R0, R34, PT ;  /* 0x000000220000720c */ /* 0x000fe20003f64070 */
[----:B------:R-:W-:Y:S01]  /*20a0*/  @!P5 IMAD.IADD R32, R32, 0x1, -R0 ;  /* 0x000000012020d824 */ /* 0x000fe200078e0a00 */
[C---:B------:R-:W-:Y:S01]  /*20b0*/  ISETP.GT.U32.AND P5, PT, R0.reuse, R35, PT ;  /* 0x000000230000720c */ /* 0x040fe20003fa4070 */
[----:B------:R-:W-:Y:S01]  /*20c0*/  IMAD R38, R0, R37, R40 ;  /* 0x0000002500267224 */ /* 0x000fe200078e0228 */
[----:B------:R-:W-:Y:S01]  /*20d0*/  IABS R40, R44 ;  /* 0x0000002c00287213 */ /* 0x000fe20000000000 */
[----:B------:R-:W-:Y:S01]  /*20e0*/  IMAD.MOV R36, RZ, RZ, -R36 ;  /* 0x000000ffff247224 */ /* 0x000fe200078e0a24 */
[----:B------:R-:W-:Y:S01]  /*20f0*/  @!P4 IADD3 R32, PT, PT, -R32, RZ, RZ ;  /* 0x000000ff2020c210 */ /* 0x000fe20007ffe1ff */
[----:B------:R-:W-:Y:S01]  /*2100*/  VIADD R49, R132, 0x23 ;  /* 0x0000002384317836 */ /* 0x000fe20000000000 */
[----:B------:R-:W-:Y:S01]  /*2110*/  ISETP.GE.AND P4, PT, R42, RZ, PT ;  /* 0x000000ff2a00720c */ /* 0x000fe20003f86270 */
[----:B------:R-:W-:Y:S01]  /*2120*/  IMAD.HI.U32 R37, R3, R40, RZ ;  /* 0x0000002803257227 */ /* 0x000fe200078e00ff */
[----:B------:R-:W-:-:S02]  /*2130*/  @!P6 IADD3 R33, PT, PT, R33, -R0, RZ ;  /* 0x800000002121e210 */ /* 0x000fc40007ffe0ff */
[----:B------:R-:W-:Y:S01]  /*2140*/  IABS R46, R49 ;  /* 0x00000031002e7213 */ /* 0x000fe20000000000 */
[--C-:B------:R-:W-:Y:S01]  /*2150*/  @!P3 IMAD.IADD R34, R34, 0x1, -R0.reuse ;  /* 0x000000012222b824 */ /* 0x100fe200078e0a00 */
[C---:B------:R-:W-:Y:S01]  /*2160*/  ISETP.GT.U32.AND P3, PT, R0.reuse, R38, PT ;  /* 0x000000260000720c */ /* 0x040fe20003f64070 */
[----:B------:R-:W-:Y:S02]  /*2170*/  @!P5 IMAD.IADD R35, R35, 0x1, -R0 ;  /* 0x000000012323d824 */ /* 0x000fe400078e0a00 */
[----:B------:R-:W-:Y:S02]  /*2180*/  IMAD.MOV R37, RZ, RZ, -R37 ;  /* 0x000000ffff257224 */ /* 0x000fe400078e0a25 */
[C---:B------:R-:W-:Y:S01]  /*2190*/  IMAD R36, R0.reuse, R36, R39 ;  /* 0x0000002400247224 */ /* 0x040fe200078e0227 */
[C---:B------:R-:W-:Y:S01]  /*21a0*/  ISETP.GT.U32.AND P5, PT, R0.reuse, R35, PT ;  /* 0x000000230000720c */ /* 0x040fe20003fa4070 */
[C---:B------:R-:W-:Y:S02]  /*21b0*/  IMAD R37, R0.reuse, R37, R40 ;  /* 0x0000002500257224 */ /* 0x040fe400078e0228 */
[----:B------:R-:W-:Y:S01]  /*21c0*/  IMAD.HI.U32 R39, R3, R41, RZ ;  /* 0x0000002903277227 */ /* 0x000fe200078e00ff */
[----:B------:R-:W-:-:S03]  /*21d0*/  ISETP.GT.U32.AND P6, PT, R0, R36, PT ;  /* 0x000000240000720c */ /* 0x000fc60003fc4070 */
[----:B------:R-:W-:Y:S01]  /*21e0*/  @!P3 IMAD.IADD R38, R38, 0x1, -R0 ;  /* 0x000000012626b824 */ /* 0x000fe200078e0a00 */
[----:B------:R-:W-:Y:S01]  /*21f0*/  IADD3 R39, PT, PT, -R39, RZ, RZ ;  /* 0x000000ff27277210 */ /* 0x000fe20007ffe1ff */
[----:B------:R-:W-:Y:S02]  /*2200*/  @!P0 IMAD.MOV R33, RZ, RZ, -R33 ;  /* 0x000000ffff218224 */ /* 0x000fe400078e0a21 */
[----:B------:R-:W-:Y:S01]  /*2210*/  VIADD R40, R132, 0x20 ;  /* 0x0000002084287836 */ /* 0x000fe20000000000 */
[C---:B------:R-:W-:Y:S01]  /*2220*/  ISETP.GT.U32.AND P0, PT, R0.reuse, R38, PT ;  /* 0x000000260000720c */ /* 0x040fe20003f04070 */
[C---:B------:R-:W-:Y:S01]  /*2230*/  IMAD R39, R0.reuse, R39, R41 ;  /* 0x0000002700277224 */ /* 0x040fe200078e0229 */
[----:B------:R-:W-:Y:S01]  /*2240*/  @!P5 IADD3 R35, PT, PT, R35, -R0, RZ ;  /* 0x800000002323d210 */ /* 0x000fe20007ffe0ff */
[----:B------:R-:W-:Y:S01]  /*2250*/  @!P1 IMAD.MOV R34, RZ, RZ, -R34 ;  /* 0x000000ffff229224 */ /* 0x000fe200078e0a22 */
[----:B------:R-:W-:Y:S01]  /*2260*/  ISETP.GT.U32.AND P5, PT, R0, R37, PT ;  /* 0x000000250000720c */ /* 0x000fe20003fa4070 */
[--C-:B------:R-:W-:Y:S01]  /*2270*/  @!P6 IMAD.IADD R36, R36, 0x1, -R0.reuse ;  /* 0x000000012424e824 */ /* 0x100fe200078e0a00 */
[----:B------:R-:W-:Y:S01]  /*2280*/  IABS R41, R40 ;  /* 0x0000002800297213 */ /* 0x000fe20000000000 */
[----:B------:R-:W-:Y:S01]  /*2290*/  VIADD R51, R132, 0x26 ;  /* 0x0000002684337836 */ /* 0x000fe20000000000 */
[----:B------:R-:W-:Y:S01]  /*22a0*/  ISETP.GT.U32.AND P1, PT, R0, R39, PT ;  /* 0x000000270000720c */ /* 0x000fe20003f24070 */
[----:B------:R-:W-:Y:S01]  /*22b0*/  VIADD R54, R132, 0x2a ;  /* 0x0000002a84367836 */ /* 0x000fe20000000000 */
[----:B------:R-:W-:Y:S01]  /*22c0*/  ISETP.GT.U32.AND P3, PT, R0, R36, PT ;  /* 0x000000240000720c */ /* 0x000fe20003f64070 */
[----:B------:R-:W-:Y:S01]  /*22d0*/  VIADD R56, R132, 0x2e ;  /* 0x0000002e84387836 */ /* 0x000fe20000000000 */
[----:B------:R-:W-:Y:S01]  /*22e0*/  ISETP.GE.AND P6, PT, R43, RZ, PT ;  /* 0x000000ff2b00720c */ /* 0x000fe20003fc6270 */
[----:B------:R-:W-:Y:S01]  /*22f0*/  @!P0 IMAD.IADD R38, R38, 0x1, -R0 ;  /* 0x0000000126268824 */ /* 0x000fe200078e0a00 */
[----:B------:R-:W-:Y:S01]  /*2300*/  ISETP.GE.AND P0, PT, R40, RZ, PT ;  /* 0x000000ff2800720c */ /* 0x000fe20003f06270 */
[----:B------:R-:W-:Y:S01]  /*2310*/  IMAD.HI.U32 R40, R3, R41, RZ ;  /* 0x0000002903287227 */ /* 0x000fe200078e00ff */
[----:B------:R-:W-:-:S02]  /*2320*/  IADD3 R43, PT, PT, R132, 0x21, RZ ;  /* 0x00000021842b7810 */ /* 0x000fc40007ffe0ff */
[----:B------:R-:W-:Y:S01]  /*2330*/  @!P2 IADD3 R35, PT, PT, -R35, RZ, RZ ;  /* 0x000000ff2323a210 */ /* 0x000fe20007ffe1ff */
[----:B------:R-:W-:Y:S01]  /*2340*/  @!P5 IMAD.IADD R37, R37, 0x1, -R0 ;  /* 0x000000012525d824 */ /* 0x000fe200078e0a00 */
[----:B------:R-:W-:Y:S01]  /*2350*/  ISETP.GE.AND P2, PT, R44, RZ, PT ;  /* 0x000000ff2c00720c */ /* 0x000fe20003f46270 */
[----:B------:R-:W-:Y:S01]  /*2360*/  IMAD.MOV R40, RZ, RZ, -R40 ;  /* 0x000000ffff287224 */ /* 0x000fe200078e0a28 */
[----:B------:R-:W-:Y:S01]  /*2370*/  @!P1 IADD3 R39, PT, PT, R39, -R0, RZ ;  /* 0x8000000027279210 */ /* 0x000fe20007ffe0ff */
[----:B------:R-:W-:Y:S01]  /*2380*/  @!P3 IMAD.IADD R36, R36, 0x1, -R0 ;  /* 0x000000012424b824 */ /* 0x000fe200078e0a00 */
[C---:B------:R-:W-:Y:S01]  /*2390*/  ISETP.GT.U32.AND P5, PT, R0.reuse, R37, PT ;  /* 0x000000250000720c */ /* 0x040fe20003fa4070 */
[----:B------:R-:W-:Y:S01]  /*23a0*/  IMAD R40, R0, R40, R41 ;  /* 0x0000002800287224 */ /* 0x000fe200078e0229 */
[----:B------:R-:W-:Y:S01]  /*23b0*/  ISETP.GE.AND P3, PT, R45, RZ, PT ;  /* 0x000000ff2d00720c */ /* 0x000fe20003f66270 */
[----:B------:R-:W-:Y:S01]  /*23c0*/  @!P4 IMAD.MOV R36, RZ, RZ, -R36 ;  /* 0x000000ffff24c224 */ /* 0x000fe200078e0a24 */
[----:B------:R-:W-:Y:S01]  /*23d0*/  IABS R45, R48 ;  /* 0x00000030002d7213 */ /* 0x000fe20000000000 */
[----:B------:R-:W-:Y:S01]  /*23e0*/  VIADD R58, R132, 0x2f ;  /* 0x0000002f843a7836 */ /* 0x000fe20000000000 */
[----:B------:R-:W-:-:S02]  /*23f0*/  ISETP.GT.U32.AND P1, PT, R0, R39, PT ;  /* 0x000000270000720c */ /* 0x000fc40003f24070 */
[----:B------:R-:W-:Y:S01]  /*2400*/  IABS R44, R43 ;  /* 0x0000002b002c7213 */ /* 0x000fe20000000000 */
[----:B------:R-:W-:Y:S01]  /*2410*/  IMAD.HI.U32 R42, R3, R45, RZ ;  /* 0x0000002d032a7227 */ /* 0x000fe200078e00ff */
[----:B------:R-:W-:Y:S02]  /*2420*/  @!P6 IADD3 R38, PT, PT, -R38, RZ, RZ ;  /* 0x000000ff2626e210 */ /* 0x000fe40007ffe1ff */
[----:B------:R-:W-:Y:S01]  /*2430*/  IABS R53, R54 ;  /* 0x0000003600357213 */ /* 0x000fe20000000000 */
[----:B------:R-:W-:Y:S01]  /*2440*/  @!P5 IMAD.IADD R37, R37, 0x1, -R0 ;  /* 0x000000012525d824 */ /* 0x000fe200078e0a00 */
[----:B------:R-:W-:Y:S01]  /*2450*/  ISETP.GT.U32.AND P5, PT, R0, R40, PT ;  /* 0x000000280000720c */ /* 0x000fe20003fa4070 */
[----:B------:R-:W-:Y:S01]  /*2460*/  IMAD.HI.U32 R41, R3, R44, RZ ;  /* 0x0000002c03297227 */ /* 0x000fe200078e00ff */
[----:B------:R-:W-:-:S03]  /*2470*/  IADD3 R42, PT, PT, -R42, RZ, RZ ;  /* 0x000000ff2a2a7210 */ /* 0x000fc60007ffe1ff */
[----:B------:R-:W-:Y:S01]  /*2480*/  @!P1 IMAD.IADD R39, R39, 0x1, -R0 ;  /* 0x0000000127279824 */ /* 0x000fe200078e0a00 */
[----:B------:R-:W-:Y:S01]  /*2490*/  ISETP.GE.AND P1, PT, R43, RZ, PT ;  /* 0x000000ff2b00720c */ /* 0x000fe20003f26270 */
[----:B------:R-:W-:-:S04]  /*24a0*/  IMAD.HI.U32 R43, R3, R46, RZ ;  /* 0x0000002e032b7227 */ /* 0x000fc800078e00ff */
[----:B------:R-:W-:Y:S01]  /*24b0*/  IMAD R42, R0, R42, R45 ;  /* 0x0000002a002a7224 */ /* 0x000fe200078e022d */
[----:B------:R-:W-:Y:S01]  /*24c0*/  IADD3 R43, PT, PT, -R43, RZ, RZ ;  /* 0x000000ff2b2b7210 */ /* 0x000fe20007ffe1ff */
[----:B------:R-:W-:Y:S02]  /*24d0*/  @!P5 IMAD.IADD R40, R40, 0x1, -R0 ;  /* 0x000000012828d824 */ /* 0x000fe400078e0a00 */
[----:B------:R-:W-:Y:S01]  /*24e0*/  IMAD.MOV R41, RZ, RZ, -R41 ;  /* 0x000000ffff297224 */ /* 0x000fe200078e0a29 */
[C---:B------:R-:W-:Y:S01]  /*24f0*/  ISETP.GT.U32.AND P6, PT, R0.reuse, R42, PT ;  /* 0x0000002a0000720c */ /* 0x040fe20003fc4070 */
[----:B------:R-:W-:Y:S01]  /*2500*/  IMAD.MOV.U32 R45, RZ, RZ, R47 ;  /* 0x000000ffff2d7224 */ /* 0x000fe200078e002f */
[C---:B------:R-:W-:Y:S01]  /*2510*/  ISETP.GT.U32.AND P5, PT, R0.reuse, R40, PT ;  /* 0x000000280000720c */ /* 0x040fe20003fa4070 */
[C---:B------:R-:W-:Y:S02]  /*2520*/  IMAD R41, R0.reuse, R41, R44 ;  /* 0x0000002900297224 */ /* 0x040fe400078e022c */
[----:B------:R-:W-:-:S02]  /*2530*/  IMAD R43, R0, R43, R46 ;  /* 0x0000002b002b7224 */ /* 0x000fc400078e022e */
[----:B------:R-:W-:Y:S01]  /*2540*/  IMAD.HI.U32 R44, R3, R45, RZ ;  /* 0x0000002d032c7227 */ /* 0x000fe200078e00ff */
[----:B------:R-:W-:-:S03]  /*2550*/  ISETP.GT.U32.AND P4, PT, R0, R41, PT ;  /* 0x000000290000720c */ /* 0x000fc60003f84070 */
[----:B------:R-:W-:Y:S01]  /*2560*/  @!P3 IMAD.MOV R39, RZ, RZ, -R39 ;  /* 0x000000ffff27b224 */ /* 0x000fe200078e0a27 */
[----:B------:R-:W-:Y:S01]  /*2570*/  IADD3 R44, PT, PT, -R44, RZ, RZ ;  /* 0x000000ff2c2c7210 */ /* 0x000fe20007ffe1ff */
[--C-:B------:R-:W-:Y:S01]  /*2580*/  @!P6 IMAD.IADD R42, R42, 0x1, -R0.reuse ;  /* 0x000000012a2ae824 */ /* 0x100fe200078e0a00 */
[----:B------:R-:W-:Y:S01]  /*2590*/  ISETP.GE.AND P3, PT, R49, RZ, PT ;  /* 0x000000ff3100720c */ /* 0x000fe20003f66270 */
[----:B------:R-:W-:Y:S01]  /*25a0*/  @!P5 IMAD.IADD R40, R40, 0x1, -R0 ;  /* 0x000000012828d824 */ /* 0x000fe200078e0a00 */
[----:B------:R-:W-:Y:S01]  /*25b0*/  ISETP.GT.U32.AND P5, PT, R0, R43, PT ;  /* 0x0000002b0000720c */ /* 0x000fe20003fa4070 */
[----:B------:R-:W-:Y:S01]  /*25c0*/  VIADD R49, R132, 0x25 ;  /* 0x0000002584317836 */ /* 0x000fe20000000000 */
[C---:B------:R-:W-:Y:S01]  /*25d0*/  ISETP.GT.U32.AND P6, PT, R0.reuse, R42, PT ;  /* 0x0000002a0000720c */ /* 0x040fe20003fc4070 */
[----:B------:R-:W-:Y:S02]  /*25e0*/  IMAD R44, R0, R44, R45 ;  /* 0x0000002c002c7224 */ /* 0x000fe400078e022d */
[----:B------:R-:W-:Y:S01]  /*25f0*/  @!P4 IADD3 R41, PT, PT, R41, -R0, RZ ;  /* 0x800000002929c210 */ /* 0x000fe20007ffe0ff */
[----:B------:R-:W-:Y:S01]  /*2600*/  @!P2 IMAD.MOV R37, RZ, RZ, -R37 ;  /* 0x000000ffff25a224 */ /* 0x000fe200078e0a25 */
[----:B------:R-:W-:Y:S01]  /*2610*/  ISETP.GE.AND P2, PT, R48, RZ, PT ;  /* 0x000000ff3000720c */ /* 0x000fe20003f46270 */
[----:B------:R-:W-:Y:S01]  /*2620*/  @!P0 IMAD.MOV R40, RZ, RZ, -R40 ;  /* 0x000000ffff288224 */ /* 0x000fe200078e0a28 */
[----:B------:R-:W-:-:S02]  /*2630*/  ISETP.GT.U32.AND P4, PT, R0, R41, PT ;  /* 0x000000290000720c */ /* 0x000fc40003f84070 */
[----:B------:R-:W-:Y:S02]  /*2640*/  IABS R47, R49 ;  /* 0x00000031002f7213 */ /* 0x000fe40000000000 */
[----:B------:R-:W-:Y:S02]  /*2650*/  IABS R48, R51 ;  /* 0x0000003300307213 */ /* 0x000fe40000000000 */
[----:B------:R-:W-:Y:S01]  /*2660*/  ISETP.GT.U32.AND P0, PT, R0, R44, PT ;  /* 0x0000002c0000720c */ /* 0x000fe20003f04070 */
[----:B------:R-:W-:Y:S01]  /*2670*/  IMAD.HI.U32 R45, R3, R47, RZ ;  /* 0x0000002f032d7227 */ /* 0x000fe200078e00ff */
[----:B------:R-:W-:-:S03]  /*2680*/  @!P5 IADD3 R43, PT, PT, R43, -R0, RZ ;  /* 0x800000002b2bd210 */ /* 0x000fc60007ffe0ff */
[----:B------:R-:W-:Y:S01]  /*2690*/  IMAD.HI.U32 R46, R3, R48, RZ ;  /* 0x00000030032e7227 */ /* 0x000fe200078e00ff */
[----:B------:R-:W-:-:S03]  /*26a0*/  ISETP.GT.U32.AND P5, PT, R0, R43, PT ;  /* 0x0000002b0000720c */ /* 0x000fc60003fa4070 */
[--C-:B------:R-:W-:Y:S01]  /*26b0*/  @!P6 IMAD.IADD R42, R42, 0x1, -R0.reuse ;  /* 0x000000012a2ae824 */ /* 0x100fe200078e0a00 */
[----:B------:R-:W-:Y:S01]  /*26c0*/  ISETP.GE.AND P6, PT, R49, RZ, PT ;  /* 0x000000ff3100720c */ /* 0x000fe20003fc6270 */
[----:B------:R-:W-:Y:S01]  /*26d0*/  IMAD.MOV R45, RZ, RZ, -R45 ;  /* 0x000000ffff2d7224 */ /* 0x000fe200078e0a2d */
[----:B------:R-:W-:Y:S01]  /*26e0*/  IADD3 R49, PT, PT, -R46, RZ, RZ ;  /* 0x000000ff2e317210 */ /* 0x000fe20007ffe1ff */
[--C-:B------:R-:W-:Y:S01]  /*26f0*/  @!P4 IMAD.IADD R41, R41, 0x1, -R0.reuse ;  /* 0x000000012929c824 */ /* 0x100fe200078e0a00 */
[----:B------:R-:W-:Y:S01]  /*2700*/  ISETP.GE.AND P4, PT, R50, RZ, PT ;  /* 0x000000ff3200720c */ /* 0x000fe20003f86270 */
[----:B------:R-:W-:Y:S01]  /*2710*/  @!P0 IMAD.IADD R44, R44, 0x1, -R0 ;  /* 0x000000012c2c8824 */ /* 0x000fe200078e0a00 */
[----:B------:R-:W-:Y:S01]  /*2720*/  IABS R50, R52 ;  /* 0x0000003400327213 */ /* 0x000fe20000000000 */
[----:B------:R-:W-:Y:S01]  /*2730*/  IMAD R45, R0, R45, R47 ;  /* 0x0000002d002d7224 */ /* 0x000fe200078e022f */
[----:B------:R-:W-:Y:S01]  /*2740*/  @!P2 IADD3 R42, PT, PT, -R42, RZ, RZ ;  /* 0x000000ff2a2aa210 */ /* 0x000fe20007ffe1ff */
[C---:B------:R-:W-:Y:S01]  /*2750*/  IMAD R46, R0.reuse, R49, R48 ;  /* 0x00000031002e7224 */ /* 0x040fe200078e0230 */
[----:B------:R-:W-:Y:S01]  /*2760*/  @!P5 IADD3 R43, PT, PT, R43, -R0, RZ ;  /* 0x800000002b2bd210 */ /* 0x000fe20007ffe0ff */
[----:B------:R-:W-:Y:S01]  /*2770*/  @!P1 IMAD.MOV R41, RZ, RZ, -R41 ;  /* 0x000000ffff299224 */ /* 0x000fe200078e0a29 */
[C---:B------:R-:W-:Y:S01]  /*2780*/  ISETP.GT.U32.AND P1, PT, R0.reuse, R44, PT ;  /* 0x0000002c0000720c */ /* 0x040fe20003f24070 */
[----:B------:R-:W-:Y:S01]  /*2790*/  IMAD.HI.U32 R47, R3, R50, RZ ;  /* 0x00000032032f7227 */ /* 0x000fe200078e00ff */
[----:B------:R-:W-:-:S02]  /*27a0*/  ISETP.GT.U32.AND P5, PT, R0, R45, PT ;  /* 0x0000002d0000720c */ /* 0x000fc40003fa4070 */
[----:B------:R-:W-:Y:S01]  /*27b0*/  ISETP.GT.U32.AND P2, PT, R0, R46, PT ;  /* 0x0000002e0000720c */ /* 0x000fe20003f44070 */
[----:B------:R-:W-:Y:S01]  /*27c0*/  IMAD.MOV R47, RZ, RZ, -R47 ;  /* 0x000000ffff2f7224 */ /* 0x000fe200078e0a2f */
[----:B------:R-:W-:Y:S01]  /*27d0*/  ISETP.GE.AND P0, PT, R51, RZ, PT ;  /* 0x000000ff3300720c */ /* 0x000fe20003f06270 */
[----:B------:R-:W-:Y:S02]  /*27e0*/  VIADD R48, R132, 0x28 ;  /* 0x0000002884307836 */ /* 0x000fe40000000000 */
[----:B------:R-:W-:Y:S02]  /*27f0*/  IMAD R47, R0, R47, R50 ;  /* 0x0000002f002f7224 */ /* 0x000fe400078e0232 */
[----:B------:R-:W-:Y:S01]  /*2800*/  @!P3 IMAD.MOV R43, RZ, RZ, -R43 ;  /* 0x000000ffff2bb224 */ /* 0x000fe200078e0a2b */
[----:B------:R-:W-:Y:S01]  /*2810*/  IABS R49, R48 ;  /* 0x0000003000317213 */ /* 0x000fe20000000000 */
[----:B------:R-:W-:Y:S01]  /*2820*/  @!P1 IMAD.IADD R44, R44, 0x1, -R0 ;  /* 0x000000012c2c9824 */ /* 0x000fe200078e0a00 */
[----:B------:R-:W-:-:S02]  /*2830*/  ISETP.GE.AND P1, PT, R48, RZ, PT ;  /* 0x000000ff3000720c */ /* 0x000fc40003f26270 */
[----:B------:R-:W-:Y:S01]  /*2840*/  @!P5 IADD3 R45, PT, PT, R45, -R0, RZ ;  /* 0x800000002d2dd210 */ /* 0x000fe20007ffe0ff */
[----:B------:R-:W-:Y:S01]  /*2850*/  @!P2 IMAD.IADD R46, R46, 0x1, -R0 ;  /* 0x000000012e2ea824 */ /* 0x000fe200078e0a00 */
[----:B------:R-:W-:Y:S01]  /*2860*/  @!P4 IADD3 R44, PT, PT, -R44, RZ, RZ ;  /* 0x000000ff2c2cc210 */ /* 0x000fe20007ffe1ff */
[----:B------:R-:W-:Y:S01]  /*2870*/  IMAD.HI.U32 R48, R3, R49, RZ ;  /* 0x0000003103307227 */ /* 0x000fe200078e00ff */
[C---:B------:R-:W-:Y:S02]  /*2880*/  ISETP.GT.U32.AND P5, PT, R0.reuse, R45, PT ;  /* 0x0000002d0000720c */ /* 0x040fe40003fa4070 */
[C---:B------:R-:W-:Y:S01]  /*2890*/  ISETP.GT.U32.AND P4, PT, R0.reuse, R47, PT ;  /* 0x0000002f0000720c */ /* 0x040fe20003f84070 */
[----:B------:R-:W-:Y:S01]  /*28a0*/  IMAD.MOV R50, RZ, RZ, -R48 ;  /* 0x000000ffff327224 */ /* 0x000fe200078e0a30 */
[----:B------:R-:W-:Y:S02]  /*28b0*/  ISETP.GT.U32.AND P2, PT, R0, R46, PT ;  /* 0x0000002e0000720c */ /* 0x000fe40003f44070 */
[----:B------:R-:W-:Y:S01]  /*28c0*/  ISETP.GE.AND P3, PT, R52, RZ, PT ;  /* 0x000000ff3400720c */ /* 0x000fe20003f66270 */
[----:B------:R-:W-:-:S02]  /*28d0*/  VIADD R52, R132, 0x29 ;  /* 0x0000002984347836 */ /* 0x000fc40000000000 */
[----:B------:R-:W-:Y:S02]  /*28e0*/  IMAD R49, R0, R50, R49 ;  /* 0x0000003200317224 */ /* 0x000fe400078e0231 */
[----:B------:R-:W-:Y:S01]  /*28f0*/  VIADD R50, R132, 0x2b ;  /* 0x0000002b84327836 */ /* 0x000fe20000000000 */
[----:B------:R-:W-:Y:S02]  /*2900*/  IABS R51, R52 ;  /* 0x0000003400337213 */ /* 0x000fe40000000000 */
[-C--:B------:R-:W-:Y:S02]  /*2910*/  @!P5 IADD3 R45, PT, PT, R45, -R0.reuse, RZ ;  /* 0x800000002d2dd210 */ /* 0x080fe40007ffe0ff */
[----:B------:R-:W-:Y:S01]  /*2920*/  @!P4 IADD3 R47, PT, PT, R47, -R0, RZ ;  /* 0x800000002f2fc210 */ /* 0x000fe20007ffe0ff */
[----:B------:R-:W-:Y:S01]  /*2930*/  IMAD.HI.U32 R48, R3, R51, RZ ;  /* 0x0000003303307227 */ /* 0x000fe200078e00ff */
[----:B------:R-:W-:Y:S02]  /*2940*/  IABS R61, R50 ;  /* 0x00000032003d7213 */ /* 0x000fe40000000000 */
[----:B------:R-:W-:Y:S01]  /*2950*/  ISETP.GE.AND P5, PT, R52, RZ, PT ;  /* 0x000000ff3400720c */ /* 0x000fe20003fa6270 */
[----:B------:R-:W-:Y:S01]  /*2960*/  @!P2 IMAD.IADD R46, R46, 0x1, -R0 ;  /* 0x000000012e2ea824 */ /* 0x000fe200078e0a00 */
[C---:B------:R-:W-:Y:S01]  /*2970*/  ISETP.GT.U32.AND P2, PT, R0.reuse, R49, PT ;  /* 0x000000310000720c */ /* 0x040fe20003f44070 */
[----:B------:R-:W-:Y:S01]  /*2980*/  @!P6 IMAD.MOV R45, RZ, RZ, -R45 ;  /* 0x000000ffff2de224 */ /* 0x000fe200078e0a2d */
[----:B------:R-:W-:Y:S01]  /*2990*/  ISETP.GT.U32.AND P6, PT, R0, R47, PT ;  /* 0x0000002f0000720c */ /* 0x000fe20003fc4070 */
[----:B------:R-:W-:Y:S01]  /*29a0*/  IMAD.MOV R48, RZ, RZ, -R48 ;  /* 0x000000ffff307224 */ /* 0x000fe200078e0a30 */
[----:B------:R-:W-:Y:S01]  /*29b0*/  ISETP.GE.AND P4, PT, R54, RZ, PT ;  /* 0x000000ff3600720c */ /* 0x000fe20003f86270 */
[----:B------:R-:W-:Y:S01]  /*29c0*/  @!P0 IMAD.MOV R46, RZ, RZ, -R46 ;  /* 0x000000ffff2e8224 */ /* 0x000fe200078e0a2e */
[----:B------:R-:W-:Y:S01]  /*29d0*/  IABS R54, R58 ;  /* 0x0000003a00367213 */ /* 0x000fe20000000000 */
[----:B------:R-:W-:-:S02]  /*29e0*/  IMAD R51, R0, R48, R51 ;  /* 0x0000003000337224 */ /* 0x000fc400078e0233 */
[----:B------:R-:W-:-:S04]  /*29f0*/  IMAD.HI.U32 R48, R3, R53, RZ ;  /* 0x0000003503307227 */ /* 0x000fc800078e00ff */
[----:B------:R-:W-:Y:S01]  /*2a00*/  IMAD.MOV R48, RZ, RZ, -R48 ;  /* 0x000000ffff307224 */ /* 0x000fe200078e0a30 */
[-C--:B------:R-:W-:Y:S01]  /*2a10*/  @!P2 IADD3 R49, PT, PT, R49, -R0.reuse, RZ ;  /* 0x800000003131a210 */ /* 0x080fe20007ffe0ff */
[----:B------:R-:W-:Y:S01]  /*2a20*/  VIADD R52, R132, 0x2d ;  /* 0x0000002d84347836 */ /* 0x000fe20000000000 */
[----:B------:R-:W-:Y:S01]  /*2a30*/  @!P6 IADD3 R47, PT, PT, R47, -R0, RZ ;  /* 0x800000002f2fe210 */ /* 0x000fe20007ffe0ff */
[C---:B------:R-:W-:Y:S01]  /*2a40*/  IMAD R53, R0.reuse, R48, R53 ;  /* 0x0000003000357224 */ /* 0x040fe200078e0235 */
[C---:B------:R-:W-:Y:S01]  /*2a50*/  ISETP.GT.U32.AND P0, PT, R0.reuse, R49, PT ;  /* 0x000000310000720c */ /* 0x040fe20003f04070 */
[----:B------:R-:W-:Y:S01]  /*2a60*/  IMAD.HI.U32 R48, R3, R61, RZ ;  /* 0x0000003d03307227 */ /* 0x000fe200078e00ff */
[----:B------:R-:W-:Y:S02]  /*2a70*/  @!P3 IADD3 R47, PT, PT, -R47, RZ, RZ ;  /* 0x000000ff2f2fb210 */ /* 0x000fe40007ffe1ff */
[----:B------:R-:W-:Y:S02]  /*2a80*/  ISETP.GT.U32.AND P3, PT, R0, R53, PT ;  /* 0x000000350000720c */ /* 0x000fe40003f64070 */
[----:B------:R-:W-:Y:S01]  /*2a90*/  ISETP.GE.AND P2, PT, R50, RZ, PT ;  /* 0x000000ff3200720c */ /* 0x000fe20003f46270 */
[----:B------:R-:W-:Y:S01]  /*2aa0*/  VIADD R50, R132, 0x2c ;  /* 0x0000002c84327836 */ /* 0x000fe20000000000 */
[----:B------:R-:W-:-:S02]  /*2ab0*/  ISETP.GT.U32.AND P6, PT, R0, R51, PT ;  /* 0x000000330000720c */ /* 0x000fc40003fc4070 */
[----:B------:R-:W-:Y:S02]  /*2ac0*/  IADD3 R48, PT, PT, -R48, RZ, RZ ;  /* 0x000000ff30307210 */ /* 0x000fe40007ffe1ff */
[----:B------:R-:W-:Y:S01]  /*2ad0*/  IABS R65, R52 ;  /* 0x0000003400417213 */ /* 0x000fe20000000000 */
[--C-:B------:R-:W-:Y:S01]  /*2ae0*/  @!P0 IMAD.IADD R49, R49, 0x1, -R0.reuse ;  /* 0x0000000131318824 */ /* 0x100fe200078e0a00 */
[----:B------:R-:W-:Y:S01]  /*2af0*/  ISETP.GE.AND P0, PT, R50, RZ, PT ;  /* 0x000000ff3200720c */ /* 0x000fe20003f06270 */
[C---:B------:R-:W-:Y:S01]  /*2b00*/  IMAD R61, R0.reuse, R48, R61 ;  /* 0x00000030003d7224 */ /* 0x040fe200078e023d */
[----:B------:R-:W-:Y:S01]  /*2b10*/  IABS R50, R50 ;  /* 0x0000003200327213 */ /* 0x000fe20000000000 */
[----:B------:R-:W-:Y:S02]  /*2b20*/  @!P3 IMAD.IADD R53, R53, 0x1, -R0 ;  /* 0x000000013535b824 */ /* 0x000fe400078e0a00 */
[----:B------:R-:W-:Y:S02]  /*2b30*/  IMAD.MOV.U32 R55, RZ, RZ, R49 ;  /* 0x000000ffff377224 */ /* 0x000fe400078e0031 */
[----:B------:R-:W-:Y:S01]  /*2b40*/  IMAD.HI.U32 R48, R3, R50, RZ ;  /* 0x0000003203307227 */ /* 0x000fe200078e00ff */
[----:B------:R-:W-:-:S03]  /*2b50*/  ISETP.GT.U32.AND P3, PT, R0, R53, PT ;  /* 0x000000350000720c */ /* 0x000fc60003f64070 */
[----:B------:R-:W-:Y:S01]  /*2b60*/  IMAD.HI.U32 R49, R3, R65, RZ ;  /* 0x0000004103317227 */ /* 0x000fe200078e00ff */
[----:B------:R-:W-:-:S03]  /*2b70*/  IADD3 R57, PT, PT, -R48, RZ, RZ ;  /* 0x000000ff30397210 */ /* 0x000fc60007ffe1ff */
[----:B------:R-:W-:Y:S01]  /*2b80*/  @!P6 IMAD.IADD R51, R51, 0x1, -R0 ;  /* 0x000000013333e824 */ /* 0x000fe200078e0a00 */
[----:B------:R-:W-:Y:S01]  /*2b90*/  IADD3 R48, PT, PT, -R49, RZ, RZ ;  /* 0x000000ff31307210 */ /* 0x000fe20007ffe1ff */
[----:B------:R-:W-:Y:S01]  /*2ba0*/  @!P1 IMAD.MOV R55, RZ, RZ, -R55 ;  /* 0x000000ffff379224 */ /* 0x000fe200078e0a37 */
[C---:B------:R-:W-:Y:S01]  /*2bb0*/  ISETP.GT.U32.AND P1, PT, R0.reuse, R61, PT ;  /* 0x0000003d0000720c */ /* 0x040fe20003f24070 */
[C---:B------:R-:W-:Y:S01]  /*2bc0*/  IMAD R49, R0.reuse, R57, R50 ;  /* 0x0000003900317224 */ /* 0x040fe200078e0232 */
[C---:B------:R-:W-:Y:S01]  /*2bd0*/  ISETP.GT.U32.AND P6, PT, R0.reuse, R51, PT ;  /* 0x000000330000720c */ /* 0x040fe20003fc4070 */
[C---:B------:R-:W-:Y:S01]  /*2be0*/  IMAD R65, R0.reuse, R48, R65 ;  /* 0x0000003000417224 */ /* 0x040fe200078e0241 */
[----:B------:R-:W-:Y:S01]  /*2bf0*/  @!P3 IADD3 R53, PT, PT, R53, -R0, RZ ;  /* 0x800000003535b210 */ /* 0x000fe20007ffe0ff */
[----:B------:R-:W-:Y:S01]  /*2c00*/  IMAD.HI.U32 R50, R3, R54, RZ ;  /* 0x0000003603327227 */ /* 0x000fe200078e00ff */
[----:B------:R-:W-:Y:S02]  /*2c10*/  ISETP.GT.U32.AND P3, PT, R0, R49, PT ;  /* 0x000000310000720c */ /* 0x000fe40003f64070 */
[----:B------:R-:W-:Y:S01]  /*2c20*/  MOV R59, R53 ;  /* 0x00000035003b7202 */ /* 0x000fe20000000f00 */
[----:B------:R-:W-:-:S02]  /*2c30*/  IMAD.MOV R53, RZ, RZ, -R50 ;  /* 0x000000ffff357224 */ /* 0x000fc400078e0a32 */
[----:B------:R-:W-:Y:S02]  /*2c40*/  VIADD R50, R132, 0x31 ;  /* 0x0000003184327836 */ /* 0x000fe40000000000 */
[--C-:B------:R-:W-:Y:S02]  /*2c50*/  @!P1 IMAD.IADD R61, R61, 0x1, -R0.reuse ;  /* 0x000000013d3d9824 */ /* 0x100fe400078e0a00 */
[----:B------:R-:W-:Y:S01]  /*2c60*/  @!P6 IMAD.IADD R51, R51, 0x1, -R0 ;  /* 0x000000013333e824 */ /* 0x000fe200078e0a00 */
[----:B------:R-:W-:Y:S01]  /*2c70*/  ISETP.GE.AND P6, PT, R52, RZ, PT ;  /* 0x000000ff3400720c */ /* 0x000fe20003fc6270 */
[C---:B------:R-:W-:Y:S01]  /*2c80*/  IMAD R53, R0.reuse, R53, R54 ;  /* 0x0000003500357224 */ /* 0x040fe200078e0236 */
[C---:B------:R-:W-:Y:S01]  /*2c90*/  ISETP.GT.U32.AND P1, PT, R0.reuse, R61, PT ;  /* 0x0000003d0000720c */ /* 0x040fe20003f24070 */
[----:B------:R-:W-:Y:S01]  /*2ca0*/  IMAD.MOV.U32 R57, RZ, RZ, R51 ;  /* 0x000000ffff397224 */ /* 0x000fe200078e0033 */
[----:B------:R-:W-:Y:S01]  /*2cb0*/  @!P3 IADD3 R49, PT, PT, R49, -R0, RZ ;  /* 0x800000003131b210 */ /* 0x000fe20007ffe0ff */
[----:B------:R-:W-:Y:S01]  /*2cc0*/  @!P4 IMAD.MOV R59, RZ, RZ, -R59 ;  /* 0x000000ffff3bc224 */ /* 0x000fe200078e0a3b */
[----:B------:R-:W-:Y:S01]  /*2cd0*/  IABS R52, R56 ;  /* 0x0000003800347213 */ /* 0x000fe20000000000 */
[----:B------:R-:W-:Y:S01]  /*2ce0*/  @!P5 IMAD.MOV R57, RZ, RZ, -R57 ;  /* 0x000000ffff39d224 */ /* 0x000fe200078e0a39 */
[----:B------:R-:W-:Y:S01]  /*2cf0*/  ISETP.GT.U32.AND P3, PT, R0, R49, PT ;  /* 0x000000310000720c */ /* 0x000fe20003f64070 */
[----:B------:R-:W-:Y:S01]  /*2d00*/  VIADD R54, R132, 0x35 ;  /* 0x0000003584367836 */ /* 0x000fe20000000000 */
[----:B------:R-:W-:Y:S01]  /*2d10*/  ISETP.GT.U32.AND P5, PT, R0, R65, PT ;  /* 0x000000410000720c */ /* 0x000fe20003fa4070 */
[----:B------:R-:W-:Y:S01]  /*2d20*/  IMAD.HI.U32 R48, R3, R52, RZ ;  /* 0x0000003403307227 */ /* 0x000fe200078e00ff */
[----:B------:R-:W-:-:S02]  /*2d30*/  IABS R73, R50 ;  /* 0x0000003200497213 */ /* 0x000fc40000000000 */
[----:B------:R-:W-:Y:S01]  /*2d40*/  ISETP.GE.AND P4, PT, R56, RZ, PT ;  /* 0x000000ff3800720c */ /* 0x000fe20003f86270 */
[----:B------:R-:W-:Y:S01]  /*2d50*/  IMAD.MOV R51, RZ, RZ, -R48 ;  /* 0x000000ffff337224 */ /* 0x000fe200078e0a30 */
[----:B------:R-:W-:Y:S01]  /*2d60*/  @!P1 IADD3 R61, PT, PT, R61, -R0, RZ ;  /* 0x800000003d3d9210 */ /* 0x000fe20007ffe0ff */
[----:B------:R-:W-:Y:S01]  /*2d70*/  VIADD R48, R132, 0x30 ;  /* 0x0000003084307836 */ /* 0x000fe20000000000 */
[----:B------:R-:W-:Y:S01]  /*2d80*/  ISETP.GE.AND P1, PT, R58, RZ, PT ;  /* 0x000000ff3a00720c */ /* 0x000fe20003f26270 */
[----:B------:R-:W-:Y:S01]  /*2d90*/  IMAD R51, R0, R51, R52 ;  /* 0x0000003300337224 */ /* 0x000fe200078e0234 */
[----:B------:R-:W-:Y:S01]  /*2da0*/  @!P2 IADD3 R61, PT, PT, -R61, RZ, RZ ;  /* 0x000000ff3d3da210 */ /* 0x000fe20007ffe1ff */
[--C-:B------:R-:W-:Y:S01]  /*2db0*/  @!P3 IMAD.IADD R49, R49, 0x1, -R0.reuse ;  /* 0x000000013131b824 */ /* 0x100fe200078e0a00 */
[----:B------:R-:W-:Y:S01]  /*2dc0*/  ISETP.GE.AND P2, PT, R48, RZ, PT ;  /* 0x000000ff3000720c */ /* 0x000fe20003f46270 */
[----:B------:R-:W-:Y:S01]  /*2dd0*/  @!P5 IMAD.IADD R65, R65, 0x1, -R0 ;  /* 0x000000014141d824 */ /* 0x000fe200078e0a00 */
[----:B------:R-:W-:Y:S01]  /*2de0*/  IABS R48, R48 ;  /* 0x0000003000307213 */ /* 0x000fe20000000000 */
[C---:B------:R-:W-:Y:S01]  /*2df0*/  VIADD R52, R132.reuse, 0x32 ;  /* 0x0000003284347836 */ /* 0x040fe20000000000 */
[----:B------:R-:W-:Y:S01]  /*2e00*/  MOV R63, R49 ;  /* 0x00000031003f7202 */ /* 0x000fe20000000f00 */
[----:B------:R-:W-:Y:S01]  /*2e10*/  VIADD R58, R132, 0x3b ;  /* 0x0000003b843a7836 */ /* 0x000fe20000000000 */
[----:B------:R-:W-:Y:S01]  /*2e20*/  ISETP.GT.U32.AND P5, PT, R0, R65, PT ;  /* 0x000000410000720c */ /* 0x000fe20003fa4070 */
[----:B------:R-:W-:Y:S01]  /*2e30*/  IMAD.MOV.U32 R49, RZ, RZ, R48 ;  /* 0x000000ffff317224 */ /* 0x000fe200078e0030 */
[----:B------:R-:W-:-:S02]  /*2e40*/  IABS R75, R52 ;  /* 0x00000034004b7213 */ /* 0x000fc40000000000 */
[----:B------:R-:W-:Y:S01]  /*2e50*/  ISETP.GT.U32.AND P3, PT, R0, R51, PT ;  /* 0x000000330000720c */ /* 0x000fe20003f64070 */
[----:B------:R-:W-:Y:S01]  /*2e60*/  IMAD.HI.U32 R48, R3, R49, RZ ;  /* 0x0000003103307227 */ /* 0x000fe200078e00ff */
[----:B------:R-:W-:Y:S02]  /*2e70*/  @!P0 IADD3 R63, PT, PT, -R63, RZ, RZ ;  /* 0x000000ff3f3f8210 */ /* 0x000fe40007ffe1ff */
[----:B------:R-:W-:Y:S01]  /*2e80*/  ISETP.GE.AND P0, PT, R50, RZ, PT ;  /* 0x000000ff3200720c */ /* 0x000fe20003f06270 */
[----:B------:R-:W-:Y:S01]  /*2e90*/  IMAD.HI.U32 R50, R3, R75, RZ ;  /* 0x0000004b03327227 */ /* 0x000fe200078e00ff */
[----:B------:R-:W-:Y:S02]  /*2ea0*/  IADD3 R48, PT, PT, -R48, RZ, RZ ;  /* 0x000000ff30307210 */ /* 0x000fe40007ffe1ff */
[----:B------:R-:W-:Y:S01]  /*2eb0*/  IABS R81, R54 ;  /* 0x0000003600517213 */ /* 0x000fe20000000000 */
[--C-:B------:R-:W-:Y:S01]  /*2ec0*/  @!P5 IMAD.IADD R65, R65, 0x1, -R0.reuse ;  /* 0x000000014141d824 */ /* 0x100fe200078e0a00 */
[C---:B------:R-:W-:Y:S01]  /*2ed0*/  ISETP.GT.U32.AND P5, PT, R0.reuse, R53, PT ;  /* 0x000000350000720c */ /* 0x040fe20003fa4070 */
[----:B------:R-:W-:Y:S01]  /*2ee0*/  IMAD R49, R0, R48, R49 ;  /* 0x0000003000317224 */ /* 0x000fe200078e0231 */
[----:B------:R-:W-:Y:S01]  /*2ef0*/  IADD3 R50, PT, PT, -R50, RZ, RZ ;  /* 0x000000ff32327210 */ /* 0x000fe20007ffe1ff */
[----:B------:R-:W-:Y:S01]  /*2f00*/  @!P6 IMAD.MOV R65, RZ, RZ, -R65 ;  /* 0x000000ffff41e224 */ /* 0x000fe200078e0a41 */
[----:B------:R-:W-:Y:S01]  /*2f10*/  IADD3 R56, PT, PT, R132, 0x3a, RZ ;  /* 0x0000003a84387810 */ /* 0x000fe20007ffe0ff */
[----:B------:R-:W-:Y:S01]  /*2f20*/  @!P3 IMAD.IADD R51, R51, 0x1, -R0 ;  /* 0x000000013333b824 */ /* 0x000fe200078e0a00 */
[C---:B------:R-:W-:Y:S01]  /*2f30*/  ISETP.GT.U32.AND P6, PT, R0.reuse, R49, PT ;  /* 0x000000310000720c */ /* 0x040fe20003fc4070 */
[C---:B------:R-:W-:Y:S01]  /*2f40*/  IMAD R75, R0.reuse, R50, R75 ;  /* 0x00000032004b7224 */ /* 0x040fe200078e024b */
[----:B------:R-:W-:Y:S01]  /*2f50*/  IABS R93, R56 ;  /* 0x00000038005d7213 */ /* 0x000fe20000000000 */
[----:B------:R-:W-:Y:S01]  /*2f60*/  IMAD.HI.U32 R48, R3, R73, RZ ;  /* 0x0000004903307227 */ /* 0x000fe200078e00ff */
[----:B------:R-:W-:-:S02]  /*2f70*/  ISETP.GT.U32.AND P3, PT, R0, R51, PT ;  /* 0x000000330000720c */ /* 0x000fc40003f64070 */
[----:B------:R-:W-:Y:S01]  /*2f80*/  IABS R95, R58 ;  /* 0x0000003a005f7213 */ /* 0x000fe20000000000 */
[----:B------:R-:W-:Y:S02]  /*2f90*/  @!P5 IMAD.IADD R53, R53, 0x1, -R0 ;  /* 0x000000013535d824 */ /* 0x000fe400078e0a00 */
[----:B------:R-:W-:Y:S02]  /*2fa0*/  IMAD.MOV R48, RZ, RZ, -R48 ;  /* 0x000000ffff307224 */ /* 0x000fe400078e0a30 */
[----:B------:R-:W-:Y:S01]  /*2fb0*/  VIADD R50, R132, 0x34 ;  /* 0x0000003484327836 */ /* 0x000fe20000000000 */
[C---:B------:R-:W-:Y:S01]  /*2fc0*/  ISETP.GT.U32.AND P5, PT, R0.reuse, R53, PT ;  /* 0x000000350000720c */ /* 0x040fe20003fa4070 */
[--C-:B------:R-:W-:Y:S02]  /*2fd0*/  @!P6 IMAD.IADD R49, R49, 0x1, -R0.reuse ;  /* 0x000000013131e824 */ /* 0x100fe400078e0a00 */
[C---:B------:R-:W-:Y:S02]  /*2fe0*/  IMAD R73, R0.reuse, R48, R73 ;  /* 0x0000003000497224 */ /* 0x040fe400078e0249 */
[----:B------:R-:W-:Y:S01]  /*2ff0*/  @!P3 IMAD.IADD R51, R51, 0x1, -R0 ;  /* 0x000000013333b824 */ /* 0x000fe200078e0a00 */
[----:B------:R-:W-:Y:S01]  /*3000*/  ISETP.GT.U32.AND P6, PT, R0, R49, PT ;  /* 0x000000310000720c */ /* 0x000fe20003fc4070 */
[----:B------:R-:W-:Y:S01]  /*3010*/  VIADD R48, R132, 0x33 ;  /* 0x0000003384307836 */ /* 0x000fe20000000000 */
[----:B------:R-:W-:-:S02]  /*3020*/  ISETP.GE.AND P3, PT, R52, RZ, PT ;  /* 0x000000ff3400720c */ /* 0x000fc40003f66270 */
[----:B------:R-:W-:Y:S02]  /*3030*/  MOV R67, R51 ;  /* 0x0000003300437202 */ /* 0x000fe40000000f00 */
[----:B------:R-:W-:Y:S01]  /*3040*/  IABS R51, R48 ;  /* 0x0000003000337213 */ /* 0x000fe20000000000 */
[--C-:B------:R-:W-:Y:S01]  /*3050*/  @!P5 IMAD.IADD R53, R53, 0x1, -R0.reuse ;  /* 0x000000013535d824 */ /* 0x100fe200078e0a00 */
[C---:B------:R-:W-:Y:S02]  /*3060*/  ISETP.GT.U32.AND P5, PT, R0.reuse, R73, PT ;  /* 0x000000490000720c */ /* 0x040fe40003fa4070 */
[----:B------:R-:W-:Y:S02]  /*3070*/  @!P4 IADD3 R67, PT, PT, -R67, RZ, RZ ;  /* 0x000000ff4343c210 */ /* 0x000fe40007ffe1ff */
[----:B------:R-:W-:Y:S01]  /*3080*/  MOV R69, R53 ;  /* 0x0000003500457202 */ /* 0x000fe20000000f00 */
[----:B------:R-:W-:Y:S01]  /*3090*/  @!P6 IMAD.IADD R49, R49, 0x1, -R0 ;  /* 0x000000013131e824 */ /* 0x000fe200078e0a00 */
[----:B------:R-:W-:-:S02]  /*30a0*/  ISETP.GT.U32.AND P6, PT, R0, R75, PT ;  /* 0x0000004b0000720c */ /* 0x000fc40003fc4070 */
[----:B------:R-:W-:Y:S01]  /*30b0*/  ISETP.GE.AND P4, PT, R48, RZ, PT ;  /* 0x000000ff3000720c */ /* 0x000fe20003f86270 */
[----:B------:R-:W-:Y:S01]  /*30c0*/  @!P1 IMAD.MOV R69, RZ, RZ, -R69 ;  /* 0x000000ffff459224 */ /* 0x000fe200078e0a45 */
[----:B------:R-:W-:Y:S01]  /*30d0*/  ISETP.GE.AND P1, PT, R50, RZ, PT ;  /* 0x000000ff3200720c */ /* 0x000fe20003f26270 */
[C---:B------:R-:W-:Y:S01]  /*30e0*/  IMAD.HI.U32 R48, R3.reuse, R51, RZ ;  /* 0x0000003303307227 */ /* 0x040fe200078e00ff */
[----:B------:R-:W-:Y:S02]  /*30f0*/  IABS R53, R50 ;  /* 0x0000003200357213 */ /* 0x000fe40000000000 */
[----:B------:R-:W-:Y:S01]  /*3100*/  MOV R71, R49 ;  /* 0x0000003100477202 */ /* 0x000fe20000000f00 */
[----:B------:R-:W-:Y:S01]  /*3110*/  IMAD.HI.U32 R50, R3, R81, RZ ;  /* 0x0000005103327227 */ /* 0x000fe200078e00ff */
[----:B------:R-:W-:Y:S02]  /*3120*/  @!P5 IADD3 R73, PT, PT, R73, -R0, RZ ;  /* 0x800000004949d210 */ /* 0x000fe40007ffe0ff */
[----:B------:R-:W-:Y:S01]  /*3130*/  @!P2 IADD3 R71, PT, PT, -R71, RZ, RZ ;  /* 0x000000ff4747a210 */ /* 0x000fe20007ffe1ff */
[----:B------:R-:W-:Y:S01]  /*3140*/  @!P6 IMAD.IADD R75, R75, 0x1, -R0 ;  /* 0x000000014b4be824 */ /* 0x000fe200078e0a00 */
[----:B------:R-:W-:Y:S01]  /*3150*/  ISETP.GT.U32.AND P5, PT, R0, R73, PT ;  /* 0x000000490000720c */ /* 0x000fe20003fa4070 */
[----:B------:R-:W-:-:S02]  /*3160*/  IMAD.MOV R52, RZ, RZ, -R48 ;  /* 0x000000ffff347224 */ /* 0x000fc400078e0a30 */
[----:B------:R-:W-:Y:S01]  /*3170*/  IMAD.MOV R50, RZ, RZ, -R50 ;  /* 0x000000ffff327224 */ /* 0x000fe200078e0a32 */
[C---:B------:R-:W-:Y:S01]  /*3180*/  ISETP.GT.U32.AND P6, PT, R0.reuse, R75, PT ;  /* 0x0000004b0000720c */ /* 0x040fe20003fc4070 */
[C---:B------:R-:W-:Y:S02]  /*3190*/  IMAD R51, R0.reuse, R52, R51 ;  /* 0x0000003400337224 */ /* 0x040fe400078e0233 */
[C---:B------:R-:W-:Y:S02]  /*31a0*/  IMAD R81, R0.reuse, R50, R81 ;  /* 0x0000003200517224 */ /* 0x040fe400078e0251 */
[----:B------:R-:W-:Y:S01]  /*31b0*/  IMAD.HI.U32 R48, R3, R53, RZ ;  /* 0x0000003503307227 */ /* 0x000fe200078e00ff */
[----:B------:R-:W-:-:S03]  /*31c0*/  ISETP.GT.U32.AND P2, PT, R0, R51, PT ;  /* 0x000000330000720c */ /* 0x000fc60003f44070 */
[----:B------:R-:W-:Y:S02]  /*31d0*/  IMAD.MOV R48, RZ, RZ, -R48 ;  /* 0x000000ffff307224 */ /* 0x000fe400078e0a30 */
[--C-:B------:R-:W-:Y:S01]  /*31e0*/  @!P5 IMAD.IADD R73, R73, 0x1, -R0.reuse ;  /* 0x000000014949d824 */ /* 0x100fe200078e0a00 */
[----:B------:R-:W-:Y:S01]  /*31f0*/  ISETP.GE.AND P5, PT, R54, RZ, PT ;  /* 0x000000ff3600720c */ /* 0x000fe20003fa6270 */
[--C-:B------:R-:W-:Y:S02]  /*3200*/  @!P6 IMAD.IADD R75, R75, 0x1, -R0.reuse ;  /* 0x000000014b4be824 */ /* 0x100fe400078e0a00 */
[----:B------:R-:W-:Y:S01]  /*3210*/  IMAD R49, R0, R48, R53 ;  /* 0x0000003000317224 */ /* 0x000fe200078e0235 */
[----:B------:R-:W-:Y:S01]  /*3220*/  IABS R53, R132 ;  /* 0x0000008400357213 */ /* 0x000fe20000000000 */
[----:B------:R-:W-:Y:S01]  /*3230*/  VIADD R50, R132, 0x37 ;  /* 0x0000003784327836 */ /* 0x000fe20000000000 */
[----:B------:R-:W-:Y:S01]  /*3240*/  @!P3 IADD3 R75, PT, PT, -R75, RZ, RZ ;  /* 0x000000ff4b4bb210 */ /* 0x000fe20007ffe1ff */
[----:B------:R-:W-:Y:S01]  /*3250*/  @!P2 IMAD.IADD R51, R51, 0x1, -R0 ;  /* 0x000000013333a824 */ /* 0x000fe200078e0a00 */
[----:B------:R-:W-:-:S02]  /*3260*/  ISETP.GT.U32.AND P3, PT, R0, R81, PT ;  /* 0x000000510000720c */ /* 0x000fc40003f64070 */
[----:B------:R-:W-:Y:S02]  /*3270*/  IADD3 R48, PT, PT, R132, 0x36, RZ ;  /* 0x0000003684307810 */ /* 0x000fe40007ffe0ff */
[----:B------:R-:W-:Y:S02]  /*3280*/  @!P0 IADD3 R73, PT, PT, -R73, RZ, RZ ;  /* 0x000000ff49498210 */ /* 0x000fe40007ffe1ff */
[----:B------:R-:W-:Y:S02]  /*3290*/  ISETP.GE.AND P2, PT, R48, RZ, PT ;  /* 0x000000ff3000720c */ /* 0x000fe40003f46270 */
[----:B------:R-:W-:Y:S01]  /*32a0*/  IABS R83, R48 ;  /* 0x0000003000537213 */ /* 0x000fe20000000000 */
[----:B------:R-:W-:Y:S01]  /*32b0*/  IMAD.HI.U32 R48, R3, R53, RZ ;  /* 0x0000003503307227 */ /* 0x000fe200078e00ff */
[C---:B------:R-:W-:Y:S02]  /*32c0*/  ISETP.GT.U32.AND P0, PT, R0.reuse, R51, PT ;  /* 0x000000330000720c */ /* 0x040fe40003f04070 */
[----:B------:R-:W-:Y:S01]  /*32d0*/  ISETP.GT.U32.AND P6, PT, R0, R49, PT ;  /* 0x000000310000720c */ /* 0x000fe20003fc4070 */
[----:B------:R-:W-:Y:S01]  /*32e0*/  @!P3 IMAD.IADD R81, R81, 0x1, -R0 ;  /* 0x000000015151b824 */ /* 0x000fe200078e0a00 */
[----:B------:R-:W-:Y:S01]  /*32f0*/  IABS R87, R50 ;  /* 0x0000003200577213 */ /* 0x000fe20000000000 */
[----:B------:R-:W-:-:S02]  /*3300*/  IMAD.MOV R52, RZ, RZ, -R48 ;  /* 0x000000ffff347224 */ /* 0x000fc400078e0a30 */
[----:B------:R-:W-:Y:S01]  /*3310*/  IMAD.HI.U32 R48, R3, R83, RZ ;  /* 0x0000005303307227 */ /* 0x000fe200078e00ff */
[----:B------:R-:W-:-:S03]  /*3320*/  ISETP.GT.U32.AND P3, PT, R0, R81, PT ;  /* 0x000000510000720c */ /* 0x000fc60003f64070 */
[----:B------:R-:W-:Y:S02]  /*3330*/  IMAD.MOV R48, RZ, RZ, -R48 ;  /* 0x000000ffff307224 */ /* 0x000fe400078e0a30 */
[--C-:B------:R-:W-:Y:S01]  /*3340*/  @!P0 IMAD.IADD R51, R51, 0x1, -R0.reuse ;  /* 0x0000000133338824 */ /* 0x100fe200078e0a00 */
[----:B------:R-:W-:Y:S01]  /*3350*/  ISETP.GE.AND P0, PT, R50, RZ, PT ;  /* 0x000000ff3200720c */ /* 0x000fe20003f06270 */
[----:B------:R-:W-:Y:S01]  /*3360*/  IMAD R83, R0, R48, R83 ;  /* 0x0000003000537224 */ /* 0x000fe200078e0253 */
[----:B------:R-:W-:Y:S01]  /*3370*/  @!P6 IADD3 R49, PT, PT, R49, -R0, RZ ;  /* 0x800000003131e210 */ /* 0x000fe20007ffe0ff */
[----:B------:R-:W-:Y:S01]  /*3380*/  IMAD.HI.U32 R50, R3, R87, RZ ;  /* 0x0000005703327227 */ /* 0x000fe200078e00ff */
[----:B------:R-:W-:Y:S02]  /*3390*/  IADD3 R48, PT, PT, R132, 0x38, RZ ;  /* 0x0000003884307810 */ /* 0x000fe40007ffe0ff */
[C---:B------:R-:W-:Y:S01]  /*33a0*/  ISETP.GT.U32.AND P6, PT, R0.reuse, R49, PT ;  /* 0x000000310000720c */ /* 0x040fe20003fc4070 */
[----:B------:R-:W-:Y:S01]  /*33b0*/  @!P3 IMAD.IADD R81, R81, 0x1, -R0 ;  /* 0x000000015151b824 */ /* 0x000fe200078e0a00 */
[----:B------:R-:W-:Y:S01]  /*33c0*/  ISETP.GT.U32.AND P3, PT, R0, R83, PT ;  /* 0x000000530000720c */ /* 0x000fe20003f64070 */
[----:B------:R-:W-:Y:S01]  /*33d0*/  IMAD.MOV R50, RZ, RZ, -R50 ;  /* 0x000000ffff327224 */ /* 0x000fe200078e0a32 */
[----:B------:R-:W-:Y:S01]  /*33e0*/  IABS R54, R48 ;  /* 0x0000003000367213 */ /* 0x000fe20000000000 */
[----:B------:R-:W-:-:S02]  /*33f0*/  IMAD.MOV.U32 R77, RZ, RZ, R51 ;  /* 0x000000ffff4d7224 */ /* 0x000fc400078e0033 */
[----:B------:R-:W-:Y:S02]  /*3400*/  IMAD R87, R0, R50, R87 ;  /* 0x0000003200577224 */ /* 0x000fe400078e0257 */
[----:B------:R-:W-:Y:S02]  /*3410*/  VIADD R50, R132, 0x39 ;  /* 0x0000003984327836 */ /* 0x000fe40000000000 */
[----:B------:R-:W-:Y:S01]  /*3420*/  @!P4 IMAD.MOV R77, RZ, RZ, -R77 ;  /* 0x000000ffff4dc224 */ /* 0x000fe200078e0a4d */
[----:B------:R-:W-:Y:S01]  /*3430*/  ISETP.GE.AND P4, PT, R48, RZ, PT ;  /* 0x000000ff3000720c */ /* 0x000fe20003f86270 */
[----:B------:R-:W-:Y:S01]  /*3440*/  IMAD.HI.U32 R48, R3, R54, RZ ;  /* 0x0000003603307227 */ /* 0x000fe200078e00ff */
[----:B------:R-:W-:Y:S02]  /*3450*/  IABS R91, R50 ;  /* 0x00000032005b7213 */ /* 0x000fe40000000000 */
[----:B------:R-:W-:Y:S01]  /*3460*/  @!P6 IADD3 R49, PT, PT, R49, -R0, RZ ;  /* 0x800000003131e210 */ /* 0x000fe20007ffe0ff */
[----:B------:R-:W-:Y:S01]  /*3470*/  @!P3 IMAD.IADD R83, R83, 0x1, -R0 ;  /* 0x000000015353b824 */ /* 0x000fe200078e0a00 */
[----:B------:R-:W-:Y:S01]  /*3480*/  ISETP.GT.U32.AND P3, PT, R0, R87, PT ;  /* 0x000000570000720c */ /* 0x000fe20003f64070 */
[----:B------:R-:W-:Y:S01]  /*3490*/  IMAD.HI.U32 R51, R3, R93, RZ ;  /* 0x0000005d03337227 */ /* 0x000fe200078e00ff */
[----:B------:R-:W-:-:S03]  /*34a0*/  ISETP.GE.AND P6, PT, R50, RZ, PT ;  /* 0x000000ff3200720c */ /* 0x000fc60003fc6270 */
[----:B------:R-:W-:-:S04]  /*34b0*/  IMAD.HI.U32 R50, R3, R91, RZ ;  /* 0x0000005b03327227 */ /* 0x000fc800078e00ff */
[----:B------:R-:W-:Y:S01]  /*34c0*/  IMAD.MOV R79, RZ, RZ, -R48 ;  /* 0x000000ffff4f7224 */ /* 0x000fe200078e0a30 */
[----:B------:R-:W-:Y:S01]  /*34d0*/  IADD3 R50, PT, PT, -R50, RZ, RZ ;  /* 0x000000ff32327210 */ /* 0x000fe20007ffe1ff */
[----:B------:R-:W-:Y:S02]  /*34e0*/  IMAD.MOV R48, RZ, RZ, -R51 ;  /* 0x000000ffff307224 */ /* 0x000fe400078e0a33 */
[----:B------:R-:W-:Y:S01]  /*34f0*/  @!P3 IMAD.IADD R87, R87, 0x1, -R0 ;  /* 0x000000015757b824 */ /* 0x000fe200078e0a00 */
[C---:B------:R-:W-:Y:S01]  /*3500*/  ISETP.GT.U32.AND P3, PT, R0.reuse, R83, PT ;  /* 0x000000530000720c */ /* 0x040fe20003f64070 */
[----:B------:R-:W-:Y:S02]  /*3510*/  IMAD R91, R0, R50, R91 ;  /* 0x00000032005b7224 */ /* 0x000fe400078e025b */
[----:B------:R-:W-:Y:S02]  /*3520*/  VIADD R50, R132, 0x3c ;  /* 0x0000003c84327836 */ /* 0x000fe40000000000 */
[----:B------:R-:W-:-:S02]  /*3530*/  IMAD R51, R0, R79, R54 ;  /* 0x0000004f00337224 */ /* 0x000fc400078e0236 */
[----:B------:R-:W-:Y:S01]  /*3540*/  IMAD.MOV.U32 R79, RZ, RZ, R49 ;  /* 0x000000ffff4f7224 */ /* 0x000fe200078e0031 */
[----:B------:R-:W-:Y:S01]  /*3550*/  IABS R97, R50 ;  /* 0x0000003200617213 */ /* 0x000fe20000000000 */
[C---:B------:R-:W-:Y:S02]  /*3560*/  IMAD R53, R0.reuse, R52, R53 ;  /* 0x0000003400357224 */ /* 0x040fe400078e0235 */
[----:B------:R-:W-:Y:S01]  /*3570*/  IMAD.HI.U32 R52, R3, R95, RZ ;  /* 0x0000005f03347227 */ /* 0x000fe200078e00ff */
[----:B------:R-:W-:Y:S02]  /*3580*/  @!P1 IADD3 R79, PT, PT, -R79, RZ, RZ ;  /* 0x000000ff4f4f9210 */ /* 0x000fe40007ffe1ff */
[C---:B------:R-:W-:Y:S01]  /*3590*/  ISETP.GT.U32.AND P1, PT, R0.reuse, R87, PT ;  /* 0x000000570000720c */ /* 0x040fe20003f24070 */
[----:B------:R-:W-:Y:S01]  /*35a0*/  @!P5 IMAD.MOV R81, RZ, RZ, -R81 ;  /* 0x000000ffff51d224 */ /* 0x000fe200078e0a51 */
[C---:B------:R-:W-:Y:S01]  /*35b0*/  ISETP.GT.U32.AND P5, PT, R0.reuse, R51, PT ;  /* 0x000000330000720c */ /* 0x040fe20003fa4070 */
[----:B------:R-:W-:Y:S01]  /*35c0*/  IMAD R93, R0, R48, R93 ;  /* 0x00000030005d7224 */ /* 0x000fe200078e025d */
[----:B------:R-:W-:Y:S01]  /*35d0*/  IADD3 R52, PT, PT, -R52, RZ, RZ ;  /* 0x000000ff34347210 */ /* 0x000fe20007ffe1ff */
[----:B------:R-:W-:-:S04]  /*35e0*/  IMAD.HI.U32 R48, R3, R97, RZ ;  /* 0x0000006103307227 */ /* 0x000fc800078e00ff */
[--C-:B------:R-:W-:Y:S01]  /*35f0*/  @!P3 IMAD.IADD R83, R83, 0x1, -R0.reuse ;  /* 0x000000015353b824 */ /* 0x100fe200078e0a00 */
[C---:B------:R-:W-:Y:S01]  /*3600*/  ISETP.GT.U32.AND P3, PT, R0.reuse, R91, PT ;  /* 0x0000005b0000720c */ /* 0x040fe20003f64070 */
[----:B------:R-:W-:Y:S01]  /*3610*/  IMAD R95, R0, R52, R95 ;  /* 0x00000034005f7224 */ /* 0x000fe200078e025f */
[----:B------:R-:W-:Y:S01]  /*3620*/  IADD3 R48, PT, PT, -R48, RZ, RZ ;  /* 0x000000ff30307210 */ /* 0x000fe20007ffe1ff */
[--C-:B------:R-:W-:Y:S01]  /*3630*/  @!P1 IMAD.IADD R87, R87, 0x1, -R0.reuse ;  /* 0x0000000157579824 */ /* 0x100fe200078e0a00 */
[----:B------:R-:W-:Y:S01]  /*3640*/  ISETP.GT.U32.AND P1, PT, R0, R93, PT ;  /* 0x0000005d0000720c */ /* 0x000fe20003f24070 */
[----:B------:R-:W-:Y:S01]  /*3650*/  VIADD R54, R132, 0x3e ;  /* 0x0000003e84367836 */ /* 0x000fe20000000000 */
[----:B------:R-:W-:Y:S01]  /*3660*/  @!P5 IADD3 R51, PT, PT, R51, -R0, RZ ;  /* 0x800000003333d210 */ /* 0x000fe20007ffe0ff */
[C---:B------:R-:W-:Y:S01]  /*3670*/  IMAD R97, R0.reuse, R48, R97 ;  /* 0x0000003000617224 */ /* 0x040fe200078e0261 */
[----:B------:R-:W-:Y:S01]  /*3680*/  ISETP.GT.U32.AND P5, PT, R0, R95, PT ;  /* 0x0000005f0000720c */ /* 0x000fe20003fa4070 */
[----:B------:R-:W-:Y:S01]  /*3690*/  IMAD.MOV.U32 R85, RZ, RZ, R83 ;  /* 0x000000ffff557224 */ /* 0x000fe200078e0053 */
[----:B------:R-:W-:Y:S01]  /*36a0*/  IADD3 R52, PT, PT, R132, 0x3d, RZ ;  /* 0x0000003d84347810 */ /* 0x000fe20007ffe0ff */
[----:B------:R-:W-:Y:S01]  /*36b0*/  @!P0 IMAD.MOV R87, RZ, RZ, -R87 ;  /* 0x000000ffff578224 */ /* 0x000fe200078e0a57 */
[----:B------:R-:W-:Y:S01]  /*36c0*/  IABS R101, R54 ;  /* 0x0000003600657213 */ /* 0x000fe20000000000 */
[----:B------:R-:W-:Y:S01]  /*36d0*/  @!P3 IMAD.IADD R91, R91, 0x1, -R0 ;  /* 0x000000015b5bb824 */ /* 0x000fe200078e0a00 */
[----:B------:R-:W-:-:S02]  /*36e0*/  ISETP.GT.U32.AND P3, PT, R0, R97, PT ;  /* 0x000000610000720c */ /* 0x000fc40003f64070 */
[----:B------:R-:W-:Y:S02]  /*36f0*/  IABS R99, R52 ;  /* 0x0000003400637213 */ /* 0x000fe40000000000 */
[----:B------:R-:W-:Y:S02]  /*3700*/  @!P1 IADD3 R93, PT, PT, R93, -R0, RZ ;  /* 0x800000005d5d9210 */ /* 0x000fe40007ffe0ff */
[----:B------:R-:W-:Y:S01]  /*3710*/  ISETP.GT.U32.AND P1, PT, R0, R51, PT ;  /* 0x000000330000720c */ /* 0x000fe20003f24070 */
[--C-:B------:R-:W-:Y:S01]  /*3720*/  @!P5 IMAD.IADD R95, R95, 0x1, -R0.reuse ;  /* 0x000000015f5fd824 */ /* 0x100fe200078e0a00 */
[----:B------:R-:W-:Y:S01]  /*3730*/  @!P2 IADD3 R85, PT, PT, -R85, RZ, RZ ;  /* 0x000000ff5555a210 */ /* 0x000fe20007ffe1ff */
[----:B------:R-:W-:Y:S01]  /*3740*/  IMAD.HI.U32 R49, R3, R99, RZ ;  /* 0x0000006303317227 */ /* 0x000fe200078e00ff */
[----:B------:R-:W-:Y:S02]  /*3750*/  LOP3.LUT R83, R252, 0x7f, RZ, 0xc0, !PT ;  /* 0x0000007ffc537812 */ /* 0x000fe400078ec0ff */
[C---:B------:R-:W-:Y:S01]  /*3760*/  ISETP.GT.U32.AND P2, PT, R0.reuse, R91, PT ;  /* 0x0000005b0000720c */ /* 0x040fe20003f44070 */
[----:B------:R-:W-:Y:S01]  /*3770*/  @!P3 IMAD.IADD R97, R97, 0x1, -R0 ;  /* 0x000000016161b824 */ /* 0x000fe200078e0a00 */
[----:B------:R-:W-:Y:S01]  /*3780*/  ISETP.GT.U32.AND P3, PT, R0, R95, PT ;  /* 0x0000005f0000720c */ /* 0x000fe20003f64070 */
[----:B------:R-:W-:Y:S01]  /*3790*/  IMAD.MOV R49, RZ, RZ, -R49 ;  /* 0x000000ffff317224 */ /* 0x000fe200078e0a31 */
[----:B------:R-:W-:Y:S01]  /*37a0*/  LEA R62, R8, R83, 0x8 ;  /* 0x00000053083e7211 */ /* 0x000fe200078e40ff */
[----:B------:R-:W-:Y:S01]  /*37b0*/  IMAD.HI.U32 R3, R3, R101, RZ ;  /* 0x0000006503037227 */ /* 0x000fe200078e00ff */
[----:B------:R-:W-:-:S02]  /*37c0*/  ISETP.GT.U32.AND P5, PT, R0, R93, PT ;  /* 0x0000005d0000720c */ /* 0x000fc40003fa4070 */
[----:B------:R-:W-:Y:S01]  /*37d0*/  @!P1 IADD3 R51, PT, PT, R51, -R0, RZ ;  /* 0x8000000033339210 */ /* 0x000fe20007ffe0ff */
[----:B------:R-:W-:Y:S01]  /*37e0*/  IMAD R99, R0, R49, R99 ;  /* 0x0000003100637224 */ /* 0x000fe200078e0263 */
[----:B------:R-:W-:Y:S01]  /*37f0*/  IABS R49, R62 ;  /* 0x0000003e00317213 */ /* 0x000fe20000000000 */
[----:B------:R-:W-:Y:S01]  /*3800*/  IMAD.MOV R3, RZ, RZ, -R3 ;  /* 0x000000ffff037224 */ /* 0x000fe200078e0a03 */
[----:B------:R-:W-:Y:S01]  /*3810*/  MOV R89, R51 ;  /* 0x0000003300597202 */ /* 0x000fe20000000f00 */
[----:B------:R-:W-:Y:S01]  /*3820*/  VIADD R60, R62, 0x80 ;  /* 0x000000803e3c7836 */ /* 0x000fe20000000000 */
[C---:B------:R-:W-:Y:S01]  /*3830*/  ISETP.GT.U32.AND P1, PT, R0.reuse, R99, PT ;  /* 0x000000630000720c */ /* 0x040fe20003f24070 */
[--C-:B------:R-:W-:Y:S01]  /*3840*/  @!P3 IMAD.IADD R95, R95, 0x1, -R0.reuse ;  /* 0x000000015f5fb824 */ /* 0x100fe200078e0a00 */
[C---:B------:R-:W-:Y:S01]  /*3850*/  ISETP.GT.U32.AND P3, PT, R0.reuse, R53, PT ;  /* 0x000000350000720c */ /* 0x040fe20003f64070 */
[C---:B------:R-:W-:Y:S01]  /*3860*/  IMAD R101, R0.reuse, R3, R101 ;  /* 0x0000000300657224 */ /* 0x040fe200078e0265 */
[----:B------:R-:W-:Y:S01]  /*3870*/  IABS R51, R60 ;  /* 0x0000003c00337213 */ /* 0x000fe20000000000 */
[----:B------:R-:W-:Y:S01]  /*3880*/  @!P2 IMAD.IADD R91, R91, 0x1, -R0 ;  /* 0x000000015b5ba824 */ /* 0x000fe200078e0a00 */
[----:B------:R-:W-:Y:S01]  /*3890*/  ISETP.GT.U32.AND P0, PT, R0, R97, PT ;  /* 0x000000610000720c */ /* 0x000fe20003f04070 */
[----:B------:R-:W-:Y:S01]  /*38a0*/  IMAD.HI.U32 R3, R2, R49, RZ ;  /* 0x0000003102037227 */ /* 0x000fe200078e00ff */
[----:B------:R-:W-:Y:S01]  /*38b0*/  ISETP.GT.U32.AND P2, PT, R0, R101, PT ;  /* 0x000000650000720c */ /* 0x000fe20003f44070 */
[----:B------:R-:W-:Y:S01]  /*38c0*/  STL [R1+0x964], R62 ;  /* 0x0009643e01007387 */ /* 0x000fe20000100800 */
[----:B------:R-:W-:Y:S01]  /*38d0*/  LOP3.LUT R8, RZ, R5, RZ, 0x33, !PT ;  /* 0x00000005ff087212 */ /* 0x000fe200078e33ff */
[----:B------:R-:W-:-:S02]  /*38e0*/  IMAD.HI.U32 R2, R2, R51, RZ ;  /* 0x0000003302027227 */ /* 0x000fc400078e00ff */
[----:B------:R-:W-:Y:S01]  /*38f0*/  @!P1 IADD3 R99, PT, PT, R99, -R0, RZ ;  /* 0x8000000063639210 */ /* 0x000fe20007ffe0ff */
[----:B------:R1:W-:Y:S01]  /*3900*/  STL [R1+0x968], R60 ;  /* 0x0009683c01007387 */ /* 0x0003e20000100800 */
[--C-:B------:R-:W-:Y:S01]  /*3910*/  @!P5 IMAD.IADD R93, R93, 0x1, -R0.reuse ;  /* 0x000000015d5dd824 */ /* 0x100fe200078e0a00 */
[----:B------:R-:W-:Y:S01]  /*3920*/  ISETP.GE.AND P5, PT, R56, RZ, PT ;  /* 0x000000ff3800720c */ /* 0x000fe20003fa6270 */
[--C-:B------:R-:W-:Y:S01]  /*3930*/  @!P3 IMAD.IADD R53, R53, 0x1, -R0.reuse ;  /* 0x000000013535b824 */ /* 0x100fe200078e0a00 */
[----:B------:R-:W-:Y:S01]  /*3940*/  ISETP.GT.U32.AND P1, PT, R0, R99, PT ;  /* 0x000000630000720c */ /* 0x000fe20003f24070 */
[----:B------:R-:W-:Y:S01]  /*3950*/  IMAD.MOV R3, RZ, RZ, -R3 ;  /* 0x000000ffff037224 */ /* 0x000fe200078e0a03 */
[----:B------:R-:W-:Y:S01]  /*3960*/  IADD3 R2, PT, PT, -R2, RZ, RZ ;  /* 0x000000ff02027210 */ /* 0x000fe20007ffe1ff */
[----:B------:R-:W-:Y:S01]  /*3970*/  @!P4 IMAD.MOV R89, RZ, RZ, -R89 ;  /* 0x000000ffff59c224 */ /* 0x000fe200078e0a59 */
[----:B------:R-:W-:Y:S01]  /*3980*/  ISETP.GT.U32.AND P4, PT, R0, R53, PT ;  /* 0x000000350000720c */ /* 0x000fe20003f84070 */
[----:B------:R-:W-:Y:S01]  /*3990*/  @!P2 IMAD.IADD R101, R101, 0x1, -R0 ;  /* 0x000000016565a824 */ /* 0x000fe200078e0a00 */
[----:B------:R-:W-:Y:S01]  /*39a0*/  ISETP.GE.AND P3, PT, R50, RZ, PT ;  /* 0x000000ff3200720c */ /* 0x000fe20003f66270 */
[----:B------:R-:W-:-:S02]  /*39b0*/  IMAD R51, R6, R2, R51 ;  /* 0x0000000206337224 */ /* 0x000fc400078e0233 */
[----:B------:R-:W-:Y:S01]  /*39c0*/  IMAD R49, R6, R3, R49 ;  /* 0x0000000306317224 */ /* 0x000fe200078e0231 */
[----:B------:R-:W-:Y:S01]  /*39d0*/  ISETP.GT.U32.AND P2, PT, R0, R101, PT ;  /* 0x000000650000720c */ /* 0x000fe20003f44070 */
[----:B------:R-:W-:Y:S01]  /*39e0*/  @!P6 IMAD.MOV R91, RZ, RZ, -R91 ;  /* 0x000000ffff5be224 */ /* 0x000fe200078e0a5b */
[----:B------:R-:W-:Y:S01]  /*39f0*/  @!P5 IADD3 R93, PT, PT, -R93, RZ, RZ ;  /* 0x000000ff5d5dd210 */ /* 0x000fe20007ffe1ff */
[--C-:B------:R-:W-:Y:S01]  /*3a00*/  @!P0 IMAD.IADD R97, R97, 0x1, -R0.reuse ;  /* 0x0000000161618824 */ /* 0x100fe200078e0a00 */
[C---:B------:R-:W-:Y:S01]  /*3a10*/  ISETP.GT.U32.AND P6, PT, R6.reuse, R51, PT ;  /* 0x000000330600720c */ /* 0x040fe20003fc4070 */
[----:B------:R-:W2:Y:S01]  /*3a20*/  LDC.64 R2, c[0x0][0x3a8] ;  /* 0x0000ea00ff027b82 */ /* 0x000ea20000000a00 */
[----:B------:R-:W-:Y:S01]  /*3a30*/  ISETP.GT.U32.AND P5, PT, R6, R49, PT ;  /* 0x000000310600720c */ /* 0x000fe20003fa4070 */
[----:B------:R-:W-:Y:S01]  /*3a40*/  @!P4 IMAD.IADD R53, R53, 0x1, -R0 ;  /* 0x000000013535c824 */ /* 0x000fe200078e0a00 */
[----:B------:R-:W-:Y:S01]  /*3a50*/  @!P1 IADD3 R99, PT, PT, R99, -R0, RZ ;  /* 0x8000000063639210 */ /* 0x000fe20007ffe0ff */
[----:B------:R-:W-:Y:S01]  /*3a60*/  @!P3 IMAD.MOV R97, RZ, RZ, -R97 ;  /* 0x000000ffff61b224 */ /* 0x000fe200078e0a61 */
[----:B------:R-:W-:-:S02]  /*3a70*/  ISETP.GE.AND P1, PT, R52, RZ, PT ;  /* 0x000000ff3400720c */ /* 0x000fc40003f26270 */
[----:B------:R-:W-:Y:S01]  /*3a80*/  ISETP.GE.AND P4, PT, R132, RZ, PT ;  /* 0x000000ff8400720c */ /* 0x000fe20003f86270 */
[----:B------:R-:W-:Y:S01]  /*3a90*/  @!P2 IMAD.IADD R101, R101, 0x1, -R0 ;  /* 0x000000016565a824 */ /* 0x000fe200078e0a00 */
[----:B------:R-:W-:Y:S01]  /*3aa0*/  ISETP.GE.AND P0, PT, R58, RZ, PT ;  /* 0x000000ff3a00720c */ /* 0x000fe20003f06270 */
[----:B------:R-:W1:Y:S01]  /*3ab0*/  LDC R0, c[0x0][0x3a0] ;  /* 0x0000e800ff007b82 */ /* 0x000e620000000800 */
[----:B------:R-:W-:Y:S01]  /*3ac0*/  ISETP.GE.AND P2, PT, R54, RZ, PT ;  /* 0x000000ff3600720c */ /* 0x000fe20003f46270 */
[----:B------:R-:W-:Y:S01]  /*3ad0*/  @!P6 IMAD.IADD R51, R51, 0x1, -R6 ;  /* 0x000000013333e824 */ /* 0x000fe200078e0a06 */
[----:B------:R-:W-:Y:S02]  /*3ae0*/  ISETP.GE.AND P3, PT, R60, RZ, PT ;  /* 0x000000ff3c00720c */ /* 0x000fe40003f66270 */
[----:B------:R-:W-:-:S03]  /*3af0*/  @!P5 IADD3 R49, PT, PT, R49, -R6, RZ ;  /* 0x800000063131d210 */ /* 0x000fc60007ffe0ff */
[----:B------:R-:W-:Y:S02]  /*3b00*/  @!P1 IADD3 R99, PT, PT, -R99, RZ, RZ ;  /* 0x000000ff63639210 */ /* 0x000fe40007ffe1ff */
[C---:B------:R-:W-:Y:S01]  /*3b10*/  ISETP.GT.U32.AND P5, PT, R6.reuse, R49, PT ;  /* 0x000000310600720c */ /* 0x040fe20003fa4070 */
[----:B------:R-:W-:Y:S01]  /*3b20*/  @!P4 IMAD.MOV R53, RZ, RZ, -R53 ;  /* 0x000000ffff35c224 */ /* 0x000fe200078e0a35 */
[----:B------:R-:W-:Y:S01]  /*3b30*/  ISETP.GT.U32.AND P1, PT, R6, R51, PT ;  /* 0x000000330600720c */ /* 0x000fe20003f24070 */
[----:B------:R-:W-:Y:S01]  /*3b40*/  @!P0 IMAD.MOV R95, RZ, RZ, -R95 ;  /* 0x000000ffff5f8224 */ /* 0x000fe200078e0a5f */
[----:B------:R-:W-:Y:S01]  /*3b50*/  ISETP.GE.AND P4, PT, R62, RZ, PT ;  /* 0x000000ff3e00720c */ /* 0x000fe20003f86270 */
[----:B------:R-:W-:Y:S01]  /*3b60*/  @!P2 IMAD.MOV R101, RZ, RZ, -R101 ;  /* 0x000000ffff65a224 */ /* 0x000fe200078e0a65 */
[----:B------:R-:W-:-:S04]  /*3b70*/  ISETP.NE.AND P0, PT, R5, RZ, PT ;  /* 0x000000ff0500720c */ /* 0x000fc80003f05270 */
[C---:B------:R-:W-:Y:S02]  /*3b80*/  SEL R48, R8.reuse, R9, !P0 ;  /* 0x0000000908307207 */ /* 0x040fe40004000000 */
[C---:B------:R-:W-:Y:S01]  /*3b90*/  SEL R50, R8.reuse, R10, !P0 ;  /* 0x0000000a08327207 */ /* 0x040fe20004000000 */
[----:B------:R-:W-:Y:S01]  /*3ba0*/  @!P5 IMAD.IADD R49, R49, 0x1, -R6 ;  /* 0x000000013131d824 */ /* 0x000fe200078e0a06 */
[C---:B------:R-:W-:Y:S02]  /*3bb0*/  SEL R52, R8.reuse, R11, !P0 ;  /* 0x0000000b08347207 */ /* 0x040fe40004000000 */
[----:B------:R-:W-:Y:S01]  /*3bc0*/  @!P1 IADD3 R51, PT, PT, R51, -R6, RZ ;  /* 0x8000000633339210 */ /* 0x000fe20007ffe0ff */
[----:B------:R-:W-:Y:S01]  /*3bd0*/  @!P4 IMAD.MOV R49, RZ, RZ, -R49 ;  /* 0x000000ffff31c224 */ /* 0x000fe200078e0a31 */
[C---:B------:R-:W-:Y:S02]  /*3be0*/  SEL R54, R8.reuse, R12, !P0 ;  /* 0x0000000c08367207 */ /* 0x040fe40004000000 */
[C---:B------:R-:W-:Y:S01]  /*3bf0*/  SEL R53, R8.reuse, R53, !P0 ;  /* 0x0000003508357207 */ /* 0x040fe20004000000 */
[----:B------:R-:W-:Y:S01]  /*3c00*/  @!P3 IMAD.MOV R51, RZ, RZ, -R51 ;  /* 0x000000ffff33b224 */ /* 0x000fe200078e0a33 */
[----:B------:R-:W-:Y:S01]  /*3c10*/  SEL R56, R8, R13, !P0 ;  /* 0x0000000d08387207 */ /* 0x000fe20004000000 */
[----:B-1----:R-:W-:Y:S01]  /*3c20*/  VIADD R13, R0, 0xfffffffd ;  /* 0xfffffffd000d7836 */ /* 0x002fe20000000000 */
[----:B------:R-:W-:-:S02]  /*3c30*/  SEL R14, R8, R14, !P0 ;  /* 0x0000000e080e7207 */ /* 0x000fc40004000000 */
[C---:B------:R-:W-:Y:S02]  /*3c40*/  SEL R58, R8.reuse, R15, !P0 ;  /* 0x0000000f083a7207 */ /* 0x040fe40004000000 */
[C---:B------:R-:W-:Y:S02]  /*3c50*/  SEL R16, R8.reuse, R16, !P0 ;  /* 0x0000001008107207 */ /* 0x040fe40004000000 */
[----:B------:R-:W-:Y:S01]  /*3c60*/  SEL R60, R8, R17, !P0 ;  /* 0x00000011083c7207 */ /* 0x000fe20004000000 */
[----:B----4-:R-:W-:Y:S01]  /*3c70*/  IMAD R17, R50, UR8, RZ ;  /* 0x0000000832117c24 */ /* 0x010fe2000f8e02ff */
[C---:B------:R-:W-:Y:S02]  /*3c80*/  SEL R18, R8.reuse, R18, !P0 ;  /* 0x0000001208127207 */ /* 0x040fe40004000000 */
[----:B------:R-:W-:Y:S01]  /*3c90*/  SEL R62, R8, R19, !P0 ;  /* 0x00000013083e7207 */ /* 0x000fe20004000000 */
[----:B------:R-:W-:Y:S01]  /*3ca0*/  IMAD R19, R52, UR8, RZ ;  /* 0x0000000834137c24 */ /* 0x000fe2000f8e02ff */
[----:B------:R-:W-:-:S02]  /*3cb0*/  SEL R20, R8, R20, !P0 ;  /* 0x0000001408147207 */ /* 0x000fc40004000000 */
[----:B------:R-:W-:Y:S01]  /*3cc0*/  SEL R64, R8, R21, !P0 ;  /* 0x0000001508407207 */ /* 0x000fe20004000000 */
[----:B------:R-:W-:Y:S01]  /*3cd0*/  IMAD R21, R54, UR8, RZ ;  /* 0x0000000836157c24 */ /* 0x000fe2000f8e02ff */
[C---:B------:R-:W-:Y:S02]  /*3ce0*/  SEL R22, R8.reuse, R22, !P0 ;  /* 0x0000001608167207 */ /* 0x040fe40004000000 */
[----:B------:R-:W-:Y:S01]  /*3cf0*/  SEL R66, R8, R23, !P0 ;  /* 0x0000001708427207 */ /* 0x000fe20004000000 */
[----:B------:R-:W-:Y:S01]  /*3d00*/  IMAD R23, R56, UR8, RZ ;  /* 0x0000000838177c24 */ /* 0x000fe2000f8e02ff */
        /* <DEDUP_REMOVED lines=19> */
[C---:B------:R-:W-:Y:S02]  /*3e40*/  SEL R38, R8.reuse, R38, !P0 ;  /* 0x0000002608267207 */ /* 0x040fe40004000000 */
[----:B------:R-:W-:Y:S01]  /*3e50*/  SEL R80, R8, R37, !P0 ;  /* 0x0000002508507207 */ /* 0x000fe20004000000 */
[----:B------:R-:W-:Y:S01]  /*3e60*/  IMAD R37, R20, UR8, RZ ;  /* 0x0000000814257c24 */ /* 0x000fe2000f8e02ff */
[----:B------:R-:W-:Y:S01]  /*3e70*/  SEL R82, R8, R39, !P0 ;  /* 0x0000002708527207 */ /* 0x000fe20004000000 */
[----:B------:R-:W-:Y:S01]  /*3e80*/  IMAD R39, R22, UR9, RZ ;  /* 0x0000000916277c24 */ /* 0x000fe2000f8e02ff */
[C---:B------:R-:W-:Y:S01]  /*3e90*/  SEL R40, R8.reuse, R40, !P0 ;  /* 0x0000002808287207 */ /* 0x040fe20004000000 */
[----:B------:R-:W-:Y:S01]  /*3ea0*/  UMOV UR9, 0x1 ;  /* 0x0000000100097882 */ /* 0x000fe20000000000 */
        /* <DEDUP_REMOVED lines=38> */
[----:B---3--:R-:W-:Y:S01]  /*4110*/  IMAD R81, R86, UR38, RZ ;  /* 0x0000002656517c24 */ /* 0x008fe2000f8e02ff */
[----:B------:R-:W-:-:S02]  /*4120*/  SEL R85, R8, R85, !P0 ;  /* 0x0000005508557207 */ /* 0x000fc40004000000 */
[C---:B------:R-:W-:Y:S02]  /*4130*/  SEL R87, R8.reuse, R87, !P0 ;  /* 0x0000005708577207 */ /* 0x040fe40004000000 */
[C---:B------:R-:W-:Y:S02]  /*4140*/  SEL R89, R8.reuse, R89, !P0 ;  /* 0x0000005908597207 */ /* 0x040fe40004000000 */
[C---:B------:R-:W-:Y:S02]  /*4150*/  SEL R91, R8.reuse, R91, !P0 ;  /* 0x0000005b085b7207 */ /* 0x040fe40004000000 */
[C---:B------:R-:W-:Y:S02]  /*4160*/  SEL R93, R8.reuse, R93, !P0 ;  /* 0x0000005d085d7207 */ /* 0x040fe40004000000 */
[C---:B------:R-:W-:Y:S02]  /*4170*/  SEL R12, R8.reuse, R95, !P0 ;  /* 0x0000005f080c7207 */ /* 0x040fe40004000000 */
[----:B------:R-:W-:-:S02]  /*4180*/  SEL R11, R8, R97, !P0 ;  /* 0x00000061080b7207 */ /* 0x000fc40004000000 */
[C---:B------:R-:W-:Y:S02]  /*4190*/  SEL R10, R8.reuse, R99, !P0 ;  /* 0x00000063080a7207 */ /* 0x040fe40004000000 */
[C---:B------:R-:W-:Y:S01]  /*41a0*/  SEL R9, R8.reuse, R101, !P0 ;  /* 0x0000006508097207 */ /* 0x040fe20004000000 */
[----:B------:R-:W-:Y:S01]  /*41b0*/  IMAD R11, R11, UR63, RZ ;  /* 0x0000003f0b0b7c24 */ /* 0x000fe2000f8e02ff */
[----:B------:R-:W-:Y:S01]  /*41c0*/  SEL R7, R8, R7, !P0 ;  /* 0x0000000708077207 */ /* 0x000fe20004000000 */
[----:B--2---:R-:W-:Y:S01]  /*41d0*/  IMAD R8, R83, R3, RZ ;  /* 0x0000000353087224 */ /* 0x004fe200078e02ff */
[----:B------:R-:W-:Y:S01]  /*41e0*/  ISETP.NE.AND P0, PT, R4, RZ, PT ;  /* 0x000000ff0400720c */ /* 0x000fe20003f05270 */
[----:B------:R-:W-:Y:S01]  /*41f0*/  IMAD R9, R9, UR65, RZ ;  /* 0x0000004109097c24 */ /* 0x000fe2000f8e02ff */
[----:B------:R-:W-:Y:S02]  /*4200*/  LOP3.LUT R4, RZ, R4, RZ, 0x33, !PT ;  /* 0x00000004ff047212 */ /* 0x000fe400078e33ff */
[----:B------:R-:W-:-:S02]  /*4210*/  IADD3 R15, PT, PT, R0, -0x4, RZ ;  /* 0xfffffffc000f7810 */ /* 0x000fc40007ffe0ff */
[----:B------:R-:W-:Y:S01]  /*4220*/  SEL R5, R4, R49, !P0 ;  /* 0x0000003104057207 */ /* 0x000fe20004000000 */
[----:B------:R-:W-:Y:S01]  /*4230*/  IMAD R49, R70, UR22, RZ ;  /* 0x0000001646317c24 */ /* 0x000fe2000f8e02ff */
[----:B------:R-:W-:Y:S01]  /*4240*/  SEL R4, R4, R51, !P0 ;  /* 0x0000003304047207 */ /* 0x000fe20004000000 */
[----:B------:R-:W-:Y:S01]  /*4250*/  IMAD R51, R28, UR23, RZ ;  /* 0x000000171c337c24 */ /* 0x000fe2000f8e02ff */
[----:B------:R-:W-:Y:S01]  /*4260*/  ISETP.GE.U32.AND P0, PT, R13, 0x7fffff7e, PT ;  /* 0x7fffff7e0d00780c */ /* 0x000fe20003f06070 */
[----:B------:R-:W-:Y:S01]  /*4270*/  IMAD R13, R53, UR8, RZ ;  /* 0x00000008350d7c24 */ /* 0x000fe2000f8e02ff */
[----:B-----5:R-:W-:Y:S01]  /*4280*/  LEA R94, P1, R8, UR14, 0x2 ;  /* 0x0000000e085e7c11 */ /* 0x020fe2000f8210ff */
[----:B------:R-:W-:Y:S01]  /*4290*/  IMAD R53, R72, UR24, RZ ;  /* 0x0000001848357c24 */ /* 0x000fe2000f8e02ff */
[----:B------:R-:W-:Y:S01]  /*42a0*/  ISETP.GE.U32.AND P4, PT, R15, 0x7fffff7d, PT ;  /* 0x7fffff7d0f00780c */ /* 0x000fe20003f86070 */
[----:B------:R-:W-:Y:S01]  /*42b0*/  IMAD R15, R48, UR8, RZ ;  /* 0x00000008300f7c24 */ /* 0x000fe2000f8e02ff */
[----:B------:R-:W-:Y:S01]  /*42c0*/  LEA.HI.X.SX32 R8, R8, UR15, 0x2, P1 ;  /* 0x0000000f08087c11 */ /* 0x000fe200088f16ff */
[----:B------:R-:W-:Y:S01]  /*42d0*/  IMAD R5, R5, UR6, RZ ;  /* 0x0000000605057c24 */ /* 0x000fe2000f8e02ff */
[----:B------:R-:W-:-:S02]  /*42e0*/  LEA R134, P1, R13, R94, 0x2 ;  /* 0x0000005e0d867211 */ /* 0x000fc400078210ff */
[----:B------:R-:W-:Y:S02]  /*42f0*/  LEA R128, P5, R15, R94, 0x2 ;  /* 0x0000005e0f807211 */ /* 0x000fe400078a10ff */
[----:B------:R-:W-:Y:S01]  /*4300*/  LEA.HI.X.SX32 R135, R13, R8, 0x2, P1 ;  /* 0x000000080d877211 */ /* 0x000fe200008f16ff */
[----:B------:R-:W-:Y:S01]  /*4310*/  IMAD R13, R64, UR8, RZ ;  /* 0x00000008400d7c24 */ /* 0x000fe2000f8e02ff */
[----:B------:R-:W-:Y:S02]  /*4320*/  LEA R116, P1, R17, R94, 0x2 ;  /* 0x0000005e11747211 */ /* 0x000fe400078210ff */
[----:B------:R-:W-:Y:S01]  /*4330*/  LEA.HI.X.SX32 R129, R15, R8, 0x2, P5 ;  /* 0x000000080f817211 */ /* 0x000fe200028f16ff */
[----:B------:R-:W-:Y:S01]  /*4340*/  STL.64 [R1+0x168], R134 ;  /* 0x0001688601007387 */ /* 0x000fe20000100a00 */
[----:B------:R-:W-:Y:S01]  /*4350*/  LEA R114, P5, R19, R94, 0x2 ;  /* 0x0000005e13727211 */ /* 0x000fe200078a10ff */
[----:B------:R-:W-:Y:S01]  /*4360*/  IMAD R15, R44, UR39, RZ ;  /* 0x000000272c0f7c24 */ /* 0x000fe2000f8e02ff */
[----:B------:R-:W-:Y:S01]  /*4370*/  LEA.HI.X.SX32 R117, R17, R8, 0x2, P1 ;  /* 0x0000000811757211 */ /* 0x000fe200008f16ff */
[----:B------:R-:W-:Y:S01]  /*4380*/  STL.64 [R1+0x160], R128 ;  /* 0x0001608001007387 */ /* 0x000fe20000100a00 */
[----:B------:R-:W-:Y:S01]  /*4390*/  LEA R112, P1, R21, R94, 0x2 ;  /* 0x0000005e15707211 */ /* 0x000fe200078210ff */
[----:B------:R-:W-:Y:S01]  /*43a0*/  IMAD R17, R88, UR40, RZ ;  /* 0x0000002858117c24 */ /* 0x000fe2000f8e02ff */
[-C--:B------:R-:W-:Y:S01]  /*43b0*/  LEA.HI.X.SX32 R115, R19, R8.reuse, 0x2, P5 ;  /* 0x0000000813737211 */ /* 0x080fe200028f16ff */
[----:B------:R-:W-:Y:S01]  /*43c0*/  IMAD R19, R46, UR41, RZ ;  /* 0x000000292e137c24 */ /* 0x000fe2000f8e02ff */
[----:B------:R-:W-:-:S02]  /*43d0*/  LEA.HI.X.SX32 R113, R21, R8, 0x2, P1 ;  /* 0x0000000815717211 */ /* 0x000fc400008f16ff */
[----:B------:R-:W-:Y:S01]  /*43e0*/  IADD3 R6, PT, PT, R0, -0x1, RZ ;  /* 0xffffffff00067810 */ /* 0x000fe20007ffe0ff */
[----:B------:R1:W-:Y:S01]  /*43f0*/  STL.64 [R1+0x150], R114 ;  /* 0x0001507201007387 */ /* 0x0003e20000100a00 */
[----:B------:R-:W-:Y:S02]  /*4400*/  ISETP.NE.U32.AND P3, PT, R83, RZ, PT ;  /* 0x000000ff5300720c */ /* 0x000fe40003f65070 */
[----:B------:R-:W-:Y:S01]  /*4410*/  ISETP.GE.U32.AND P6, PT, R6, 0x7fffff80, PT ;  /* 0x7fffff800600780c */ /* 0x000fe20003fc6070 */
[----:B------:R-:W-:Y:S01]  /*4420*/  STL.64 [R1+0x158], R116 ;  /* 0x0001587401007387 */ /* 0x000fe20000100a00 */
[----:B------:R-:W-:-:S03]  /*4430*/  VIADD R6, R0, 0xfffffffe ;  /* 0xfffffffe00067836 */ /* 0x000fc60000000000 */
[----:B------:R2:W-:Y:S02]  /*4440*/  STL.64 [R1+0x148], R112 ;  /* 0x0001487001007387 */ /* 0x0005e40000100a00 */
[----:B------:R-:W-:Y:S02]  /*4450*/  ISETP.GE.U32.AND P2, PT, R6, 0x7fffff7f, PT ;  /* 0x7fffff7f0600780c */ /* 0x000fe40003f46070 */
[----:B-1----:R-:W-:-:S04]  /*4460*/  LEA R114, P5, R23, R94, 0x2 ;  /* 0x0000005e17727211 */ /* 0x002fc800078a10ff */
[----:B------:R-:W-:Y:S02]  /*4470*/  LEA.HI.X.SX32 R115, R23, R8, 0x2, P5 ;  /* 0x0000000817737211 */ /* 0x000fe400028f16ff */
[-C--:B------:R-:W-:Y:S02]  /*4480*/  LEA R20, P5, R27, R94.reuse, 0x2 ;  /* 0x0000005e1b147211 */ /* 0x080fe400078a10ff */
[----:B--2---:R-:W-:Y:S01]  /*4490*/  LEA R112, P1, R25, R94, 0x2 ;  /* 0x0000005e19707211 */ /* 0x004fe200078210ff */
[----:B------:R-:W-:Y:S01]  /*44a0*/  STL.64 [R1+0x140], R114 ;  /* 0x0001407201007387 */ /* 0x000fe20000100a00 */
[-C--:B------:R-:W-:Y:S02]  /*44b0*/  LEA.HI.X.SX32 R21, R27, R8.reuse, 0x2, P5 ;  /* 0x000000081b157211 */ /* 0x080fe400028f16ff */
[----:B------:R-:W-:Y:S02]  /*44c0*/  LEA.HI.X.SX32 R113, R25, R8, 0x2, P1 ;  /* 0x0000000819717211 */ /* 0x000fe400008f16ff */
[----:B------:R-:W-:-:S03]  /*44d0*/  LEA R124, P5, R31, R94, 0x2 ;  /* 0x0000005e1f7c7211 */ /* 0x000fc600078a10ff */
[----:B------:R1:W-:Y:S01]  /*44e0*/  STL.64 [R1+0x138], R112 ;  /* 0x0001387001007387 */ /* 0x0003e20000100a00 */
[----:B------:R-:W-:Y:S02]  /*44f0*/  LEA.HI.X.SX32 R125, R31, R8, 0x2, P5 ;  /* 0x000000081f7d7211 */ /* 0x000fe400028f16ff */
[C---:B------:R-:W-:Y:S01]  /*4500*/  LEA R22, P5, R35.reuse, R94, 0x2 ;  /* 0x0000005e23167211 */ /* 0x040fe200078a10ff */
[----:B------:R2:W-:Y:S03]  /*4510*/  STL.64 [R1+0x130], R20 ;  /* 0x0001301401007387 */ /* 0x0005e60000100a00 */
[----:B------:R-:W-:Y:S02]  /*4520*/  LEA.HI.X.SX32 R23, R35, R8, 0x2, P5 ;  /* 0x0000000823177211 */ /* 0x000fe400028f16ff */
[-C--:B------:R-:W-:Y:S02]  /*4530*/  LEA R24, P5, R13, R94.reuse, 0x2 ;  /* 0x0000005e0d187211 */ /* 0x080fe400078a10ff */
[----:B-1----:R-:W-:-:S02]  /*4540*/  LEA R112, P1, R29, R94, 0x2 ;  /* 0x0000005e1d707211 */ /* 0x002fc400078210ff */
[-C--:B------:R-:W-:Y:S01]  /*4550*/  LEA.HI.X.SX32 R25, R13, R8.reuse, 0x2, P5 ;  /* 0x000000080d197211 */ /* 0x080fe200028f16ff */
[----:B------:R-:W-:Y:S01]  /*4560*/  IMAD R13, R96, UR44, RZ ;  /* 0x0000002c600d7c24 */ /* 0x000fe2000f8e02ff */
[----:B------:R-:W-:Y:S01]  /*4570*/  LEA.HI.X.SX32 R113, R29, R8, 0x2, P1 ;  /* 0x000000081d717211 */ /* 0x000fe200008f16ff */
[----:B--2---:R-:W-:Y:S01]  /*4580*/  IMAD R21, R90, UR42, RZ ;  /* 0x0000002a5a157c24 */ /* 0x004fe2000f8e02ff */
[----:B------:R-:W-:-:S03]  /*4590*/  LEA R122, P1, R33, R94, 0x2 ;  /* 0x0000005e217a7211 */ /* 0x000fc600078210ff */
[----:B------:R-:W-:Y:S01]  /*45a0*/  STL.64 [R1+0x128], R112 ;  /* 0x0001287001007387 */ /* 0x000fe20000100a00 */
[----:B------:R-:W-:Y:S02]  /*45b0*/  LEA.HI.X.SX32 R123, R33, R8, 0x2, P1 ;  /* 0x00000008217b7211 */ /* 0x000fe400008f16ff */
[C---:B------:R-:W-:Y:S01]  /*45c0*/  LEA R114, P1, R37.reuse, R94, 0x2 ;  /* 0x0000005e25727211 */ /* 0x040fe200078210ff */
[----:B------:R-:W-:Y:S03]  /*45d0*/  STL.64 [R1+0x120], R124 ;  /* 0x0001207c01007387 */ /* 0x000fe60000100a00 */
[----:B------:R-:W-:Y:S01]  /*45e0*/  LEA.HI.X.SX32 R115, R37, R8, 0x2, P1 ;  /* 0x0000000825737211 */ /* 0x000fe200008f16ff */
[----:B------:R-:W-:Y:S01]  /*45f0*/  STL.64 [R1+0x118], R122 ;  /* 0x0001187a01007387 */ /* 0x000fe20000100a00 */
[----:B------:R-:W-:-:S03]  /*4600*/  LEA R26, P1, R39, R94, 0x2 ;  /* 0x0000005e271a7211 */ /* 0x000fc600078210ff */
[----:B------:R1:W-:Y:S01]  /*4610*/  STL.64 [R1+0x110], R22 ;  /* 0x0001101601007387 */ /* 0x0003e20000100a00 */
[----:B------:R-:W-:Y:S02]  /*4620*/  LEA.HI.X.SX32 R27, R39, R8, 0x2, P1 ;  /* 0x00000008271b7211 */ /* 0x000fe400008f16ff */
[C---:B------:R-:W-:Y:S01]  /*4630*/  LEA R120, P1, R43.reuse, R94, 0x2 ;  /* 0x0000005e2b787211 */ /* 0x040fe200078210ff */
[----:B------:R2:W-:Y:S03]  /*4640*/  STL.64 [R1+0x100], R24 ;  /* 0x0001001801007387 */ /* 0x0005e60000100a00 */
[----:B------:R-:W-:Y:S01]  /*4650*/  LEA.HI.X.SX32 R121, R43, R8, 0x2, P1 ;  /* 0x000000082b797211 */ /* 0x000fe200008f16ff */
[----:B------:R3:W-:Y:S04]  /*4660*/  STL.64 [R1+0x108], R114 ;  /* 0x0001087201007387 */ /* 0x0007e80000100a00 */
[----:B------:R4:W-:Y:S01]  /*4670*/  STL.64 [R1+0xf8], R26 ;  /* 0x0000f81a01007387 */ /* 0x0009e20000100a00 */
[----:B-1----:R-:W-:Y:S01]  /*4680*/  IMAD R23, R92, UR43, RZ ;  /* 0x0000002b5c177c24 */ /* 0x002fe2000f8e02ff */
[----:B--2---:R-:W-:-:S04]  /*4690*/  LEA R24, P5, R41, R94, 0x2 ;  /* 0x0000005e29187211 */ /* 0x004fc800078a10ff */
[----:B------:R-:W-:Y:S02]  /*46a0*/  LEA.HI.X.SX32 R25, R41, R8, 0x2, P5 ;  /* 0x0000000829197211 */ /* 0x000fe400028f16ff */
[-C--:B------:R-:W-:Y:S02]  /*46b0*/  LEA R126, P5, R45, R94.reuse, 0x2 ;  /* 0x0000005e2d7e7211 */ /* 0x080fe400078a10ff */
[----:B---3--:R-:W-:Y:S01]  /*46c0*/  LEA R114, P1, R47, R94, 0x2 ;  /* 0x0000005e2f727211 */ /* 0x008fe200078210ff */
[----:B------:R1:W-:Y:S01]  /*46d0*/  STL.64 [R1+0xf0], R24 ;  /* 0x0000f01801007387 */ /* 0x0003e20000100a00 */
[----:B------:R-:W-:Y:S01]  /*46e0*/  LEA.HI.X.SX32 R127, R45, R8, 0x2, P5 ;  /* 0x000000082d7f7211 */ /* 0x000fe200028f16ff */
[----:B----4-:R-:W-:Y:S01]  /*46f0*/  IMAD R27, R100, UR46, RZ ;  /* 0x0000002e641b7c24 */ /* 0x010fe2000f8e02ff */
[----:B------:R-:W-:Y:S01]  /*4700*/  LEA R28, P5, R49, R94, 0x2 ;  /* 0x0000005e311c7211 */ /* 0x000fe200078a10ff */
[----:B------:R-:W-:Y:S01]  /*4710*/  STL.64 [R1+0xe8], R120 ;  /* 0x0000e87801007387 */ /* 0x000fe20000100a00 */
[----:B------:R-:W-:-:S02]  /*4720*/  LEA.HI.X.SX32 R115, R47, R8, 0x2, P1 ;  /* 0x000000082f737211 */ /* 0x000fc400008f16ff */
[----:B------:R-:W-:Y:S01]  /*4730*/  LEA R32, P1, R51, R94, 0x2 ;  /* 0x0000005e33207211 */ /* 0x000fe200078210ff */
[----:B------:R-:W-:Y:S01]  /*4740*/  STL.64 [R1+0xe0], R126 ;  /* 0x0000e07e01007387 */ /* 0x000fe20000100a00 */
[-C--:B------:R-:W-:Y:S02]  /*4750*/  LEA.HI.X.SX32 R29, R49, R8.reuse, 0x2, P5 ;  /* 0x00000008311d7211 */ /* 0x080fe400028f16ff */
[----:B------:R-:W-:Y:S01]  /*4760*/  LEA.HI.X.SX32 R33, R51, R8, 0x2, P1 ;  /* 0x0000000833217211 */ /* 0x000fe200008f16ff */
[----:B------:R-:W-:Y:S01]  /*4770*/  STL.64 [R1+0xd8], R114 ;  /* 0x0000d87201007387 */ /* 0x000fe20000100a00 */
[-C--:B------:R-:W-:Y:S01]  /*4780*/  LEA R30, P5, R53, R94.reuse, 0x2 ;  /* 0x0000005e351e7211 */ /* 0x080fe200078a10ff */
[----:B-1----:R-:W-:Y:S01]  /*4790*/  IMAD R25, R98, UR45, RZ ;  /* 0x0000002d62197c24 */ /* 0x002fe2000f8e02ff */
[----:B------:R-:W-:Y:S01]  /*47a0*/  LEA R34, P1, R55, R94, 0x2 ;  /* 0x0000005e37227211 */ /* 0x000fe200078210ff */
[----:B------:R1:W-:Y:S01]  /*47b0*/  STL.64 [R1+0xd0], R28 ;  /* 0x0000d01c01007387 */ /* 0x0003e20000100a00 */
[----:B------:R-:W-:-:S02]  /*47c0*/  LEA.HI.X.SX32 R31, R53, R8, 0x2, P5 ;  /* 0x00000008351f7211 */ /* 0x000fc400028f16ff */
[----:B------:R-:W-:Y:S01]  /*47d0*/  LEA.HI.X.SX32 R35, R55, R8, 0x2, P1 ;  /* 0x0000000837237211 */ /* 0x000fe200008f16ff */
[----:B------:R2:W-:Y:S01]  /*47e0*/  STL.64 [R1+0xc8], R32 ;  /* 0x0000c82001007387 */ /* 0x0005e20000100a00 */
[----:B------:R-:W-:-:S03]  /*47f0*/  LEA R48, P1, R59, R94, 0x2 ;  /* 0x0000005e3b307211 */ /* 0x000fc600078210ff */
[----:B------:R3:W-:Y:S01]  /*4800*/  STL.64 [R1+0xc0], R30 ;  /* 0x0000c01e01007387 */ /* 0x0007e20000100a00 */
[----:B------:R-:W-:Y:S02]  /*4810*/  LEA.HI.X.SX32 R49, R59, R8, 0x2, P1 ;  /* 0x000000083b317211 */ /* 0x000fe400008f16ff */
[C---:B------:R-:W-:Y:S01]  /*4820*/  LEA R130, P1, R63.reuse, R94, 0x2 ;  /* 0x0000005e3f827211 */ /* 0x040fe200078210ff */
[----:B------:R4:W-:Y:S01]  /*4830*/  STL.64 [R1+0xb8], R34 ;  /* 0x0000b82201007387 */ /* 0x0009e20000100a00 */
[----:B-1----:R-:W-:Y:S02]  /*4840*/  IMAD R29, R102, UR47, RZ ;  /* 0x0000002f661d7c24 */ /* 0x002fe4000f8e02ff */
[----:B------:R-:W-:Y:S02]  /*4850*/  LEA.HI.X.SX32 R131, R63, R8, 0x2, P1 ;  /* 0x000000083f837211 */ /* 0x000fe400008f16ff */
[-C--:B--2---:R-:W-:Y:S02]  /*4860*/  LEA R32, P5, R57, R94.reuse, 0x2 ;  /* 0x0000005e39207211 */ /* 0x084fe400078a10ff */
[----:B------:R-:W-:Y:S01]  /*4870*/  LEA R40, P1, R67, R94, 0x2 ;  /* 0x0000005e43287211 */ /* 0x000fe200078210ff */
[----:B---3--:R-:W-:Y:S01]  /*4880*/  IMAD R31, R103, UR48, RZ ;  /* 0x00000030671f7c24 */ /* 0x008fe2000f8e02ff */
[----:B------:R-:W-:-:S02]  /*4890*/  LEA.HI.X.SX32 R33, R57, R8, 0x2, P5 ;  /* 0x0000000839217211 */ /* 0x000fc400028f16ff */
[----:B------:R-:W-:Y:S01]  /*48a0*/  LEA R118, P5, R61, R94, 0x2 ;  /* 0x0000005e3d767211 */ /* 0x000fe200078a10ff */
[----:B----4-:R-:W-:Y:S01]  /*48b0*/  IMAD R35, R105, UR50, RZ ;  /* 0x0000003269237c24 */ /* 0x010fe2000f8e02ff */
[-C--:B------:R-:W-:Y:S01]  /*48c0*/  LEA.HI.X.SX32 R41, R67, R8.reuse, 0x2, P1 ;  /* 0x0000000843297211 */ /* 0x080fe200008f16ff */
[----:B------:R1:W-:Y:S01]  /*48d0*/  STL.64 [R1+0xb0], R32 ;  /* 0x0000b02001007387 */ /* 0x0003e20000100a00 */
[----:B------:R-:W-:Y:S02]  /*48e0*/  LEA.HI.X.SX32 R119, R61, R8, 0x2, P5 ;  /* 0x000000083d777211 */ /* 0x000fe400028f16ff */
[-C--:B------:R-:W-:Y:S01]  /*48f0*/  LEA R36, P5, R65, R94.reuse, 0x2 ;  /* 0x0000005e41247211 */ /* 0x080fe200078a10ff */
[----:B------:R-:W-:Y:S01]  /*4900*/  STL.64 [R1+0xa8], R48 ;  /* 0x0000a83001007387 */ /* 0x000fe20000100a00 */
[----:B------:R-:W-:Y:S02]  /*4910*/  LEA R42, P1, R71, R94, 0x2 ;  /* 0x0000005e472a7211 */ /* 0x000fe400078210ff */
[----:B------:R-:W-:Y:S01]  /*4920*/  LEA.HI.X.SX32 R37, R65, R8, 0x2, P5 ;  /* 0x0000000841257211 */ /* 0x000fe200028f16ff */
[----:B------:R-:W-:Y:S01]  /*4930*/  STL.64 [R1+0xa0], R118 ;  /* 0x0000a07601007387 */ /* 0x000fe20000100a00 */
[----:B------:R-:W-:-:S02]  /*4940*/  LEA R38, P5, R69, R94, 0x2 ;  /* 0x0000005e45267211 */ /* 0x000fc400078a10ff */
[-C--:B------:R-:W-:Y:S01]  /*4950*/  LEA.HI.X.SX32 R43, R71, R8.reuse, 0x2, P1 ;  /* 0x00000008472b7211 */ /* 0x080fe200008f16ff */
[----:B------:R-:W-:Y:S01]  /*4960*/  STL.64 [R1+0x98], R130 ;  /* 0x0000988201007387 */ /* 0x000fe20000100a00 */
[----:B------:R-:W-:Y:S01]  /*4970*/  LEA.HI.X.SX32 R39, R69, R8, 0x2, P5 ;  /* 0x0000000845277211 */ /* 0x000fe200028f16ff */
[----:B-1----:R-:W-:Y:S01]  /*4980*/  IMAD R33, R104, UR49, RZ ;  /* 0x0000003168217c24 */ /* 0x002fe2000f8e02ff */
[C---:B------:R-:W-:Y:S01]  /*4990*/  LEA R50, P1, R75.reuse, R94, 0x2 ;  /* 0x0000005e4b327211 */ /* 0x040fe200078210ff */
[----:B------:R1:W-:Y:S03]  /*49a0*/  STL.64 [R1+0x90], R36 ;  /* 0x0000902401007387 */ /* 0x0003e60000100a00 */
        /* <DEDUP_REMOVED lines=8> */
[----:B------:R-:W-:Y:S01]  /*4a30*/  LEA.HI.X.SX32 R53, R15, R8, 0x2, P1 ;  /* 0x000000080f357211 */ /* 0x000fe200008f16ff */
[----:B------:R-:W-:Y:S01]  /*4a40*/  IMAD R15, R111, UR56, RZ ;  /* 0x000000386f0f7c24 */ /* 0x000fe2000f8e02ff */
[----:B--2---:R-:W-:Y:S01]  /*4a50*/  LEA R40, P5, R73, R94, 0x2 ;  /* 0x0000005e49287211 */ /* 0x004fe200078a10ff */
[----:B---3--:R-:W-:-:S03]  /*4a60*/  IMAD R39, R107, UR52, RZ ;  /* 0x000000346b277c24 */ /* 0x008fc6000f8e02ff */
[----:B------:R-:W-:Y:S02]  /*4a70*/  LEA.HI.X.SX32 R41, R73, R8, 0x2, P5 ;  /* 0x0000000849297211 */ /* 0x000fe400028f16ff */
[----:B------:R-:W-:Y:S01]  /*4a80*/  LEA R58, P5, R77, R94, 0x2 ;  /* 0x0000005e4d3a7211 */ /* 0x000fe200078a10ff */
[----:B----4-:R-:W-:Y:S02]  /*4a90*/  IMAD R43, R109, UR54, RZ ;  /* 0x000000366d2b7c24 */ /* 0x010fe4000f8e02ff */
[----:B------:R1:W-:Y:S01]  /*4aa0*/  STL.64 [R1+0x70], R40 ;  /* 0x0000702801007387 */ /* 0x0003e20000100a00 */
[----:B------:R-:W-:Y:S02]  /*4ab0*/  LEA.HI.X.SX32 R59, R77, R8, 0x2, P5 ;  /* 0x000000084d3b7211 */ /* 0x000fe400028f16ff */
[C---:B------:R-:W-:Y:S01]  /*4ac0*/  LEA R44, P5, R81.reuse, R94, 0x2 ;  /* 0x0000005e512c7211 */ /* 0x040fe200078a10ff */
[----:B------:R-:W-:Y:S03]  /*4ad0*/  STL.64 [R1+0x68], R50 ;  /* 0x0000683201007387 */ /* 0x000fe60000100a00 */
[----:B------:R-:W-:Y:S01]  /*4ae0*/  LEA.HI.X.SX32 R45, R81, R8, 0x2, P5 ;  /* 0x00000008512d7211 */ /* 0x000fe200028f16ff */
[----:B------:R-:W-:Y:S01]  /*4af0*/  STL.64 [R1+0x60], R58 ;  /* 0x0000603a01007387 */ /* 0x000fe20000100a00 */
[----:B------:R-:W-:-:S03]  /*4b00*/  LEA R46, P5, R17, R94, 0x2 ;  /* 0x0000005e112e7211 */ /* 0x000fc600078a10ff */
[----:B------:R-:W-:Y:S01]  /*4b10*/  STL.64 [R1+0x58], R56 ;  /* 0x0000583801007387 */ /* 0x000fe20000100a00 */
[----:B------:R-:W-:Y:S01]  /*4b20*/  LEA.HI.X.SX32 R47, R17, R8, 0x2, P5 ;  /* 0x00000008112f7211 */ /* 0x000fe200028f16ff */
[----:B-1----:R-:W-:Y:S02]  /*4b30*/  IMAD R41, R108, UR53, RZ ;  /* 0x000000356c297c24 */ /* 0x002fe4000f8e02ff */
[----:B------:R1:W-:Y:S01]  /*4b40*/  STL.64 [R1+0x50], R44 ;  /* 0x0000502c01007387 */ /* 0x0003e20000100a00 */
[----:B------:R-:W-:-:S03]  /*4b50*/  IMAD R17, R85, UR57, RZ ;  /* 0x0000003955117c24 */ /* 0x000fc6000f8e02ff */
[----:B------:R2:W-:Y:S04]  /*4b60*/  STL.64 [R1+0x48], R52 ;  /* 0x0000483401007387 */ /* 0x0005e80000100a00 */
[----:B------:R3:W-:Y:S01]  /*4b70*/  STL.64 [R1+0x40], R46 ;  /* 0x0000402e01007387 */ /* 0x0007e20000100a00 */
[----:B-1----:R-:W-:Y:S01]  /*4b80*/  IMAD R45, R110, UR55, RZ ;  /* 0x000000376e2d7c24 */ /* 0x002fe2000f8e02ff */
[----:B--2---:R-:W-:-:S04]  /*4b90*/  LEA R52, P1, R19, R94, 0x2 ;  /* 0x0000005e13347211 */ /* 0x004fc800078210ff */
[----:B------:R-:W-:Y:S02]  /*4ba0*/  LEA.HI.X.SX32 R53, R19, R8, 0x2, P1 ;  /* 0x0000000813357211 */ /* 0x000fe400008f16ff */
[-C--:B---3--:R-:W-:Y:S02]  /*4bb0*/  LEA R46, P5, R21, R94.reuse, 0x2 ;  /* 0x0000005e152e7211 */ /* 0x088fe400078a10ff */
[----:B------:R-:W-:Y:S01]  /*4bc0*/  LEA R54, P1, R23, R94, 0x2 ;  /* 0x0000005e17367211 */ /* 0x000fe200078210ff */
[----:B------:R1:W-:Y:S01]  /*4bd0*/  STL.64 [R1+0x38], R52 ;  /* 0x0000383401007387 */ /* 0x0003e20000100a00 */
[-C--:B------:R-:W-:Y:S02]  /*4be0*/  LEA.HI.X.SX32 R47, R21, R8.reuse, 0x2, P5 ;  /* 0x00000008152f7211 */ /* 0x080fe400028f16ff */
[----:B------:R-:W-:Y:S01]  /*4bf0*/  LEA.HI.X.SX32 R55, R23, R8, 0x2, P1 ;  /* 0x0000000817377211 */ /* 0x000fe200008f16ff */
[----:B------:R-:W-:Y:S02]  /*4c00*/  IMAD R23, R93, UR61, RZ ;  /* 0x0000003d5d177c24 */ /* 0x000fe4000f8e02ff */
[----:B------:R2:W-:Y:S04]  /*4c10*/  STL.64 [R1+0x30], R46 ;  /* 0x0000302e01007387 */ /* 0x0005e80000100a00 */
[----:B------:R-:W-:Y:S01]  /*4c20*/  STL.64 [R1+0x28], R54 ;  /* 0x0000283601007387 */ /* 0x000fe20000100a00 */
[----:B-1----:R-:W-:-:S04]  /*4c30*/  LEA R52, P5, R13, R94, 0x2 ;  /* 0x0000005e0d347211 */ /* 0x002fc800078a10ff */
[----:B------:R-:W-:Y:S01]  /*4c40*/  LEA.HI.X.SX32 R53, R13, R8, 0x2, P5 ;  /* 0x000000080d357211 */ /* 0x000fe200028f16ff */
[----:B------:R-:W-:Y:S01]  /*4c50*/  IMAD R13, R87, UR58, RZ ;  /* 0x0000003a570d7c24 */ /* 0x000fe2000f8e02ff */
[-C--:B--2---:R-:W-:Y:S02]  /*4c60*/  LEA R46, P1, R25, R94.reuse, 0x2 ;  /* 0x0000005e192e7211 */ /* 0x084fe400078210ff */
[----:B------:R-:W-:Y:S01]  /*4c70*/  LEA R18, P5, R27, R94, 0x2 ;  /* 0x0000005e1b127211 */ /* 0x000fe200078a10ff */
[----:B------:R-:W-:Y:S01]  /*4c80*/  STL.64 [R1+0x20], R52 ;  /* 0x0000203401007387 */ /* 0x000fe20000100a00 */
[-C--:B------:R-:W-:Y:S01]  /*4c90*/  LEA.HI.X.SX32 R47, R25, R8.reuse, 0x2, P1 ;  /* 0x00000008192f7211 */ /* 0x080fe200008f16ff */
[----:B------:R-:W-:Y:S01]  /*4ca0*/  IMAD R25, R12, UR62, RZ ;  /* 0x0000003e0c197c24 */ /* 0x000fe2000f8e02ff */
[----:B------:R-:W-:Y:S02]  /*4cb0*/  LEA.HI.X.SX32 R19, R27, R8, 0x2, P5 ;  /* 0x000000081b137211 */ /* 0x000fe400028f16ff */
[-C--:B------:R-:W-:Y:S01]  /*4cc0*/  LEA R60, P1, R29, R94.reuse, 0x2 ;  /* 0x0000005e1d3c7211 */ /* 0x080fe200078210ff */
[----:B------:R-:W-:Y:S01]  /*4cd0*/  STL.64 [R1+0x18], R46 ;  /* 0x0000182e01007387 */ /* 0x000fe20000100a00 */
[----:B------:R-:W-:-:S02]  /*4ce0*/  LEA R20, P5, R31, R94, 0x2 ;  /* 0x0000005e1f147211 */ /* 0x000fc400078a10ff */
[-C--:B------:R-:W-:Y:S01]  /*4cf0*/  LEA.HI.X.SX32 R61, R29, R8.reuse, 0x2, P1 ;  /* 0x000000081d3d7211 */ /* 0x080fe200008f16ff */
[----:B------:R1:W-:Y:S01]  /*4d00*/  STL.64 [R1+0x10], R18 ;  /* 0x0000101201007387 */ /* 0x0003e20000100a00 */
[----:B------:R-:W-:Y:S02]  /*4d10*/  LEA.HI.X.SX32 R21, R31, R8, 0x2, P5 ;  /* 0x000000081f157211 */ /* 0x000fe400028f16ff */
[-C--:B------:R-:W-:Y:S01]  /*4d20*/  LEA R250, P1, R33, R94.reuse, 0x2 ;  /* 0x0000005e21fa7211 */ /* 0x080fe200078210ff */
[----:B------:R-:W-:Y:S01]  /*4d30*/  STL.64 [R1+0x8], R60 ;  /* 0x0000083c01007387 */ /* 0x000fe20000100a00 */
[----:B------:R-:W-:Y:S02]  /*4d40*/  LEA R248, P5, R35, R94, 0x2 ;  /* 0x0000005e23f87211 */ /* 0x000fe400078a10ff */
[-C--:B------:R-:W-:Y:S01]  /*4d50*/  LEA.HI.X.SX32 R251, R33, R8.reuse, 0x2, P1 ;  /* 0x0000000821fb7211 */ /* 0x080fe200008f16ff */
[----:B------:R2:W-:Y:S01]  /*4d60*/  STL.64 [R1], R20 ;  /* 0x0000001401007387 */ /* 0x0005e20000100a00 */
[----:B------:R-:W-:-:S02]  /*4d70*/  LEA.HI.X.SX32 R249, R35, R8, 0x2, P5 ;  /* 0x0000000823f97211 */ /* 0x000fc400028f16ff */
[-C--:B------:R-:W-:Y:S01]  /*4d80*/  LEA R246, P1, R37, R94.reuse, 0x2 ;  /* 0x0000005e25f67211 */ /* 0x080fe200078210ff */
[----:B-1----:R-:W-:Y:S01]  /*4d90*/  IMAD R19, R89, UR59, RZ ;  /* 0x0000003b59137c24 */ /* 0x002fe2000f8e02ff */
[----:B------:R-:W-:Y:S02]  /*4da0*/  LEA R244, P5, R39, R94, 0x2 ;  /* 0x0000005e27f47211 */ /* 0x000fe400078a10ff */
[-C--:B------:R-:W-:Y:S02]  /*4db0*/  LEA.HI.X.SX32 R247, R37, R8.reuse, 0x2, P1 ;  /* 0x0000000825f77211 */ /* 0x080fe400008f16ff */
[----:B------:R-:W-:Y:S02]  /*4dc0*/  LEA.HI.X.SX32 R245, R39, R8, 0x2, P5 ;  /* 0x0000000827f57211 */ /* 0x000fe400028f16ff */
[-C--:B------:R-:W-:Y:S01]  /*4dd0*/  LEA R242, P1, R41, R94.reuse, 0x2 ;  /* 0x0000005e29f27211 */ /* 0x080fe200078210ff */
[----:B--2---:R-:W-:Y:S01]  /*4de0*/  IMAD R21, R91, UR60, RZ ;  /* 0x0000003c5b157c24 */ /* 0x004fe2000f8e02ff */
[----:B------:R-:W-:-:S02]  /*4df0*/  LEA R240, P5, R43, R94, 0x2 ;  /* 0x0000005e2bf07211 */ /* 0x000fc400078a10ff */
[-C--:B------:R-:W-:Y:S02]  /*4e00*/  LEA.HI.X.SX32 R243, R41, R8.reuse, 0x2, P1 ;  /* 0x0000000829f37211 */ /* 0x080fe400008f16ff */
[----:B------:R-:W-:Y:S02]  /*4e10*/  LEA.HI.X.SX32 R241, R43, R8, 0x2, P5 ;  /* 0x000000082bf17211 */ /* 0x000fe400028f16ff */
[-C--:B------:R-:W-:Y:S02]  /*4e20*/  LEA R238, P1, R45, R94.reuse, 0x2 ;  /* 0x0000005e2dee7211 */ /* 0x080fe400078210ff */
[----:B------:R-:W-:Y:S02]  /*4e30*/  LEA R236, P5, R15, R94, 0x2 ;  /* 0x0000005e0fec7211 */ /* 0x000fe400078a10ff */
[-C--:B------:R-:W-:Y:S02]  /*4e40*/  LEA.HI.X.SX32 R239, R45, R8.reuse, 0x2, P1 ;  /* 0x000000082def7211 */ /* 0x080fe400008f16ff */
[----:B------:R-:W-:Y:S01]  /*4e50*/  LEA.HI.X.SX32 R237, R15, R8, 0x2, P5 ;  /* 0x000000080fed7211 */ /* 0x000fe200028f16ff */
[----:B------:R-:W-:Y:S01]  /*4e60*/  IMAD R15, R10, UR64, RZ ;  /* 0x000000400a0f7c24 */ /* 0x000fe2000f8e02ff */
[----:B------:R-:W-:-:S02]  /*4e70*/  LEA R108, P1, R17, R94, 0x2 ;  /* 0x0000005e116c7211 */ /* 0x000fc400078210ff */
[----:B------:R-:W-:Y:S02]  /*4e80*/  LEA R98, P5, R13, R94, 0x2 ;  /* 0x0000005e0d627211 */ /* 0x000fe400078a10ff */
[-C--:B------:R-:W-:Y:S02]  /*4e90*/  LEA.HI.X.SX32 R109, R17, R8.reuse, 0x2, P1 ;  /* 0x00000008116d7211 */ /* 0x080fe400008f16ff */
[----:B------:R-:W-:Y:S01]  /*4ea0*/  LEA.HI.X.SX32 R99, R13, R8, 0x2, P5 ;  /* 0x000000080d637211 */ /* 0x000fe200028f16ff */
[----:B------:R-:W-:Y:S01]  /*4eb0*/  IMAD R13, R7, UR66, RZ ;  /* 0x00000042070d7c24 */ /* 0x000fe2000f8e02ff */
[-C--:B------:R-:W-:Y:S01]  /*4ec0*/  LEA R106, P1, R19, R94.reuse, 0x2 ;  /* 0x0000005e136a7211 */ /* 0x080fe200078210ff */
[----:B------:R-:W-:Y:S01]  /*4ed0*/  IMAD R7, R4, UR6, RZ ;  /* 0x0000000604077c24 */ /* 0x000fe2000f8e02ff */
[----:B------:R-:W-:Y:S02]  /*4ee0*/  LEA R110, P5, R21, R94, 0x2 ;  /* 0x0000005e156e7211 */ /* 0x000fe400078a10ff */
[----:B------:R-:W-:-:S02]  /*4ef0*/  LEA.HI.X.SX32 R107, R19, R8, 0x2, P1 ;  /* 0x00000008136b7211 */ /* 0x000fc400008f16ff */
[----:B------:R-:W-:Y:S02]  /*4f00*/  LEA.HI.X.SX32 R111, R21, R8, 0x2, P5 ;  /* 0x00000008156f7211 */ /* 0x000fe400028f16ff */
[-C--:B------:R-:W-:Y:S02]  /*4f10*/  LEA R100, P1, R23, R94.reuse, 0x2 ;  /* 0x0000005e17647211 */ /* 0x080fe400078210ff */
[----:B------:R-:W-:Y:S02]  /*4f20*/  LEA R102, P5, R25, R94, 0x2 ;  /* 0x0000005e19667211 */ /* 0x000fe400078a10ff */
[-C--:B------:R-:W-:Y:S02]  /*4f30*/  LEA.HI.X.SX32 R101, R23, R8.reuse, 0x2, P1 ;  /* 0x0000000817657211 */ /* 0x080fe400008f16ff */
[----:B------:R-:W-:Y:S02]  /*4f40*/  LEA.HI.X.SX32 R103, R25, R8, 0x2, P5 ;  /* 0x0000000819677211 */ /* 0x000fe400028f16ff */
[----:B------:R-:W-:-:S02]  /*4f50*/  LEA R104, P1, R11, R94, 0x2 ;  /* 0x0000005e0b687211 */ /* 0x000fc400078210ff */
[----:B------:R-:W-:Y:S02]  /*4f60*/  LEA R80, P5, R15, R94, 0x2 ;  /* 0x0000005e0f507211 */ /* 0x000fe400078a10ff */
[-C--:B------:R-:W-:Y:S02]  /*4f70*/  LEA.HI.X.SX32 R105, R11, R8.reuse, 0x2, P1 ;  /* 0x000000080b697211 */ /* 0x080fe400008f16ff */
[----:B------:R-:W-:Y:S02]  /*4f80*/  LEA.HI.X.SX32 R81, R15, R8, 0x2, P5 ;  /* 0x000000080f517211 */ /* 0x000fe400028f16ff */
[----:B------:R-:W-:Y:S02]  /*4f90*/  LEA R96, P1, R9, R94, 0x2 ;  /* 0x0000005e09607211 */ /* 0x000fe400078210ff */
[----:B------:R-:W-:Y:S02]  /*4fa0*/  LEA R4, P5, R5, UR12, 0x2 ;  /* 0x0000000c05047c11 */ /* 0x000fe4000f8a10ff */
[----:B------:R-:W-:-:S02]  /*4fb0*/  LEA.HI.X.SX32 R97, R9, R8, 0x2, P1 ;  /* 0x0000000809617211 */ /* 0x000fc400008f16ff */
[----:B------:R-:W-:Y:S02]  /*4fc0*/  LEA.HI.X.SX32 R5, R5, UR13, 0x2, P5 ;  /* 0x0000000d05057c11 */ /* 0x000fe4000a8f16ff */
[----:B------:R-:W-:Y:S02]  /*4fd0*/  LEA R6, P1, R7, UR12, 0x2 ;  /* 0x0000000c07067c11 */ /* 0x000fe4000f8210ff */
[----:B------:R-:W-:Y:S02]  /*4fe0*/  LEA R94, P5, R13, R94, 0x2 ;  /* 0x0000005e0d5e7211 */ /* 0x000fe400078a10ff */
[----:B------:R-:W-:Y:S02]  /*4ff0*/  LEA.HI.X.SX32 R7, R7, UR13, 0x2, P1 ;  /* 0x0000000d07077c11 */ /* 0x000fe400088f16ff */
[----:B------:R-:W-:Y:S01]  /*5000*/  LEA.HI.X.SX32 R95, R13, R8, 0x2, P5 ;  /* 0x000000080d5f7211 */ /* 0x000fe200028f16ff */
[----:B------:R-:W-:Y:S08]  /*5010*/  BRA.U UP0, `(.L_x_5) ;  /* 0x0000000100187547 */ /* 0x000ff0000b800000 */
[----:B------:R-:W-:Y:S01]  /*5020*/  ELECT P1, URZ, PT ;  /* 0x0000000000ff782f */ /* 0x000fe20003820000 */
[----:B------:R-:W-:Y:S01]  /*5030*/  IMAD.MOV.U32 R8, RZ, RZ, 0x1 ;  /* 0x00000001ff087424 */ /* 0x000fe200078e00ff */
[----:B------:R-:W-:Y:S01]  /*5040*/  UMOV UR6, 0x40 ;  /* 0x0000004000067882 */ /* 0x000fe20000000000 */
[----:B------:R-:W-:Y:S01]  /*5050*/  UVIRTCOUNT.DEALLOC.SMPOOL 0x80 ;  /* 0x000000800000784c */ /* 0x000fe20000000000 */
[----:B------:R-:W-:-:S09]  /*5060*/  ULEA UR6, UR5, UR6, 0x18 ;  /* 0x0000000605067291 */ /* 0x000fd2000f8ec0ff */
[----:B------:R1:W-:Y:S03]  /*5070*/  @P1 STS.U8 [UR6], R8 ;  /* 0x00000008ff001988 */ /* 0x0003e60008000006 */
.L_x_5:
[----:B------:R-:W-:Y:S01]  /*5080*/  UIADD3 UR11, UPT, UPT, UR10, UR4, URZ ;  /* 0x000000040a0b7290 */ /* 0x000fe2000fffe0ff */
[C---:B-1----:R-:W-:Y:S01]  /*5090*/  VIADD R8, R0.reuse, 0xfffffffb ;  /* 0xfffffffb00087836 */ /* 0x042fe20000000000 */
[----:B------:R-:W-:Y:S01]  /*50a0*/  VOTEU.ALL UP1, P3 ;  /* 0x0000000000ff7886 */ /* 0x000fe20001820000 */
[----:B------:R-:W-:Y:S02]  /*50b0*/  UIADD3 UR8, UPT, UPT, UR7, 0xa8000, URZ ;  /* 0x000a800007087890 */ /* 0x000fe4000fffe0ff */
[----:B------:R-:W-:Y:S01]  /*50c0*/  LEA R82, R83, UR7, 0x2 ;  /* 0x0000000753527c11 */ /* 0x000fe2000f8e10ff */
[----:B------:R-:W-:Y:S01]  /*50d0*/  VOTEU.ALL UP2, P3 ;  /* 0x0000000000ff7886 */ /* 0x000fe20001840000 */
[C---:B------:R-:W-:Y:S01]  /*50e0*/  IADD3 R9, PT, PT, R0.reuse, -0x6, RZ ;  /* 0xfffffffa00097810 */ /* 0x040fe20007ffe0ff */
[----:B------:R-:W-:Y:S01]  /*50f0*/  VIADD R12, R0, 0xfffffff9 ;  /* 0xfffffff9000c7836 */ /* 0x000fe20000000000 */
[----:B------:R-:W-:-:S04]  /*5100*/  @!UP1 UIADD3 UR12, UPT, UPT, -UR9, 0x100000, URZ ;  /* 0x00100000090c9890 */ /* 0x000fc8000fffe1ff */
[----:B------:R-:W-:Y:S02]  /*5110*/  @!UP1 USHF.L.U32 UR13, UR12, 0xb, URZ ;  /* 0x0000000b0c0d9899 */ /* 0x000fe400080006ff */
[----:B------:R-:W-:Y:S01]  /*5120*/  @!UP1 USHF.L.U32 UR12, UR12, 0x1, URZ ;  /* 0x000000010c0c9899 */ /* 0x000fe200080006ff */
[----:B------:R-:W-:Y:S01]  /*5130*/  STTM.x128 tmem[UR11], RZ ;  /* 0x000000ff000079ed */ /* 0x000fe200083c000b */
[----:B------:R-:W1:Y:S01]  /*5140*/  FENCE.VIEW.ASYNC.T ;  /* 0x00000000000073c6 */ /* 0x000e620000000200 */
[----:B------:R-:W-:-:S04]  /*5150*/  @!UP1 UIADD3 UR4, UPT, UPT, -UR9, 0x100000, URZ ;  /* 0x0010000009049890 */ /* 0x000fc8000fffe1ff */
[----:B------:R-:W-:Y:S02]  /*5160*/  @!UP1 USHF.L.U32 UR5, UR4, 0xb, URZ ;  /* 0x0000000b04059899 */ /* 0x000fe400080006ff */
[----:B------:R-:W-:Y:S01]  /*5170*/  @!UP1 USHF.L.U32 UR4, UR4, 0x1, URZ ;  /* 0x0000000104049899 */ /* 0x000fe200080006ff */
[----:B-1----:R-:W-:Y:S01]  /*5180*/  BAR.SYNC.DEFER_BLOCKING 0x0 ;  /* 0x0000000000007b1d */ /* 0x002fe20000010000 */
[----:B------:R-:W-:Y:S01]  /*5190*/  ISETP.GE.U32.AND P1, PT, R8, 0x7fffff7c, PT ;  /* 0x7fffff7c0800780c */ /* 0x000fe20003f26070 */
[C---:B------:R-:W-:Y:S01]  /*51a0*/  IMAD.WIDE R10, R2.reuse, 0x4, R6 ;  /* 0x00000004020a7825 */ /* 0x040fe200078e0206 */
[----:B------:R-:W-:Y:S02]  /*51b0*/  ISETP.GE.U32.AND P5, PT, R9, 0x7fffff7b, PT ;  /* 0x7fffff7b0900780c */ /* 0x000fe40003fa6070 */
[C---:B------:R-:W-:Y:S01]  /*51c0*/  SHF.L.U32 R15, R2.reuse, 0x1, RZ ;  /* 0x00000001020f7819 */ /* 0x040fe200000006ff */
[----:B------:R-:W-:Y:S01]  /*51d0*/  VOTEU.ALL UP1, P3 ;  /* 0x0000000000ff7886 */ /* 0x000fe20001820000 */
[C---:B------:R-:W-:Y:S01]  /*51e0*/  IMAD.WIDE R8, R2.reuse, 0x4, R4 ;  /* 0x0000000402087825 */ /* 0x040fe200078e0204 */
[----:B------:R1:W-:Y:S01]  /*51f0*/  STL.64 [R1+0xfc8], R102 ;  /* 0x000fc86601007387 */ /* 0x0003e20000100a00 */
[----:B------:R-:W-:-:S02]  /*5200*/  SHF.L.U32 R79, R2, 0x2, RZ ;  /* 0x00000002024f7819 */ /* 0x000fc400000006ff */
[----:B------:R-:W-:Y:S01]  /*5210*/  IMAD R19, R2, 0x3, RZ ;  /* 0x0000000302137824 */ /* 0x000fe200078e02ff */
[----:B------:R-:W-:Y:S01]  /*5220*/  STL.64 [R1+0xfa0], R238 ;  /* 0x000fa0ee01007387 */ /* 0x000fe20000100a00 */
[----:B------:R-:W-:Y:S01]  /*5230*/  VIADD R20, R0, 0xfffffff7 ;  /* 0xfffffff700147836 */ /* 0x000fe20000000000 */
[----:B------:R-:W-:Y:S01]  /*5240*/  MOV R93, R125 ;  /* 0x0000007d005d7202 */ /* 0x000fe20000000f00 */
[C---:B------:R-:W-:Y:S01]  /*5250*/  IMAD.WIDE R16, R19.reuse, 0x4, R4 ;  /* 0x0000000413107825 */ /* 0x040fe200078e0204 */
[----:B------:R2:W-:Y:S01]  /*5260*/  STL.64 [R1+0xf98], R104 ;  /* 0x000f986801007387 */ /* 0x0005e20000100a00 */
[----:B------:R-:W-:Y:S02]  /*5270*/  MOV R88, R54 ;  /* 0x0000003600587202 */ /* 0x000fe40000000f00 */
[----:B------:R-:W-:Y:S01]  /*5280*/  IMAD.WIDE R18, R19, 0x4, R6 ;  /* 0x0000000413127825 */ /* 0x000fe200078e0206 */
[----:B------:R3:W-:Y:S01]  /*5290*/  STL.64 [R1+0xf70], R236 ;  /* 0x000f70ec01007387 */ /* 0x0007e20000100a00 */
[----:B------:R-:W-:-:S02]  /*52a0*/  MOV R87, R53 ;  /* 0x0000003500577202 */ /* 0x000fc40000000f00 */
[----:B------:R-:W-:Y:S01]  /*52b0*/  VIADD R22, R0, 0xfffffff5 ;  /* 0xfffffff500167836 */ /* 0x000fe20000000000 */
[----:B------:R-:W4:Y:S02]  /*52c0*/  FENCE.VIEW.ASYNC.S ;  /* 0x00000000000073c6 */ /* 0x000f240000000000 */
[----:B----4-:R4:W1:Y:S02]  /*52d0*/  @!UP1 SYNCS.EXCH.64 URZ, [UR8], UR12 ;  /* 0x0000000c08ff95b2 */ /* 0x0108640008000100 */
[----:B-1----:R-:W-:Y:S01]  /*52e0*/  BAR.SYNC.DEFER_BLOCKING 0x0 ;  /* 0x0000000000007b1d */ /* 0x002fe20000010000 */
[----:B------:R-:W-:Y:S01]  /*52f0*/  IMAD R125, R2, 0x7, RZ ;  /* 0x00000007027d7824 */ /* 0x000fe200078e02ff */
[C---:B------:R-:W-:Y:S01]  /*5300*/  IADD3 R85, PT, PT, R0.reuse, -0x37, RZ ;  /* 0xffffffc900557810 */ /* 0x040fe20007ffe0ff */
[----:B------:R-:W-:Y:S01]  /*5310*/  IMAD.MOV.U32 R102, RZ, RZ, R122 ;  /* 0x000000ffff667224 */ /* 0x000fe200078e007a */
[----:B--2---:R-:W-:Y:S01]  /*5320*/  MOV R105, R57 ;  /* 0x0000003900697202 */ /* 0x004fe20000000f00 */
[----:B------:R-:W-:Y:S01]  /*5330*/  IMAD.MOV.U32 R103, RZ, RZ, R123 ;  /* 0x000000ffff677224 */ /* 0x000fe200078e007b */
[----:B------:R-:W-:Y:S01]  /*5340*/  IADD3 R133, PT, PT, R0, 0x7f, RZ ;  /* 0x0000007f00857810 */ /* 0x000fe20007ffe0ff */
[----:B------:R-:W-:Y:S01]  /*5350*/  IMAD.MOV.U32 R92, RZ, RZ, R124 ;  /* 0x000000ffff5c7224 */ /* 0x000fe200078e007c */
[----:B------:R1:W-:Y:S01]  /*5360*/  STL.64 [R1+0xf68], R80 ;  /* 0x000f685001007387 */ /* 0x0003e20000100a00 */
[----:B------:R-:W-:Y:S01]  /*5370*/  IMAD.WIDE R122, R125, 0x4, R4 ;  /* 0x000000047d7a7825 */ /* 0x000fe200078e0204 */
[----:B---3--:R-:W-:-:S02]  /*5380*/  MOV R236, R50 ;  /* 0x0000003200ec7202 */ /* 0x008fc40000000f00 */
[----:B------:R2:W-:Y:S01]  /*5390*/  STL.64 [R1+0xf58], R250 ;  /* 0x000f58fa01007387 */ /* 0x0005e20000100a00 */
[----:B------:R-:W-:-:S03]  /*53a0*/  IMAD.WIDE R124, R125, 0x4, R6 ;  /* 0x000000047d7c7825 */ /* 0x000fc600078e0206 */
[----:B------:R3:W-:Y:S01]  /*53b0*/  STL.64 [R1+0xf50], R108 ;  /* 0x000f506c01007387 */ /* 0x0007e20000100a00 */
[C---:B------:R-:W-:Y:S02]  /*53c0*/  IMAD R139, R2.reuse, 0xa, RZ ;  /* 0x0000000a028b7824 */ /* 0x040fe400078e02ff */
[----:B------:R-:W-:Y:S01]  /*53d0*/  IMAD R143, R2, 0xb, RZ ;  /* 0x0000000b028f7824 */ /* 0x000fe200078e02ff */
[----:B------:R4:W-:Y:S01]  /*53e0*/  STL.64 [R1+0xf48], R96 ;  /* 0x000f486001007387 */ /* 0x0009e20000100a00 */
[----:B-1----:R-:W-:Y:S01]  /*53f0*/  MOV R80, R130 ;  /* 0x0000008200507202 */ /* 0x002fe20000000f00 */
[----:B------:R-:W-:Y:S01]  /*5400*/  IMAD.MOV.U32 R81, RZ, RZ, R131 ;  /* 0x000000ffff517224 */ /* 0x000fe200078e0083 */
[----:B------:R1:W1:Y:S02]  /*5410*/  @!UP2 SYNCS.EXCH.64 URZ, [UR7+0xa8008], UR4 ;  /* 0x0a80080407ffa5b2 */ /* 0x0002640008000100 */
[----:B------:R-:W-:Y:S01]  /*5420*/  @!PT LDS RZ, [RZ] ;  /* 0x00000000fffff984 */ /* 0x000fe20000000800 */
[----:B------:R-:W-:Y:S01]  /*5430*/  @!PT LDS RZ, [RZ] ;  /* 0x00000000fffff984 */ /* 0x000fe20000000800 */
[----:B------:R-:W-:Y:S01]  /*5440*/  @!PT LDS RZ, [RZ] ;  /* 0x00000000fffff984 */ /* 0x000fe20000000800 */
[----:B-1----:R-:W-:Y:S01]  /*5450*/  LDGSTS.E [R82], desc[UR16][R4.64], !P6 ;  /* 0x0000000004527fae */ /* 0x002fe2000f1a1010 */
[----:B--2---:R-:W-:Y:S01]  /*5460*/  IMAD.MOV.U32 R250, RZ, RZ, R118 ;  /* 0x000000fffffa7224 */ /* 0x004fe200078e0076 */
[----:B------:R-:W-:Y:S01]  /*5470*/  MOV R251, R119 ;  /* 0x0000007700fb7202 */ /* 0x000fe20000000f00 */
[----:B---3--:R-:W-:Y:S01]  /*5480*/  IMAD.MOV.U32 R109, RZ, RZ, R127 ;  /* 0x000000ffff6d7224 */ /* 0x008fe200078e007f */
[----:B------:R-:W-:Y:S01]  /*5490*/  LDGSTS.E [R82+0x200], desc[UR16][R6.64], !P6 ;  /* 0x0020000006527fae */ /* 0x000fe2000f1a1010 */
[----:B------:R-:W-:Y:S01]  /*54a0*/  ISETP.GE.U32.AND P6, PT, R12, 0x7fffff7a, PT ;  /* 0x7fffff7a0c00780c */ /* 0x000fe20003fc6070 */
[----:B------:R-:W-:Y:S01]  /*54b0*/  VIADD R12, R0, 0xfffffff8 ;  /* 0xfffffff8000c7836 */ /* 0x000fe20000000000 */
[----:B------:R-:W-:Y:S01]  /*54c0*/  MOV R108, R126 ;  /* 0x0000007e006c7202 */ /* 0x000fe20000000f00 */
[----:B------:R-:W-:Y:S01]  /*54d0*/  LDGSTS.E [R82+0x400], desc[UR16][R8.64], !P2 ;  /* 0x0040000008527fae */ /* 0x000fe2000d1a1010 */
[----:B----4-:R-:W-:-:S02]  /*54e0*/  IMAD.MOV.U32 R96, RZ, RZ, R114 ;  /* 0x000000ffff607224 */ /* 0x010fc400078e0072 */
[----:B------:R-:W-:Y:S01]  /*54f0*/  IMAD.MOV.U32 R97, RZ, RZ, R115 ;  /* 0x000000ffff617224 */ /* 0x000fe200078e0073 */
[----:B------:R1:W-:Y:S01]  /*5500*/  LDGSTS.E [R82+0x600], desc[UR16][R10.64], !P2 ;  /* 0x006000000a527fae */ /* 0x0003e2000d1a1010 */
[----:B------:R-:W-:Y:S01]  /*5510*/  ISETP.GE.U32.AND P2, PT, R12, 0x7fffff79, PT ;  /* 0x7fffff790c00780c */ /* 0x000fe20003f46070 */
[C---:B------:R-:W-:Y:S02]  /*5520*/  IMAD.WIDE R12, R15.reuse, 0x4, R4 ;  /* 0x000000040f0c7825 */ /* 0x040fe400078e0204 */
[----:B------:R2:W-:Y:S02]  /*5530*/  STL.64 [R1+0xf40], R248 ;  /* 0x000f40f801007387 */ /* 0x0005e40000100a00 */
[----:B------:R-:W-:Y:S02]  /*5540*/  IMAD.WIDE R14, R15, 0x4, R6 ;  /* 0x000000040f0e7825 */ /* 0x000fe400078e0206 */
[----:B------:R3:W-:Y:S02]  /*5550*/  LDGSTS.E [R82+0x800], desc[UR16][R12.64], !P0 ;  /* 0x008000000c527fae */ /* 0x0007e4000c1a1010 */
[----:B------:R-:W-:-:S02]  /*5560*/  IMAD.WIDE R136, R139, 0x4, R4 ;  /* 0x000000048b887825 */ /* 0x000fc400078e0204 */
[----:B------:R4:W-:Y:S01]  /*5570*/  LDGSTS.E [R82+0xa00], desc[UR16][R14.64], !P0 ;  /* 0x00a000000e527fae */ /* 0x0009e2000c1a1010 */
[----:B------:R-:W-:Y:S01]  /*5580*/  ISETP.GE.U32.AND P0, PT, R20, 0x7fffff78, PT ;  /* 0x7fffff781400780c */ /* 0x000fe20003f06070 */
[----:B------:R-:W-:Y:S02]  /*5590*/  VIADD R20, R0, 0xfffffff6 ;  /* 0xfffffff600147836 */ /* 0x000fe40000000000 */
[----:B------:R-:W-:Y:S01]  /*55a0*/  LDGSTS.E [R82+0xc00], desc[UR16][R16.64], !P4 ;  /* 0x00c0000010527fae */ /* 0x000fe2000e1a1010 */
[----:B------:R-:W-:Y:S01]  /*55b0*/  IMAD.WIDE R138, R139, 0x4, R6 ;  /* 0x000000048b8a7825 */ /* 0x000fe200078e0206 */
[----:B--2---:R-:W-:Y:S02]  /*55c0*/  MOV R249, R49 ;  /* 0x0000003100f97202 */ /* 0x004fe40000000f00 */
[----:B------:R-:W-:Y:S01]  /*55d0*/  LDGSTS.E [R82+0xe00], desc[UR16][R18.64], !P4 ;  /* 0x00e0000012527fae */ /* 0x000fe2000e1a1010 */
[----:B------:R-:W-:Y:S01]  /*55e0*/  ISETP.GE.U32.AND P4, PT, R20, 0x7fffff77, PT ;  /* 0x7fffff771400780c */ /* 0x000fe20003f86070 */
[----:B------:R-:W-:-:S02]  /*55f0*/  IMAD.WIDE R20, R79, 0x4, R4 ;  /* 0x000000044f147825 */ /* 0x000fc400078e0204 */
[----:B------:R2:W-:Y:S02]  /*5600*/  STL.64 [R1+0xf38], R98 ;  /* 0x000f386201007387 */ /* 0x0005e40000100a00 */
[----:B------:R-:W-:Y:S02]  /*5610*/  IMAD.WIDE R78, R79, 0x4, R6 ;  /* 0x000000044f4e7825 */ /* 0x000fe400078e0206 */
[----:B------:R1:W-:Y:S02]  /*5620*/  STL.64 [R1+0xf30], R94 ;  /* 0x000f305e01007387 */ /* 0x0003e40000100a00 */
[C---:B------:R-:W-:Y:S02]  /*5630*/  IMAD.WIDE R140, R143.reuse, 0x4, R4 ;  /* 0x000000048f8c7825 */ /* 0x040fe400078e0204 */
[----:B------:R-:W-:Y:S02]  /*5640*/  STL.64 [R1+0xf60], R8 ;  /* 0x000f600801007387 */ /* 0x000fe40000100a00 */
[----:B------:R-:W-:-:S02]  /*5650*/  IMAD.WIDE R142, R143, 0x4, R6 ;  /* 0x000000048f8e7825 */ /* 0x000fc400078e0206 */
[----:B------:R3:W-:Y:S02]  /*5660*/  STL.64 [R1+0xf78], R10 ;  /* 0x000f780a01007387 */ /* 0x0007e40000100a00 */
[----:B--2---:R-:W-:Y:S02]  /*5670*/  IMAD.MOV.U32 R99, RZ, RZ, R117 ;  /* 0x000000ffff637224 */ /* 0x004fe400078e0075 */
[----:B------:R-:W-:Y:S01]  /*5680*/  IMAD R117, R2, 0x5, RZ ;  /* 0x0000000502757824 */ /* 0x000fe200078e02ff */
[----:B------:R2:W-:Y:S01]  /*5690*/  LDGSTS.E [R82+0x1000], desc[UR16][R20.64], !P1 ;  /* 0x0100000014527fae */ /* 0x0005e2000c9a1010 */
[----:B------:R-:W-:Y:S01]  /*56a0*/  IMAD.MOV.U32 R98, RZ, RZ, R116 ;  /* 0x000000ffff627224 */ /* 0x000fe200078e0074 */
[----:B-1----:R-:W-:Y:S01]  /*56b0*/  MOV R94, R112 ;  /* 0x00000070005e7202 */ /* 0x002fe20000000f00 */
[----:B------:R-:W-:Y:S01]  /*56c0*/  IMAD.WIDE R114, R117, 0x4, R4 ;  /* 0x0000000475727825 */ /* 0x000fe200078e0204 */
[----:B------:R-:W-:Y:S01]  /*56d0*/  LDGSTS.E [R82+0x1200], desc[UR16][R78.64], !P1 ;  /* 0x012000004e527fae */ /* 0x000fe2000c9a1010 */
[----:B------:R-:W-:-:S02]  /*56e0*/  ISETP.GE.U32.AND P1, PT, R22, 0x7fffff76, PT ;  /* 0x7fffff761600780c */ /* 0x000fc40003f26070 */
[----:B---3--:R-:W-:Y:S01]  /*56f0*/  IMAD.MOV.U32 R11, RZ, RZ, R121 ;  /* 0x000000ffff0b7224 */ /* 0x008fe200078e0079 */
[----:B------:R-:W-:Y:S01]  /*5700*/  MOV R10, R120 ;  /* 0x00000078000a7202 */ /* 0x000fe20000000f00 */
[----:B------:R-:W-:Y:S01]  /*5710*/  IMAD.WIDE R116, R117, 0x4, R6 ;  /* 0x0000000475747825 */ /* 0x000fe200078e0206 */
[----:B------:R-:W-:Y:S03]  /*5720*/  LDGSTS.E [R82+0x1400], desc[UR16][R114.64], !P5 ;  /* 0x0140000072527fae */ /* 0x000fe6000e9a1010 */
[----:B------:R-:W-:Y:S01]  /*5730*/  IMAD R121, R2, 0x6, RZ ;  /* 0x0000000602797824 */ /* 0x000fe200078e02ff */
[----:B------:R-:W-:Y:S01]  /*5740*/  LDGSTS.E [R82+0x1600], desc[UR16][R116.64], !P5 ;  /* 0x0160000074527fae */ /* 0x000fe2000e9a1010 */
[----:B------:R-:W-:Y:S02]  /*5750*/  VIADD R22, R0, 0xfffffff4 ;  /* 0xfffffff400167836 */ /* 0x000fe40000000000 */
[C---:B------:R-:W-:Y:S01]  /*5760*/  IMAD.WIDE R118, R121.reuse, 0x4, R4 ;  /* 0x0000000479767825 */ /* 0x040fe200078e0204 */
[----:B------:R1:W-:Y:S02]  /*5770*/  STL.64 [R1+0xf80], R12 ;  /* 0x000f800c01007387 */ /* 0x0003e40000100a00 */
[----:B------:R-:W-:Y:S01]  /*5780*/  ISETP.GE.U32.AND P5, PT, R22, 0x7fffff75, PT ;  /* 0x7fffff751600780c */ /* 0x000fe20003fa6070 */
[----:B------:R-:W-:Y:S01]  /*5790*/  IMAD.WIDE R120, R121, 0x4, R6 ;  /* 0x0000000479787825 */ /* 0x000fe200078e0206 */
[----:B------:R-:W-:Y:S01]  /*57a0*/  IADD3 R22, PT, PT, R0, -0xd, RZ ;  /* 0xfffffff300167810 */ /* 0x000fe20007ffe0ff */
[----:B------:R-:W-:Y:S02]  /*57b0*/  LDGSTS.E [R82+0x1800], desc[UR16][R118.64], !P6 ;  /* 0x0180000076527fae */ /* 0x000fe4000f1a1010 */
[----:B------:R-:W-:-:S02]  /*57c0*/  IMAD.MOV.U32 R9, RZ, RZ, R129 ;  /* 0x000000ffff097224 */ /* 0x000fc400078e0081 */
[----:B------:R-:W-:Y:S01]  /*57d0*/  LDGSTS.E [R82+0x1a00], desc[UR16][R120.64], !P6 ;  /* 0x01a0000078527fae */ /* 0x000fe2000f1a1010 */
[----:B------:R-:W-:Y:S01]  /*57e0*/  ISETP.GE.U32.AND P6, PT, R22, 0x7fffff74, PT ;  /* 0x7fffff741600780c */ /* 0x000fe20003fc6070 */
[----:B------:R-:W-:Y:S01]  /*57f0*/  IMAD.SHL.U32 R129, R2, 0x8, RZ ;  /* 0x0000000802817824 */ /* 0x000fe200078e00ff */
[----:B-1----:R-:W-:Y:S01]  /*5800*/  MOV R13, R135 ;  /* 0x00000087000d7202 */ /* 0x002fe20000000f00 */
[----:B------:R-:W-:Y:S01]  /*5810*/  VIADD R22, R0, 0xfffffff2 ;  /* 0xfffffff200167836 */ /* 0x000fe20000000000 */
[----:B------:R-:W-:Y:S01]  /*5820*/  LDGSTS.E [R82+0x1c00], desc[UR16][R122.64], !P2 ;  /* 0x01c000007a527fae */ /* 0x000fe2000d1a1010 */
[----:B------:R-:W-:Y:S02]  /*5830*/  IMAD.MOV.U32 R8, RZ, RZ, R128 ;  /* 0x000000ffff087224 */ /* 0x000fe400078e0080 */
[----:B------:R-:W-:Y:S01]  /*5840*/  IMAD.WIDE R126, R129, 0x4, R4 ;  /* 0x00000004817e7825 */ /* 0x000fe200078e0204 */
[----:B------:R-:W-:Y:S01]  /*5850*/  LDGSTS.E [R82+0x1e00], desc[UR16][R124.64], !P2 ;  /* 0x01e000007c527fae */ /* 0x000fe2000d1a1010 */
[----:B------:R-:W-:-:S02]  /*5860*/  ISETP.GE.U32.AND P2, PT, R22, 0x7fffff73, PT ;  /* 0x7fffff731600780c */ /* 0x000fc40003f46070 */
[----:B------:R-:W-:Y:S01]  /*5870*/  IMAD.WIDE R128, R129, 0x4, R6 ;  /* 0x0000000481807825 */ /* 0x000fe200078e0206 */
[----:B------:R-:W-:Y:S01]  /*5880*/  IADD3 R22, PT, PT, R0, -0xf, RZ ;  /* 0xfffffff100167810 */ /* 0x000fe20007ffe0ff */
[----:B------:R-:W-:Y:S02]  /*5890*/  LDGSTS.E [R82+0x2000], desc[UR16][R126.64], !P0 ;  /* 0x020000007e527fae */ /* 0x000fe4000c1a1010 */
[----:B------:R-:W-:Y:S02]  /*58a0*/  IMAD R135, R2, 0x9, RZ ;  /* 0x0000000902877824 */ /* 0x000fe400078e02ff */
[----:B------:R-:W-:Y:S01]  /*58b0*/  IMAD.MOV.U32 R12, RZ, RZ, R134 ;  /* 0x000000ffff0c7224 */ /* 0x000fe200078e0086 */
[----:B------:R-:W-:Y:S01]  /*58c0*/  LDGSTS.E [R82+0x2200], desc[UR16][R128.64], !P0 ;  /* 0x0220000080527fae */ /* 0x000fe2000c1a1010 */
[C---:B------:R-:W-:Y:S01]  /*58d0*/  IMAD.WIDE R130, R135.reuse, 0x4, R4 ;  /* 0x0000000487827825 */ /* 0x040fe200078e0204 */
[----:B------:R-:W-:Y:S02]  /*58e0*/  ISETP.GE.U32.AND P0, PT, R22, 0x7fffff72, PT ;  /* 0x7fffff721600780c */ /* 0x000fe40003f06070 */
[----:B------:R4:W-:Y:S01]  /*58f0*/  STL.64 [R1+0xf88], R14 ;  /* 0x000f880e01007387 */ /* 0x0009e20000100a00 */
[----:B------:R-:W-:-:S03]  /*5900*/  IMAD.WIDE R134, R135, 0x4, R6 ;  /* 0x0000000487867825 */ /* 0x000fc600078e0206 */
[----:B------:R-:W-:Y:S01]  /*5910*/  LDGSTS.E [R82+0x2400], desc[UR16][R130.64], !P4 ;  /* 0x0240000082527fae */ /* 0x000fe2000e1a1010 */
[----:B------:R-:W-:Y:S02]  /*5920*/  VIADD R22, R0, 0xfffffff0 ;  /* 0xfffffff000167836 */ /* 0x000fe40000000000 */
[C---:B------:R-:W-:Y:S01]  /*5930*/  IMAD R147, R2.reuse, 0xc, RZ ;  /* 0x0000000c02937824 */ /* 0x040fe200078e02ff */
[----:B------:R-:W-:Y:S01]  /*5940*/  LDGSTS.E [R82+0x2600], desc[UR16][R134.64], !P4 ;  /* 0x0260000086527fae */ /* 0x000fe2000e1a1010 */
[----:B------:R-:W-:Y:S01]  /*5950*/  IMAD R151, R2, 0xd, RZ ;  /* 0x0000000d02977824 */ /* 0x000fe200078e02ff */
[----:B------:R-:W-:Y:S01]  /*5960*/  ISETP.GE.U32.AND P4, PT, R22, 0x7fffff71, PT ;  /* 0x7fffff711600780c */ /* 0x000fe20003f86070 */
[----:B------:R-:W-:Y:S01]  /*5970*/  VIADD R22, R0, 0xffffffef ;  /* 0xffffffef00167836 */ /* 0x000fe20000000000 */
[----:B------:R-:W-:Y:S01]  /*5980*/  LDGSTS.E [R82+0x2800], desc[UR16][R136.64], !P1 ;  /* 0x0280000088527fae */ /* 0x000fe2000c9a1010 */
[----:B------:R-:W-:-:S03]  /*5990*/  IMAD.WIDE R144, R147, 0x4, R4 ;  /* 0x0000000493907825 */ /* 0x000fc600078e0204 */
[----:B------:R-:W-:Y:S01]  /*59a0*/  LDGSTS.E [R82+0x2a00], desc[UR16][R138.64], !P1 ;  /* 0x02a000008a527fae */ /* 0x000fe2000c9a1010 */
[----:B------:R-:W-:Y:S01]  /*59b0*/  ISETP.GE.U32.AND P1, PT, R22, 0x7fffff70, PT ;  /* 0x7fffff701600780c */ /* 0x000fe20003f26070 */
[----:B------:R-:W-:Y:S01]  /*59c0*/  IMAD.WIDE R146, R147, 0x4, R6 ;  /* 0x0000000493927825 */ /* 0x000fe200078e0206 */
[----:B------:R-:W-:Y:S01]  /*59d0*/  IADD3 R22, PT, PT, R0, -0x12, RZ ;  /* 0xffffffee00167810 */ /* 0x000fe20007ffe0ff */
[----:B------:R-:W-:Y:S02]  /*59e0*/  LDGSTS.E [R82+0x2c00], desc[UR16][R140.64], !P5 ;  /* 0x02c000008c527fae */ /* 0x000fe4000e9a1010 */
[----:B------:R-:W-:Y:S02]  /*59f0*/  IMAD.WIDE R148, R151, 0x4, R4 ;  /* 0x0000000497947825 */ /* 0x000fe400078e0204 */
[----:B------:R-:W-:Y:S01]  /*5a00*/  LDGSTS.E [R82+0x2e00], desc[UR16][R142.64], !P5 ;  /* 0x02e000008e527fae */ /* 0x000fe2000e9a1010 */
[----:B------:R-:W-:Y:S01]  /*5a10*/  ISETP.GE.U32.AND P5, PT, R22, 0x7fffff6f, PT ;  /* 0x7fffff6f1600780c */ /* 0x000fe20003fa6070 */
[----:B------:R-:W-:-:S02]  /*5a20*/  VIADD R22, R0, 0xffffffed ;  /* 0xffffffed00167836 */ /* 0x000fc40000000000 */
[----:B------:R-:W-:Y:S01]  /*5a30*/  LDGSTS.E [R82+0x3000], desc[UR16][R144.64], !P6 ;  /* 0x0300000090527fae */ /* 0x000fe2000f1a1010 */
[----:B------:R-:W-:-:S03]  /*5a40*/  IMAD.WIDE R150, R151, 0x4, R6 ;  /* 0x0000000497967825 */ /* 0x000fc600078e0206 */
[----:B------:R-:W-:Y:S01]  /*5a50*/  LDGSTS.E [R82+0x3200], desc[UR16][R146.64], !P6 ;  /* 0x0320000092527fae */ /* 0x000fe2000f1a1010 */
[----:B------:R-:W-:Y:S01]  /*5a60*/  ISETP.GE.U32.AND P6, PT, R22, 0x7fffff6e, PT ;  /* 0x7fffff6e1600780c */ /* 0x000fe20003fc6070 */
[----:B------:R-:W-:Y:S02]  /*5a70*/  IMAD R155, R2, 0xe, RZ ;  /* 0x0000000e029b7824 */ /* 0x000fe400078e02ff */
[----:B------:R-:W-:Y:S01]  /*5a80*/  VIADD R22, R0, 0xffffffec ;  /* 0xffffffec00167836 */ /* 0x000fe20000000000 */
[----:B------:R-:W-:Y:S01]  /*5a90*/  LDGSTS.E [R82+0x3400], desc[UR16][R148.64], !P2 ;  /* 0x0340000094527fae */ /* 0x000fe2000d1a1010 */
[----:B------:R-:W-:-:S03]  /*5aa0*/  IMAD.WIDE R152, R155, 0x4, R4 ;  /* 0x000000049b987825 */ /* 0x000fc600078e0204 */
[----:B------:R-:W-:Y:S01]  /*5ab0*/  LDGSTS.E [R82+0x3600], desc[UR16][R150.64], !P2 ;  /* 0x0360000096527fae */ /* 0x000fe2000d1a1010 */
[----:B------:R-:W-:Y:S01]  /*5ac0*/  IMAD.WIDE R154, R155, 0x4, R6 ;  /* 0x000000049b9a7825 */ /* 0x000fe200078e0206 */
[----:B------:R-:W-:Y:S02]  /*5ad0*/  ISETP.GE.U32.AND P2, PT, R22, 0x7fffff6d, PT ;  /* 0x7fffff6d1600780c */ /* 0x000fe40003f46070 */
[----:B------:R-:W-:Y:S01]  /*5ae0*/  IADD3 R22, PT, PT, R0, -0x15, RZ ;  /* 0xffffffeb00167810 */ /* 0x000fe20007ffe0ff */
[C---:B------:R-:W-:Y:S01]  /*5af0*/  IMAD R159, R2.reuse, 0xf, RZ ;  /* 0x0000000f029f7824 */ /* 0x040fe200078e02ff */
[----:B------:R-:W-:Y:S01]  /*5b00*/  LDGSTS.E [R82+0x3800], desc[UR16][R152.64], !P0 ;  /* 0x0380000098527fae */ /* 0x000fe2000c1a1010 */
[----:B------:R-:W-:Y:S02]  /*5b10*/  IMAD.SHL.U32 R163, R2, 0x10, RZ ;  /* 0x0000001002a37824 */ /* 0x000fe400078e00ff */
[----:B------:R-:W-:Y:S01]  /*5b20*/  IMAD.WIDE R156, R159, 0x4, R4 ;  /* 0x000000049f9c7825 */ /* 0x000fe200078e0204 */
[----:B------:R-:W-:Y:S01]  /*5b30*/  LDGSTS.E [R82+0x3a00], desc[UR16][R154.64], !P0 ;  /* 0x03a000009a527fae */ /* 0x000fe2000c1a1010 */
[----:B------:R-:W-:-:S02]  /*5b40*/  ISETP.GE.U32.AND P0, PT, R22, 0x7fffff6c, PT ;  /* 0x7fffff6c1600780c */ /* 0x000fc40003f06070 */
[----:B------:R-:W-:Y:S01]  /*5b50*/  IMAD.WIDE R158, R159, 0x4, R6 ;  /* 0x000000049f9e7825 */ /* 0x000fe200078e0206 */
[----:B------:R-:W-:Y:S03]  /*5b60*/  LDGSTS.E [R82+0x3c00], desc[UR16][R156.64], !P4 ;  /* 0x03c000009c527fae */ /* 0x000fe6000e1a1010 */
[----:B------:R-:W-:Y:S01]  /*5b70*/  VIADD R22, R0, 0xffffffea ;  /* 0xffffffea00167836 */ /* 0x000fe20000000000 */
[----:B------:R-:W-:Y:S01]  /*5b80*/  LDGSTS.E [R82+0x3e00], desc[UR16][R158.64], !P4 ;  /* 0x03e000009e527fae */ /* 0x000fe2000e1a1010 */
[----:B------:R-:W-:-:S03]  /*5b90*/  IMAD.WIDE R160, R163, 0x4, R4 ;  /* 0x00000004a3a07825 */ /* 0x000fc600078e0204 */
[----:B------:R-:W-:Y:S01]  /*5ba0*/  ISETP.GE.U32.AND P4, PT, R22, 0x7fffff6b, PT ;  /* 0x7fffff6b1600780c */ /* 0x000fe20003f86070 */
[----:B------:R-:W-:Y:S01]  /*5bb0*/  IMAD.WIDE R162, R163, 0x4, R6 ;  /* 0x00000004a3a27825 */ /* 0x000fe200078e0206 */
[----:B------:R-:W-:Y:S01]  /*5bc0*/  IADD3 R22, PT, PT, R0, -0x17, RZ ;  /* 0xffffffe900167810 */ /* 0x000fe20007ffe0ff */
[----:B------:R-:W-:Y:S02]  /*5bd0*/  LDGSTS.E [R82+0x4000], desc[UR16][R160.64], !P1 ;  /* 0x04000000a0527fae */ /* 0x000fe4000c9a1010 */
[----:B------:R-:W-:Y:S02]  /*5be0*/  IMAD R167, R2, 0x11, RZ ;  /* 0x0000001102a77824 */ /* 0x000fe400078e02ff */
[----:B------:R-:W-:Y:S01]  /*5bf0*/  LDGSTS.E [R82+0x4200], desc[UR16][R162.64], !P1 ;  /* 0x04200000a2527fae */ /* 0x000fe2000c9a1010 */
[----:B------:R-:W-:Y:S01]  /*5c00*/  ISETP.GE.U32.AND P1, PT, R22, 0x7fffff6a, PT ;  /* 0x7fffff6a1600780c */ /* 0x000fe20003f26070 */
[C---:B------:R-:W-:Y:S02]  /*5c10*/  IMAD.WIDE R164, R167.reuse, 0x4, R4 ;  /* 0x00000004a7a47825 */ /* 0x040fe400078e0204 */
[----:B------:R-:W-:Y:S02]  /*5c20*/  STL.64 [R1+0xf90], R16 ;  /* 0x000f901001007387 */ /* 0x000fe40000100a00 */
[----:B------:R-:W-:-:S02]  /*5c30*/  IMAD.WIDE R166, R167, 0x4, R6 ;  /* 0x00000004a7a67825 */ /* 0x000fc400078e0206 */
[----:B------:R-:W-:Y:S02]  /*5c40*/  LDGSTS.E [R82+0x4400], desc[UR16][R164.64], !P5 ;  /* 0x04400000a4527fae */ /* 0x000fe4000e9a1010 */
[----:B------:R-:W-:Y:S02]  /*5c50*/  VIADD R22, R0, 0xffffffe8 ;  /* 0xffffffe800167836 */ /* 0x000fe40000000000 */
[C---:B------:R-:W-:Y:S01]  /*5c60*/  IMAD R171, R2.reuse, 0x12, RZ ;  /* 0x0000001202ab7824 */ /* 0x040fe200078e02ff */
[----:B------:R-:W-:Y:S01]  /*5c70*/  LDGSTS.E [R82+0x4600], desc[UR16][R166.64], !P5 ;  /* 0x04600000a6527fae */ /* 0x000fe2000e9a1010 */
[----:B------:R-:W-:Y:S01]  /*5c80*/  IMAD R175, R2, 0x13, RZ ;  /* 0x0000001302af7824 */ /* 0x000fe200078e02ff */
[----:B------:R-:W-:Y:S01]  /*5c90*/  ISETP.GE.U32.AND P5, PT, R22, 0x7fffff69, PT ;  /* 0x7fffff691600780c */ /* 0x000fe20003fa6070 */
[C---:B------:R-:W-:Y:S01]  /*5ca0*/  IMAD.WIDE R168, R171.reuse, 0x4, R4 ;  /* 0x00000004aba87825 */ /* 0x040fe200078e0204 */
[----:B------:R-:W-:Y:S03]  /*5cb0*/  STL.64 [R1+0xfa8], R18 ;  /* 0x000fa81201007387 */ /* 0x000fe60000100a00 */
        /* <DEDUP_REMOVED lines=13> */
[----:B------:R2:W-:Y:S02]  /*5d90*/  STL.64 [R1+0xfb0], R20 ;  /* 0x000fb01401007387 */ /* 0x0005e40000100a00 */
[----:B------:R-:W-:-:S02]  /*5da0*/  IMAD.WIDE R178, R179, 0x4, R6 ;  /* 0x00000004b3b27825 */ /* 0x000fc400078e0206 */
[----:B------:R-:W-:Y:S02]  /*5db0*/  LDGSTS.E [R82+0x5000], desc[UR16][R176.64], !P0 ;  /* 0x05000000b0527fae */ /* 0x000fe4000c1a1010 */
[----:B------:R-:W-:Y:S02]  /*5dc0*/  IMAD R183, R2, 0x15, RZ ;  /* 0x0000001502b77824 */ /* 0x000fe400078e02ff */
[----:B------:R-:W-:Y:S01]  /*5dd0*/  VIADD R22, R0, 0xffffffe5 ;  /* 0xffffffe500167836 */ /* 0x000fe20000000000 */
[----:B------:R-:W-:Y:S01]  /*5de0*/  LDGSTS.E [R82+0x5200], desc[UR16][R178.64], !P0 ;  /* 0x05200000b2527fae */ /* 0x000fe2000c1a1010 */
[----:B------:R-:W-:-:S03]  /*5df0*/  IMAD.WIDE R180, R183, 0x4, R4 ;  /* 0x00000004b7b47825 */ /* 0x000fc600078e0204 */
[----:B------:R-:W-:Y:S01]  /*5e00*/  ISETP.GE.U32.AND P0, PT, R22, 0x7fffff66, PT ;  /* 0x7fffff661600780c */ /* 0x000fe20003f06070 */
[----:B------:R-:W-:Y:S01]  /*5e10*/  IMAD.WIDE R182, R183, 0x4, R6 ;  /* 0x00000004b7b67825 */ /* 0x000fe200078e0206 */
[----:B------:R-:W-:Y:S03]  /*5e20*/  LDGSTS.E [R82+0x5400], desc[UR16][R180.64], !P4 ;  /* 0x05400000b4527fae */ /* 0x000fe6000e1a1010 */
[----:B------:R-:W-:Y:S01]  /*5e30*/  IMAD R187, R2, 0x16, RZ ;  /* 0x0000001602bb7824 */ /* 0x000fe200078e02ff */
[----:B------:R-:W-:Y:S01]  /*5e40*/  LDGSTS.E [R82+0x5600], desc[UR16][R182.64], !P4 ;  /* 0x05600000b6527fae */ /* 0x000fe2000e1a1010 */
[----:B------:R-:W-:Y:S02]  /*5e50*/  VIADD R22, R0, 0xffffffe4 ;  /* 0xffffffe400167836 */ /* 0x000fe40000000000 */
[C---:B------:R-:W-:Y:S01]  /*5e60*/  IMAD.WIDE R184, R187.reuse, 0x4, R4 ;  /* 0x00000004bbb87825 */ /* 0x040fe200078e0204 */
[----:B------:R-:W-:Y:S02]  /*5e70*/  STL.64 [R1+0xfb8], R78 ;  /* 0x000fb84e01007387 */ /* 0x000fe40000100a00 */
[----:B------:R-:W-:Y:S01]  /*5e80*/  ISETP.GE.U32.AND P4, PT, R22, 0x7fffff65, PT ;  /* 0x7fffff651600780c */ /* 0x000fe20003f86070 */
[----:B------:R-:W-:Y:S01]  /*5e90*/  IMAD.WIDE R186, R187, 0x4, R6 ;  /* 0x00000004bbba7825 */ /* 0x000fe200078e0206 */
[----:B------:R-:W-:Y:S01]  /*5ea0*/  IADD3 R22, PT, PT, R0, -0x1d, RZ ;  /* 0xffffffe300167810 */ /* 0x000fe20007ffe0ff */
[----:B------:R-:W-:Y:S02]  /*5eb0*/  LDGSTS.E [R82+0x5800], desc[UR16][R184.64], !P1 ;  /* 0x05800000b8527fae */ /* 0x000fe4000c9a1010 */
[----:B------:R-:W-:-:S02]  /*5ec0*/  IMAD R191, R2, 0x17, RZ ;  /* 0x0000001702bf7824 */ /* 0x000fc400078e02ff */
[----:B------:R-:W-:Y:S01]  /*5ed0*/  LDGSTS.E [R82+0x5a00], desc[UR16][R186.64], !P1 ;  /* 0x05a00000ba527fae */ /* 0x000fe2000c9a1010 */
[----:B------:R-:W-:Y:S01]  /*5ee0*/  ISETP.GE.U32.AND P1, PT, R22, 0x7fffff64, PT ;  /* 0x7fffff641600780c */ /* 0x000fe20003f26070 */
[C---:B------:R-:W-:Y:S02]  /*5ef0*/  IMAD.WIDE R188, R191.reuse, 0x4, R4 ;  /* 0x00000004bfbc7825 */ /* 0x040fe400078e0204 */
[----:B------:R-:W-:Y:S02]  /*5f00*/  STL.64 [R1+0xfc0], R114 ;  /* 0x000fc07201007387 */ /* 0x000fe40000100a00 */
[----:B------:R-:W-:Y:S02]  /*5f10*/  IMAD.WIDE R190, R191, 0x4, R6 ;  /* 0x00000004bfbe7825 */ /* 0x000fe400078e0206 */
[----:B------:R-:W-:Y:S02]  /*5f20*/  LDGSTS.E [R82+0x5c00], desc[UR16][R188.64], !P5 ;  /* 0x05c00000bc527fae */ /* 0x000fe4000e9a1010 */
[----:B------:R-:W-:-:S02]  /*5f30*/  VIADD R22, R0, 0xffffffe2 ;  /* 0xffffffe200167836 */ /* 0x000fc40000000000 */
[C---:B------:R-:W-:Y:S01]  /*5f40*/  IMAD R195, R2.reuse, 0x18, RZ ;  /* 0x0000001802c37824 */ /* 0x040fe200078e02ff */
[----:B------:R-:W-:Y:S01]  /*5f50*/  LDGSTS.E [R82+0x5e00], desc[UR16][R190.64], !P5 ;  /* 0x05e00000be527fae */ /* 0x000fe2000e9a1010 */
[----:B------:R-:W-:Y:S01]  /*5f60*/  IMAD R199, R2, 0x19, RZ ;  /* 0x0000001902c77824 */ /* 0x000fe200078e02ff */
[----:B------:R-:W-:Y:S01]  /*5f70*/  ISETP.GE.U32.AND P5, PT, R22, 0x7fffff63, PT ;  /* 0x7fffff631600780c */ /* 0x000fe20003fa6070 */
[----:B------:R-:W-:-:S04]  /*5f80*/  IMAD.WIDE R192, R195, 0x4, R4 ;  /* 0x00000004c3c07825 */ /* 0x000fc800078e0204 */
        /* <DEDUP_REMOVED lines=12> */
[----:B------:R-:W-:-:S04]  /*6050*/  IMAD.WIDE R200, R203, 0x4, R4 ;  /* 0x00000004cbc87825 */ /* 0x000fc800078e0204 */
[----:B------:R-:W-:Y:S01]  /*6060*/  IMAD.WIDE R202, R203, 0x4, R6 ;  /* 0x00000004cbca7825 */ /* 0x000fe200078e0206 */
[----:B------:R-:W-:Y:S03]  /*6070*/  LDGSTS.E [R82+0x6800], desc[UR16][R200.64], !P0 ;  /* 0x06800000c8527fae */ /* 0x000fe6000c1a1010 */
[----:B------:R-:W-:Y:S01]  /*6080*/  IMAD R207, R2, 0x1b, RZ ;  /* 0x0000001b02cf7824 */ /* 0x000fe200078e02ff */
[----:B------:R-:W-:Y:S01]  /*6090*/  LDGSTS.E [R82+0x6a00], desc[UR16][R202.64], !P0 ;  /* 0x06a00000ca527fae */ /* 0x000fe2000c1a1010 */
[----:B------:R-:W-:Y:S02]  /*60a0*/  VIADD R22, R0, 0xffffffdf ;  /* 0xffffffdf00167836 */ /* 0x000fe40000000000 */
[----:B------:R-:W-:-:S03]  /*60b0*/  IMAD.WIDE R204, R207, 0x4, R4 ;  /* 0x00000004cfcc7825 */ /* 0x000fc600078e0204 */
[----:B------:R-:W-:Y:S01]  /*60c0*/  ISETP.GE.U32.AND P0, PT, R22, 0x7fffff60, PT ;  /* 0x7fffff601600780c */ /* 0x000fe20003f06070 */
        /* <DEDUP_REMOVED lines=16> */
[----:B------:R-:W-:Y:S01]  /*61d0*/  VIADD R22, R0, 0xffffffdc ;  /* 0xffffffdc00167836 */ /* 0x000fe20000000000 */
[----:B------:R-:W-:Y:S01]  /*61e0*/  LDGSTS.E [R82+0x7600], desc[UR16][R214.64], !P5 ;  /* 0x07600000d6527fae */ /* 0x000fe2000e9a1010 */
[C---:B------:R-:W-:Y:S02]  /*61f0*/  IMAD R218, R2.reuse, 0x1e, RZ ;  /* 0x0000001e02da7824 */ /* 0x040fe400078e02ff */
        /* <DEDUP_REMOVED lines=12> */
[----:B------:R-:W-:Y:S02]  /*62c0*/  IMAD.SHL.U32 R226, R2, 0x20, RZ ;  /* 0x0000002002e27824 */ /* 0x000fe400078e00ff */
[----:B------:R-:W-:Y:S01]  /*62d0*/  LDGSTS.E [R82+0x7e00], desc[UR16][R222.64], !P2 ;  /* 0x07e00000de527fae */ /* 0x000fe2000d1a1010 */
[----:B------:R-:W-:Y:S01]  /*62e0*/  ISETP.GE.U32.AND P2, PT, R22, 0x7fffff5b, PT ;  /* 0x7fffff5b1600780c */ /* 0x000fe20003f46070 */
[----:B------:R-:W-:-:S04]  /*62f0*/  IMAD.WIDE R224, R226, 0x4, R4 ;  /* 0x00000004e2e07825 */ /* 0x000fc800078e0204 */
[----:B------:R-:W-:Y:S01]  /*6300*/  IMAD R230, R2, 0x21, RZ ;  /* 0x0000002102e67824 */ /* 0x000fe200078e02ff */
[----:B------:R-:W-:Y:S01]  /*6310*/  LDGSTS.E [R82+0x8000], desc[UR16][R224.64], !P0 ;  /* 0x08000000e0527fae */ /* 0x000fe2000c1a1010 */
[----:B------:R-:W-:-:S04]  /*6320*/  IMAD.WIDE R226, R226, 0x4, R6 ;  /* 0x00000004e2e27825 */ /* 0x000fc800078e0206 */
        /* <DEDUP_REMOVED lines=36> */
[----:B------:R-:W-:Y:S02]  /*6570*/  IMAD R62, R2, 0x26, RZ ;  /* 0x00000026023e7824 */ /* 0x000fe400078e02ff */
[----:B------:R-:W-:Y:S01]  /*6580*/  IMAD.MOV.U32 R90, RZ, RZ, R58 ;  /* 0x000000ffff5a7224 */ /* 0x000fe200078e003a */
[----:B------:R-:W-:Y:S01]  /*6590*/  ISETP.GE.U32.AND P2, PT, R22, 0x7fffff55, PT ;  /* 0x7fffff551600780c */ /* 0x000fe20003f46070 */
[----:B------:R-:W-:-:S04]  /*65a0*/  IMAD.WIDE R64, R62, 0x4, R4 ;  /* 0x000000043e407825 */ /* 0x000fc800078e0204 */
[----:B------:R-:W-:Y:S01]  /*65b0*/  IMAD R58, R2, 0x27, RZ ;  /* 0x00000027023a7824 */ /* 0x000fe200078e02ff */
[----:B------:R-:W-:Y:S01]  /*65c0*/  LDGSTS.E [R82+0x9800], desc[UR16][R64.64], !P0 ;  /* 0x0980000040527fae */ /* 0x000fe2000c1a1010 */
[----:B------:R-:W-:-:S04]  /*65d0*/  IMAD.WIDE R62, R62, 0x4, R6 ;  /* 0x000000043e3e7825 */ /* 0x000fc800078e0206 */
[----:B------:R-:W-:Y:S01]  /*65e0*/  VIADD R22, R0, 0xffffffd3 ;  /* 0xffffffd300167836 */ /* 0x000fe20000000000 */
[----:B------:R-:W-:Y:S01]  /*65f0*/  LDGSTS.E [R82+0x9a00], desc[UR16][R62.64], !P0 ;  /* 0x09a000003e527fae */ /* 0x000fe2000c1a1010 */
[----:B------:R-:W-:Y:S02]  /*6600*/  IMAD.MOV.U32 R91, RZ, RZ, R59 ;  /* 0x000000ffff5b7224 */ /* 0x000fe400078e003b */
[----:B------:R-:W-:Y:S01]  /*6610*/  IMAD.WIDE R60, R58, 0x4, R4 ;  /* 0x000000043a3c7825 */ /* 0x000fe200078e0204 */
[----:B------:R-:W-:Y:S02]  /*6620*/  ISETP.GE.U32.AND P0, PT, R22, 0x7fffff54, PT ;  /* 0x7fffff541600780c */ /* 0x000fe40003f06070 */
[----:B------:R-:W-:Y:S01]  /*6630*/  IADD3 R22, PT, PT, R0, -0x2e, RZ ;  /* 0xffffffd200167810 */ /* 0x000fe20007ffe0ff */
[----:B------:R-:W-:Y:S01]  /*6640*/  IMAD.WIDE R58, R58, 0x4, R6 ;  /* 0x000000043a3a7825 */ /* 0x000fe200078e0206 */
[----:B------:R-:W-:Y:S03]  /*6650*/  LDGSTS.E [R82+0x9c00], desc[UR16][R60.64], !P4 ;  /* 0x09c000003c527fae */ /* 0x000fe6000e1a1010 */
[----:B------:R-:W-:Y:S01]  /*6660*/  IMAD R54, R2, 0x28, RZ ;  /* 0x0000002802367824 */ /* 0x000fe200078e02ff */
[----:B------:R-:W-:Y:S01]  /*6670*/  LDGSTS.E [R82+0x9e00], desc[UR16][R58.64], !P4 ;  /* 0x09e000003a527fae */ /* 0x000fe2000e1a1010 */
[----:B------:R-:W-:Y:S01]  /*6680*/  IMAD.MOV.U32 R104, RZ, RZ, R56 ;  /* 0x000000ffff687224 */ /* 0x000fe200078e0038 */
[----:B------:R-:W-:Y:S01]  /*6690*/  ISETP.GE.U32.AND P4, PT, R22, 0x7fffff53, PT ;  /* 0x7fffff531600780c */ /* 0x000fe20003f86070 */
[----:B------:R-:W-:-:S02]  /*66a0*/  IMAD.MOV.U32 R89, RZ, RZ, R55 ;  /* 0x000000ffff597224 */ /* 0x000fc400078e0037 */
[----:B------:R-:W-:-:S04]  /*66b0*/  IMAD.WIDE R56, R54, 0x4, R4 ;  /* 0x0000000436387825 */ /* 0x000fc800078e0204 */
[----:B------:R-:W-:Y:S01]  /*66c0*/  IMAD.WIDE R54, R54, 0x4, R6 ;  /* 0x0000000436367825 */ /* 0x000fe200078e0206 */
[----:B------:R-:W-:Y:S03]  /*66d0*/  LDGSTS.E [R82+0xa000], desc[UR16][R56.64], !P1 ;  /* 0x0a00000038527fae */ /* 0x000fe6000c9a1010 */
[----:B------:R-:W-:Y:S01]  /*66e0*/  IMAD R50, R2, 0x29, RZ ;  /* 0x0000002902327824 */ /* 0x000fe200078e02ff */
[----:B------:R-:W-:Y:S01]  /*66f0*/  LDGSTS.E [R82+0xa200], desc[UR16][R54.64], !P1 ;  /* 0x0a20000036527fae */ /* 0x000fe2000c9a1010 */
[----:B------:R-:W-:Y:S02]  /*6700*/  VIADD R22, R0, 0xffffffd1 ;  /* 0xffffffd100167836 */ /* 0x000fe40000000000 */
[----:B------:R-:W-:Y:S02]  /*6710*/  IMAD.MOV.U32 R86, RZ, RZ, R52 ;  /* 0x000000ffff567224 */ /* 0x000fe400078e0034 */
        /* <DEDUP_REMOVED lines=12> */
[----:B------:R-:W-:Y:S01]  /*67e0*/  IMAD.WIDE R48, R46, 0x4, R4 ;  /* 0x000000042e307825 */ /* 0x000fe200078e0204 */
[----:B------:R-:W-:-:S03]  /*67f0*/  IADD3 R22, PT, PT, R0, -0x31, RZ ;  /* 0xffffffcf00167810 */ /* 0x000fc60007ffe0ff */
[----:B------:R-:W-:Y:S01]  /*6800*/  IMAD.WIDE R46, R46, 0x4, R6 ;  /* 0x000000042e2e7825 */ /* 0x000fe200078e0206 */
[----:B------:R-:W-:Y:S03]  /*6810*/  LDGSTS.E [R82+0xa800], desc[UR16][R48.64], !P6 ;  /* 0x0a80000030527fae */ /* 0x000fe6000f1a1010 */
[----:B------:R-:W-:Y:S01]  /*6820*/  IMAD R42, R2, 0x2b, RZ ;  /* 0x0000002b022a7824 */ /* 0x000fe200078e02ff */
[----:B------:R-:W-:Y:S01]  /*6830*/  LDGSTS.E [R82+0xaa00], desc[UR16][R46.64], !P6 ;  /* 0x0aa000002e527fae */ /* 0x000fe2000f1a1010 */
[----:B------:R-:W-:Y:S01]  /*6840*/  ISETP.GE.U32.AND P6, PT, R22, 0x7fffff50, PT ;  /* 0x7fffff501600780c */ /* 0x000fe20003fc6070 */
[----:B------:R-:W-:Y:S02]  /*6850*/  VIADD R22, R0, 0xffffffce ;  /* 0xffffffce00167836 */ /* 0x000fe40000000000 */
[----:B------:R-:W-:-:S04]  /*6860*/  IMAD.WIDE R44, R42, 0x4, R4 ;  /* 0x000000042a2c7825 */ /* 0x000fc800078e0204 */
[----:B------:R-:W-:Y:S01]  /*6870*/  IMAD.WIDE R42, R42, 0x4, R6 ;  /* 0x000000042a2a7825 */ /* 0x000fe200078e0206 */
[----:B------:R-:W-:Y:S03]  /*6880*/  LDGSTS.E [R82+0xac00], desc[UR16][R44.64], !P2 ;  /* 0x0ac000002c527fae */ /* 0x000fe6000d1a1010 */
[----:B------:R-:W-:Y:S01]  /*6890*/  IMAD R38, R2, 0x2c, RZ ;  /* 0x0000002c02267824 */ /* 0x000fe200078e02ff */
[----:B------:R-:W-:Y:S01]  /*68a0*/  LDGSTS.E [R82+0xae00], desc[UR16][R42.64], !P2 ;  /* 0x0ae000002a527fae */ /* 0x000fe2000d1a1010 */
[----:B------:R-:W-:Y:S01]  /*68b0*/  ISETP.GE.U32.AND P2, PT, R22, 0x7fffff4f, PT ;  /* 0x7fffff4f1600780c */ /* 0x000fe20003f46070 */
[----:B------:R-:W-:Y:S02]  /*68c0*/  IMAD R34, R2, 0x2d, RZ ;  /* 0x0000002d02227824 */ /* 0x000fe400078e02ff */
        /* <DEDUP_REMOVED lines=31> */
[----:B------:R-:W-:Y:S01]  /*6ac0*/  IMAD.MOV.U32 R95, RZ, RZ, R113 ;  /* 0x000000ffff5f7224 */ /* 0x000fe200078e0071 */
[----:B------:R-:W-:Y:S01]  /*6ad0*/  LDGSTS.E [R82+0xc200], desc[UR16][R22.64], !P6 ;  /* 0x0c20000016527fae */ /* 0x000fe2000f1a1010 */
[----:B------:R-:W-:Y:S01]  /*6ae0*/  IMAD.WIDE R112, R84, 0x4, R4 ;  /* 0x0000000454707825 */ /* 0x000fe200078e0204 */
[----:B------:R-:W-:-:S03]  /*6af0*/  ISETP.GE.U32.AND P6, PT, R85, 0x7fffff4a, PT ;  /* 0x7fffff4a5500780c */ /* 0x000fc60003fc6070 */
[----:B----4-:R-:W-:Y:S01]  /*6b00*/  IMAD.WIDE R14, R84, 0x4, R6 ;  /* 0x00000004540e7825 */ /* 0x010fe200078e0206 */
[----:B------:R-:W-:Y:S03]  /*6b10*/  LDGSTS.E [R82+0xc400], desc[UR16][R112.64], !P2 ;  /* 0x0c40000070527fae */ /* 0x000fe6000d1a1010 */
[----:B------:R-:W-:Y:S01]  /*6b20*/  VIADD R85, R0, 0xffffffc8 ;  /* 0xffffffc800557836 */ /* 0x000fe20000000000 */
[----:B------:R1:W-:Y:S01]  /*6b30*/  LDGSTS.E [R82+0xc600], desc[UR16][R14.64], !P2 ;  /* 0x0c6000000e527fae */ /* 0x0003e2000d1a1010 */
[----:B------:R-:W-:-:S03]  /*6b40*/  IMAD R84, R2, 0x32, RZ ;  /* 0x0000003202547824 */ /* 0x000fc600078e02ff */
[----:B------:R-:W-:Y:S01]  /*6b50*/  ISETP.GE.U32.AND P2, PT, R85, 0x7fffff49, PT ;  /* 0x7fffff495500780c */ /* 0x000fe20003f46070 */
[C---:B--2---:R-:W-:Y:S01]  /*6b60*/  IMAD.WIDE R20, R84.reuse, 0x4, R4 ;  /* 0x0000000454147825 */ /* 0x044fe200078e0204 */
[----:B------:R1:W-:Y:S03]  /*6b70*/  STL.64 [R1+0x170], R14 ;  /* 0x0001700e01007387 */ /* 0x0003e60000100a00 */
[----:B------:R-:W-:Y:S01]  /*6b80*/  IMAD.WIDE R18, R84, 0x4, R6 ;  /* 0x0000000454127825 */ /* 0x000fe200078e0206 */
[----:B------:R2:W-:Y:S03]  /*6b90*/  LDGSTS.E [R82+0xc800], desc[UR16][R20.64], !P0 ;  /* 0x0c80000014527fae */ /* 0x0005e6000c1a1010 */
[----:B------:R-:W-:Y:S01]  /*6ba0*/  IMAD R85, R2, 0x33, RZ ;  /* 0x0000003302557824 */ /* 0x000fe200078e02ff */
[----:B------:R3:W-:Y:S01]  /*6bb0*/  LDGSTS.E [R82+0xca00], desc[UR16][R18.64], !P0 ;  /* 0x0ca0000012527fae */ /* 0x0007e2000c1a1010 */
[----:B------:R-:W-:-:S02]  /*6bc0*/  VIADD R84, R0, 0xffffffc7 ;  /* 0xffffffc700547836 */ /* 0x000fc40000000000 */
[C---:B------:R-:W-:Y:S01]  /*6bd0*/  IMAD.WIDE R16, R85.reuse, 0x4, R4 ;  /* 0x0000000455107825 */ /* 0x040fe200078e0204 */
[----:B------:R2:W-:Y:S02]  /*6be0*/  STL.64 [R1+0x178], R20 ;  /* 0x0001781401007387 */ /* 0x0005e40000100a00 */
[----:B------:R-:W-:Y:S01]  /*6bf0*/  ISETP.GE.U32.AND P0, PT, R84, 0x7fffff48, PT ;  /* 0x7fffff485400780c */ /* 0x000fe20003f06070 */
[----:B-1----:R-:W-:Y:S01]  /*6c00*/  IMAD.WIDE R14, R85, 0x4, R6 ;  /* 0x00000004550e7825 */ /* 0x002fe200078e0206 */
[----:B------:R-:W-:Y:S01]  /*6c10*/  IADD3 R85, PT, PT, R0, -0x3a, RZ ;  /* 0xffffffc600557810 */ /* 0x000fe20007ffe0ff */
[----:B------:R1:W-:Y:S02]  /*6c20*/  LDGSTS.E [R82+0xcc00], desc[UR16][R16.64], !P4 ;  /* 0x0cc0000010527fae */ /* 0x0003e4000e1a1010 */
[----:B------:R-:W-:Y:S02]  /*6c30*/  IMAD R84, R2, 0x34, RZ ;  /* 0x0000003402547824 */ /* 0x000fe400078e02ff */
[----:B------:R3:W-:Y:S02]  /*6c40*/  STL.64 [R1+0x188], R18 ;  /* 0x0001881201007387 */ /* 0x0007e40000100a00 */
[----:B--2---:R-:W-:-:S02]  /*6c50*/  IMAD.WIDE R20, R84, 0x4, R4 ;  /* 0x0000000454147825 */ /* 0x004fc400078e0204 */
[----:B------:R2:W-:Y:S01]  /*6c60*/  LDGSTS.E [R82+0xce00], desc[UR16][R14.64], !P4 ;  /* 0x0ce000000e527fae */ /* 0x0005e2000e1a1010 */
[----:B------:R-:W-:Y:S01]  /*6c70*/  ISETP.GE.U32.AND P4, PT, R85, 0x7fffff47, PT ;  /* 0x7fffff475500780c */ /* 0x000fe20003f86070 */
[----:B------:R-:W-:Y:S02]  /*6c80*/  IMAD R85, R2, 0x35, RZ ;  /* 0x0000003502557824 */ /* 0x000fe400078e02ff */
[----:B------:R1:W-:Y:S01]  /*6c90*/  STL.64 [R1+0x190], R16 ;  /* 0x0001901001007387 */ /* 0x0003e20000100a00 */
[----:B---3--:R-:W-:-:S03]  /*6ca0*/  IMAD.WIDE R18, R84, 0x4, R6 ;  /* 0x0000000454127825 */ /* 0x008fc600078e0206 */
[----:B------:R3:W-:Y:S01]  /*6cb0*/  LDGSTS.E [R82+0xd000], desc[UR16][R20.64], !P1 ;  /* 0x0d00000014527fae */ /* 0x0007e2000c9a1010 */
[----:B------:R-:W-:-:S03]  /*6cc0*/  VIADD R84, R0, 0xffffffc5 ;  /* 0xffffffc500547836 */ /* 0x000fc60000000000 */
[----:B------:R2:W-:Y:S01]  /*6cd0*/  STL.64 [R1+0x1a0], R14 ;  /* 0x0001a00e01007387 */ /* 0x0005e20000100a00 */
[----:B-1----:R-:W-:-:S03]  /*6ce0*/  IMAD.WIDE R16, R85, 0x4, R4 ;  /* 0x0000000455107825 */ /* 0x002fc600078e0204 */
[----:B------:R1:W-:Y:S01]  /*6cf0*/  LDGSTS.E [R82+0xd200], desc[UR16][R18.64], !P1 ;  /* 0x0d20000012527fae */ /* 0x0003e2000c9a1010 */
[----:B------:R-:W-:Y:S01]  /*6d00*/  ISETP.GE.U32.AND P1, PT, R84, 0x7fffff46, PT ;  /* 0x7fffff465400780c */ /* 0x000fe20003f26070 */
[----:B------:R-:W-:Y:S02]  /*6d10*/  IMAD R84, R2, 0x36, RZ ;  /* 0x0000003602547824 */ /* 0x000fe400078e02ff */
[----:B------:R3:W-:Y:S01]  /*6d20*/  STL.64 [R1+0x1a8], R20 ;  /* 0x0001a81401007387 */ /* 0x0007e20000100a00 */
[----:B--2---:R-:W-:-:S03]  /*6d30*/  IMAD.WIDE R14, R85, 0x4, R6 ;  /* 0x00000004550e7825 */ /* 0x004fc600078e0206 */
[----:B------:R2:W-:Y:S01]  /*6d40*/  LDGSTS.E [R82+0xd400], desc[UR16][R16.64], !P5 ;  /* 0x0d40000010527fae */ /* 0x0005e2000e9a1010 */
[----:B------:R-:W-:-:S03]  /*6d50*/  VIADD R85, R0, 0xffffffc4 ;  /* 0xffffffc400557836 */ /* 0x000fc60000000000 */
[----:B------:R1:W-:Y:S01]  /*6d60*/  STL.64 [R1+0x1b0], R18 ;  /* 0x0001b01201007387 */ /* 0x0003e20000100a00 */
[----:B---3--:R-:W-:-:S03]  /*6d70*/  IMAD.WIDE R20, R84, 0x4, R4 ;  /* 0x0000000454147825 */ /* 0x008fc600078e0204 */
[----:B------:R3:W-:Y:S01]  /*6d80*/  LDGSTS.E [R82+0xd600], desc[UR16][R14.64], !P5 ;  /* 0x0d6000000e527fae */ /* 0x0007e2000e9a1010 */
[----:B------:R-:W-:Y:S01]  /*6d90*/  ISETP.GE.U32.AND P5, PT, R85, 0x7fffff45, PT ;  /* 0x7fffff455500780c */ /* 0x000fe20003fa6070 */
[----:B------:R-:W-:Y:S02]  /*6da0*/  IMAD R85, R2, 0x37, RZ ;  /* 0x0000003702557824 */ /* 0x000fe400078e02ff */
[----:B------:R2:W-:Y:S01]  /*6db0*/  STL.64 [R1+0x1b8], R16 ;  /* 0x0001b81001007387 */ /* 0x0005e20000100a00 */
[----:B-1----:R-:W-:Y:S01]  /*6dc0*/  IMAD.WIDE R18, R84, 0x4, R6 ;  /* 0x0000000454127825 */ /* 0x002fe200078e0206 */
[----:B------:R-:W-:Y:S02]  /*6dd0*/  IADD3 R84, PT, PT, R0, -0x3d, RZ ;  /* 0xffffffc300547810 */ /* 0x000fe40007ffe0ff */
[----:B------:R1:W-:Y:S04]  /*6de0*/  LDGSTS.E [R82+0xd800], desc[UR16][R20.64], !P6 ;  /* 0x0d80000014527fae */ /* 0x0003e8000f1a1010 */
[----:B------:R3:W-:Y:S01]  /*6df0*/  STL.64 [R1+0x1c0], R14 ;  /* 0x0001c00e01007387 */ /* 0x0007e20000100a00 */
[----:B--2---:R-:W-:-:S03]  /*6e00*/  IMAD.WIDE R16, R85, 0x4, R4 ;  /* 0x0000000455107825 */ /* 0x004fc600078e0204 */
        /* <DEDUP_REMOVED lines=51> */
[----:B------:R-:W-:Y:S04]  /*7140*/  LDGSTS.E [R82+0xf000], desc[UR16][R20.64], !P6 ;  /* 0x0f00000014527fae */ /* 0x000fe8000f1a1010 */
[----:B------:R1:W-:Y:S01]  /*7150*/  LDGSTS.E [R82+0xf200], desc[UR16][R18.64], !P6 ;  /* 0x0f20000012527fae */ /* 0x0003e2000f1a1010 */
[----:B------:R-:W-:Y:S01]  /*7160*/  ISETP.GE.U32.AND P6, PT, R84, 0x7fffff3e, PT ;  /* 0x7fffff3e5400780c */ /* 0x000fe20003fc6070 */
[----:B--2---:R-:W-:-:S02]  /*7170*/  IMAD.WIDE R16, R85, 0x4, R4 ;  /* 0x0000000455107825 */ /* 0x004fc400078e0204 */
[----:B------:R3:W-:Y:S02]  /*7180*/  STL.64 [R1+0x220], R14 ;  /* 0x0002200e01007387 */ /* 0x0007e40000100a00 */
[----:B------:R-:W-:Y:S02]  /*7190*/  IMAD R84, R2, 0x3e, RZ ;  /* 0x0000003e02547824 */ /* 0x000fe400078e02ff */
[----:B------:R-:W-:Y:S04]  /*71a0*/  STL.64 [R1+0x228], R20 ;  /* 0x0002281401007387 */ /* 0x000fe80000100a00 */
[----:B------:R1:W-:Y:S01]  /*71b0*/  STL.64 [R1+0x230], R18 ;  /* 0x0002301201007387 */ /* 0x0003e20000100a00 */
[----:B---3--:R-:W-:-:S03]  /*71c0*/  IMAD.WIDE R14, R85, 0x4, R6 ;  /* 0x00000004550e7825 */ /* 0x008fc600078e0206 */
[----:B------:R2:W-:Y:S01]  /*71d0*/  STL.64 [R1+0x238], R16 ;  /* 0x0002381001007387 */ /* 0x0005e20000100a00 */
[----:B------:R-:W-:-:S03]  /*71e0*/  VIADD R85, R0, 0xffffffbc ;  /* 0xffffffbc00557836 */ /* 0x000fc60000000000 */
[----:B------:R2:W-:Y:S01]  /*71f0*/  LDGSTS.E [R82+0xf400], desc[UR16][R16.64], !P2 ;  /* 0x0f40000010527fae */ /* 0x0005e2000d1a1010 */
[----:B-1----:R-:W-:-:S03]  /*7200*/  IMAD.WIDE R18, R84, 0x4, R4 ;  /* 0x0000000454127825 */ /* 0x002fc600078e0204 */
[----:B------:R1:W-:Y:S01]  /*7210*/  LDGSTS.E [R82+0xf600], desc[UR16][R14.64], !P2 ;  /* 0x0f6000000e527fae */ /* 0x0003e2000d1a1010 */
[----:B------:R-:W-:Y:S02]  /*7220*/  ISETP.GE.U32.AND P2, PT, R85, 0x7fffff3d, PT ;  /* 0x7fffff3d5500780c */ /* 0x000fe40003f46070 */
[----:B------:R-:W-:Y:S01]  /*7230*/  SHF.L.U32 R85, R2, 0x6, RZ ;  /* 0x0000000602557819 */ /* 0x000fe200000006ff */
[----:B------:R1:W-:Y:S01]  /*7240*/  STL.64 [R1+0x240], R14 ;  /* 0x0002400e01007387 */ /* 0x0003e20000100a00 */
[----:B--2---:R-:W-:-:S03]  /*7250*/  IMAD.WIDE R16, R84, 0x4, R6 ;  /* 0x0000000454107825 */ /* 0x004fc600078e0206 */
[----:B------:R2:W-:Y:S01]  /*7260*/  LDGSTS.E [R82+0xf800], desc[UR16][R18.64], !P0 ;  /* 0x0f80000012527fae */ /* 0x0005e2000c1a1010 */
[----:B------:R-:W-:-:S03]  /*7270*/  IMAD R84, R2, 0x3f, RZ ;  /* 0x0000003f02547824 */ /* 0x000fc600078e02ff */
[----:B------:R2:W-:Y:S01]  /*7280*/  STL.64 [R1+0x248], R18 ;  /* 0x0002481201007387 */ /* 0x0005e20000100a00 */
[----:B------:R-:W-:-:S03]  /*7290*/  IMAD.WIDE R78, R84, 0x4, R4 ;  /* 0x00000004544e7825 */ /* 0x000fc600078e0204 */
[----:B------:R3:W-:Y:S01]  /*72a0*/  LDGSTS.E [R82+0xfa00], desc[UR16][R16.64], !P0 ;  /* 0x0fa0000010527fae */ /* 0x0007e2000c1a1010 */
[----:B-1----:R-:W-:Y:S01]  /*72b0*/  MOV R15, R13 ;  /* 0x0000000d000f7202 */ /* 0x002fe20000000f00 */
[----:B------:R-:W-:Y:S02]  /*72c0*/  IMAD.WIDE R20, R84, 0x4, R6 ;  /* 0x0000000454147825 */ /* 0x000fe400078e0206 */
[----:B------:R3:W-:Y:S02]  /*72d0*/  STL.64 [R1+0x250], R16 ;  /* 0x0002501001007387 */ /* 0x0007e40000100a00 */
[----:B------:R-:W-:Y:S02]  /*72e0*/  VIADD R84, R0, 0xffffffba ;  /* 0xffffffba00547836 */ /* 0x000fe40000000000 */
[----:B------:R1:W-:Y:S01]  /*72f0*/  LDGSTS.E [R82+0xfc00], desc[UR16][R78.64], !P4 ;  /* 0x0fc000004e527fae */ /* 0x0003e2000e1a1010 */
[----:B--2---:R-:W-:-:S03]  /*7300*/  IMAD.WIDE R18, R85, 0x4, R4 ;  /* 0x0000000455127825 */ /* 0x004fc600078e0204 */
[----:B------:R2:W-:Y:S01]  /*7310*/  LDGSTS.E [R82+0xfe00], desc[UR16][R20.64], !P4 ;  /* 0x0fe0000014527fae */ /* 0x0005e2000e1a1010 */
[----:B------:R-:W-:Y:S01]  /*7320*/  ISETP.GE.U32.AND P4, PT, R84, 0x7fffff3b, PT ;  /* 0x7fffff3b5400780c */ /* 0x000fe20003f86070 */
[----:B------:R-:W-:Y:S02]  /*7330*/  IMAD R84, R2, 0x41, RZ ;  /* 0x0000004102547824 */ /* 0x000fe400078e02ff */
[----:B---3--:R-:W-:Y:S01]  /*7340*/  IMAD.WIDE R16, R85, 0x4, R6 ;  /* 0x0000000455107825 */ /* 0x008fe200078e0206 */
[----:B------:R3:W-:Y:S03]  /*7350*/  LDGSTS.E [R82+0x10000], desc[UR16][R18.64], !P1 ;  /* 0x1000000012527fae */ /* 0x0007e6000c9a1010 */
[----:B------:R-:W-:Y:S01]  /*7360*/  VIADD R85, R0, 0xffffffb9 ;  /* 0xffffffb900557836 */ /* 0x000fe20000000000 */
[----:B------:R1:W-:Y:S01]  /*7370*/  STL.64 [R1+0x258], R78 ;  /* 0x0002584e01007387 */ /* 0x0003e20000100a00 */
[----:B------:R-:W-:-:S02]  /*7380*/  IMAD.MOV.U32 R14, RZ, RZ, R12 ;  /* 0x000000ffff0e7224 */ /* 0x000fc400078e000c */
[----:B------:R-:W-:Y:S01]  /*7390*/  IMAD.MOV.U32 R12, RZ, RZ, R94 ;  /* 0x000000ffff0c7224 */ /* 0x000fe200078e005e */
[----:B------:R4:W-:Y:S01]  /*73a0*/  LDGSTS.E [R82+0x10200], desc[UR16][R16.64], !P1 ;  /* 0x1020000010527fae */ /* 0x0009e2000c9a1010 */
[----:B------:R-:W-:Y:S01]  /*73b0*/  ISETP.GE.U32.AND P1, PT, R85, 0x7fffff3a, PT ;  /* 0x7fffff3a5500780c */ /* 0x000fe20003f26070 */
[----:B------:R-:W-:Y:S01]  /*73c0*/  IMAD R85, R2, 0x42, RZ ;  /* 0x0000004202557824 */ /* 0x000fe200078e02ff */
[----:B------:R-:W-:Y:S01]  /*73d0*/  MOV R94, R86 ;  /* 0x00000056005e7202 */ /* 0x000fe20000000f00 */
[----:B------:R2:W-:Y:S01]  /*73e0*/  STL.64 [R1+0x260], R20 ;  /* 0x0002601401007387 */ /* 0x0005e20000100a00 */
[----:B------:R-:W-:Y:S02]  /*73f0*/  VIADD R86, R0, 0xffffffbb ;  /* 0xffffffbb00567836 */ /* 0x000fe40000000000 */
[----:B------:R-:W-:Y:S01]  /*7400*/  IMAD.MOV.U32 R13, RZ, RZ, R95 ;  /* 0x000000ffff0d7224 */ /* 0x000fe200078e005f */
[----:B------:R3:W-:Y:S01]  /*7410*/  STL.64 [R1+0x268], R18 ;  /* 0x0002681201007387 */ /* 0x0007e20000100a00 */
[----:B-1----:R-:W-:Y:S01]  /*7420*/  IMAD.WIDE R78, R84, 0x4, R4 ;  /* 0x00000004544e7825 */ /* 0x002fe200078e0204 */
[----:B------:R-:W-:-:S02]  /*7430*/  ISETP.GE.U32.AND P0, PT, R86, 0x7fffff3c, PT ;  /* 0x7fffff3c5600780c */ /* 0x000fc40003f06070 */
[----:B------:R4:W-:Y:S01]  /*7440*/  STL.64 [R1+0x270], R16 ;  /* 0x0002701001007387 */ /* 0x0009e20000100a00 */
[----:B------:R-:W-:Y:S02]  /*7450*/  IMAD.MOV.U32 R95, RZ, RZ, R87 ;  /* 0x000000ffff5f7224 */ /* 0x000fe400078e0057 */
[----:B------:R-:W-:Y:S01]  /*7460*/  VIADD R87, R0, 0xffffff80 ;  /* 0xffffff8000577836 */ /* 0x000fe20000000000 */
[----:B------:R1:W-:Y:S01]  /*7470*/  LDGSTS.E [R82+0x10400], desc[UR16][R78.64], !P5 ;  /* 0x104000004e527fae */ /* 0x0003e2000e9a1010 */
[----:B--2---:R-:W-:Y:S01]  /*7480*/  IMAD.WIDE R20, R84, 0x4, R6 ;  /* 0x0000000454147825 */ /* 0x004fe200078e0206 */
[----:B------:R-:W-:Y:S02]  /*7490*/  IADD3 R84, PT, PT, R0, -0x48, RZ ;  /* 0xffffffb800547810 */ /* 0x000fe40007ffe0ff */
[----:B------:R1:W-:Y:S01]  /*74a0*/  STL.64 [R1+0x278], R78 ;  /* 0x0002784e01007387 */ /* 0x0003e20000100a00 */
[----:B---3--:R-:W-:-:S03]  /*74b0*/  IMAD.WIDE R18, R85, 0x4, R4 ;  /* 0x0000000455127825 */ /* 0x008fc600078e0204 */
[----:B------:R2:W-:Y:S01]  /*74c0*/  LDGSTS.E [R82+0x10600], desc[UR16][R20.64], !P5 ;  /* 0x1060000014527fae */ /* 0x0005e2000e9a1010 */
[----:B----4-:R-:W-:Y:S01]  /*74d0*/  IMAD.WIDE R16, R85, 0x4, R6 ;  /* 0x0000000455107825 */ /* 0x010fe200078e0206 */
[----:B------:R-:W-:Y:S02]  /*74e0*/  ISETP.GE.U32.AND P5, PT, R84, 0x7fffff39, PT ;  /* 0x7fffff395400780c */ /* 0x000fe40003fa6070 */
[----:B------:R3:W-:Y:S01]  /*74f0*/  LDGSTS.E [R82+0x10800], desc[UR16][R18.64], !P6 ;  /* 0x1080000012527fae */ /* 0x0007e2000f1a1010 */
[----:B------:R-:W-:Y:S02]  /*7500*/  VIADD R85, R0, 0xffffffb7 ;  /* 0xffffffb700557836 */ /* 0x000fe40000000000 */
[C---:B------:R-:W-:Y:S01]  /*7510*/  IMAD R84, R2.reuse, 0x43, RZ ;  /* 0x0000004302547824 */ /* 0x040fe200078e02ff */
[----:B------:R4:W-:Y:S01]  /*7520*/  LDGSTS.E [R82+0x10a00], desc[UR16][R16.64], !P6 ;  /* 0x10a0000010527fae */ /* 0x0009e2000f1a1010 */
[----:B------:R-:W-:Y:S01]  /*7530*/  IMAD R86, R2, 0x7c, RZ ;  /* 0x0000007c02567824 */ /* 0x000fe200078e02ff */
[----:B------:R-:W-:Y:S01]  /*7540*/  ISETP.GE.U32.AND P6, PT, R85, 0x7fffff38, PT ;  /* 0x7fffff385500780c */ /* 0x000fe20003fc6070 */
[----:B-1----:R-:W-:Y:S01]  /*7550*/  IMAD.WIDE R78, R84, 0x4, R4 ;  /* 0x00000004544e7825 */ /* 0x002fe200078e0204 */
[----:B------:R2:W-:Y:S03]  /*7560*/  STL.64 [R1+0x280], R20 ;  /* 0x0002801401007387 */ /* 0x0005e60000100a00 */
[----:B------:R-:W-:Y:S01]  /*7570*/  IMAD R85, R2, 0x44, RZ ;  /* 0x0000004402557824 */ /* 0x000fe200078e02ff */
[----:B------:R3:W-:Y:S04]  /*7580*/  STL.64 [R1+0x288], R18 ;  /* 0x0002881201007387 */ /* 0x0007e80000100a00 */
[----:B------:R4:W-:Y:S01]  /*7590*/  STL.64 [R1+0x290], R16 ;  /* 0x0002901001007387 */ /* 0x0009e20000100a00 */
[----:B--2---:R-:W-:-:S03]  /*75a0*/  IMAD.WIDE R20, R84, 0x4, R6 ;  /* 0x0000000454147825 */ /* 0x004fc600078e0206 */
[----:B------:R1:W-:Y:S01]  /*75b0*/  LDGSTS.E [R82+0x10c00], desc[UR16][R78.64], !P2 ;  /* 0x10c000004e527fae */ /* 0x0003e2000d1a1010 */
[----:B------:R-:W-:-:S03]  /*75c0*/  VIADD R84, R0, 0xffffffb6 ;  /* 0xffffffb600547836 */ /* 0x000fc60000000000 */
[----:B------:R2:W-:Y:S01]  /*75d0*/  LDGSTS.E [R82+0x10e00], desc[UR16][R20.64], !P2 ;  /* 0x10e0000014527fae */ /* 0x0005e2000d1a1010 */
[----:B---3--:R-:W-:Y:S01]  /*75e0*/  IMAD.WIDE R18, R85, 0x4, R4 ;  /* 0x0000000455127825 */ /* 0x008fe200078e0204 */
[----:B------:R-:W-:-:S03]  /*75f0*/  ISETP.GE.U32.AND P2, PT, R84, 0x7fffff37, PT ;  /* 0x7fffff375400780c */ /* 0x000fc60003f46070 */
[----:B----4-:R-:W-:Y:S01]  /*7600*/  IMAD.WIDE R16, R85, 0x4, R6 ;  /* 0x0000000455107825 */ /* 0x010fe200078e0206 */
[----:B------:R-:W-:Y:S01]  /*7610*/  IADD3 R85, PT, PT, R0, -0x4b, RZ ;  /* 0xffffffb500557810 */ /* 0x000fe20007ffe0ff */
[----:B------:R3:W-:Y:S02]  /*7620*/  LDGSTS.E [R82+0x11000], desc[UR16][R18.64], !P0 ;  /* 0x1100000012527fae */ /* 0x0007e4000c1a1010 */
[C---:B------:R-:W-:Y:S02]  /*7630*/  IMAD R84, R2.reuse, 0x45, RZ ;  /* 0x0000004502547824 */ /* 0x040fe400078e02ff */
[----:B------:R1:W-:Y:S04]  /*7640*/  STL.64 [R1+0x298], R78 ;  /* 0x0002984e01007387 */ /* 0x0003e80000100a00 */
[----:B------:R4:W-:Y:S01]  /*7650*/  LDGSTS.E [R82+0x11200], desc[UR16][R16.64], !P0 ;  /* 0x1120000010527fae */ /* 0x0009e2000c1a1010 */
[----:B------:R-:W-:Y:S01]  /*7660*/  ISETP.GE.U32.AND P0, PT, R85, 0x7fffff36, PT ;  /* 0x7fffff365500780c */ /* 0x000fe20003f06070 */
[----:B------:R-:W-:-:S02]  /*7670*/  IMAD R85, R2, 0x46, RZ ;  /* 0x0000004602557824 */ /* 0x000fc400078e02ff */
[----:B------:R2:W-:Y:S01]  /*7680*/  STL.64 [R1+0x2a0], R20 ;  /* 0x0002a01401007387 */ /* 0x0005e20000100a00 */
[----:B-1----:R-:W-:-:S03]  /*7690*/  IMAD.WIDE R78, R84, 0x4, R4 ;  /* 0x00000004544e7825 */ /* 0x002fc600078e0204 */
        /* <DEDUP_REMOVED lines=9> */
[----:B------:R3:W-:Y:S03]  /*7730*/  LDGSTS.E [R82+0x11800], desc[UR16][R18.64], !P1 ;  /* 0x1180000012527fae */ /* 0x0007e6000c9a1010 */
[----:B------:R-:W-:Y:S01]  /*7740*/  VIADD R85, R0, 0xffffffb3 ;  /* 0xffffffb300557836 */ /* 0x000fe20000000000 */
[----:B------:R1:W-:Y:S01]  /*7750*/  STL.64 [R1+0x2b8], R78 ;  /* 0x0002b84e01007387 */ /* 0x0003e20000100a00 */
[----:B------:R-:W-:-:S03]  /*7760*/  IMAD R84, R2, 0x47, RZ ;  /* 0x0000004702547824 */ /* 0x000fc600078e02ff */
[----:B------:R4:W-:Y:S01]  /*7770*/  LDGSTS.E [R82+0x11a00], desc[UR16][R16.64], !P1 ;  /* 0x11a0000010527fae */ /* 0x0009e2000c9a1010 */
[----:B------:R-:W-:Y:S01]  /*7780*/  ISETP.GE.U32.AND P1, PT, R85, 0x7fffff34, PT ;  /* 0x7fffff345500780c */ /* 0x000fe20003f26070 */
[----:B------:R-:W-:Y:S02]  /*7790*/  IMAD R85, R2, 0x48, RZ ;  /* 0x0000004802557824 */ /* 0x000fe400078e02ff */
[----:B------:R2:W-:Y:S01]  /*77a0*/  STL.64 [R1+0x2c0], R20 ;  /* 0x0002c01401007387 */ /* 0x0005e20000100a00 */
[----:B-1----:R-:W-:-:S03]  /*77b0*/  IMAD.WIDE R78, R84, 0x4, R4 ;  /* 0x00000004544e7825 */ /* 0x002fc600078e0204 */
[----:B------:R3:W-:Y:S04]  /*77c0*/  STL.64 [R1+0x2c8], R18 ;  /* 0x0002c81201007387 */ /* 0x0007e80000100a00 */
[----:B------:R4:W-:Y:S01]  /*77d0*/  STL.64 [R1+0x2d0], R16 ;  /* 0x0002d01001007387 */ /* 0x0009e20000100a00 */
[----:B--2---:R-:W-:Y:S01]  /*77e0*/  IMAD.WIDE R20, R84, 0x4, R6 ;  /* 0x0000000454147825 */ /* 0x004fe200078e0206 */
[----:B------:R-:W-:Y:S02]  /*77f0*/  IADD3 R84, PT, PT, R0, -0x4e, RZ ;  /* 0xffffffb200547810 */ /* 0x000fe40007ffe0ff */
[----:B------:R1:W-:Y:S01]  /*7800*/  LDGSTS.E [R82+0x11c00], desc[UR16][R78.64], !P5 ;  /* 0x11c000004e527fae */ /* 0x0003e2000e9a1010 */
[----:B---3--:R-:W-:-:S03]  /*7810*/  IMAD.WIDE R18, R85, 0x4, R4 ;  /* 0x0000000455127825 */ /* 0x008fc600078e0204 */
[----:B------:R2:W-:Y:S01]  /*7820*/  LDGSTS.E [R82+0x11e00], desc[UR16][R20.64], !P5 ;  /* 0x11e0000014527fae */ /* 0x0005e2000e9a1010 */
[----:B------:R-:W-:Y:S01]  /*7830*/  ISETP.GE.U32.AND P5, PT, R84, 0x7fffff33, PT ;  /* 0x7fffff335400780c */ /* 0x000fe20003fa6070 */
[----:B----4-:R-:W-:Y:S02]  /*7840*/  IMAD.WIDE R16, R85, 0x4, R6 ;  /* 0x0000000455107825 */ /* 0x010fe400078e0206 */
[----:B------:R3:W-:Y:S02]  /*7850*/  LDGSTS.E [R82+0x12000], desc[UR16][R18.64], !P6 ;  /* 0x1200000012527fae */ /* 0x0007e4000f1a1010 */
[----:B------:R-:W-:Y:S02]  /*7860*/  VIADD R85, R0, 0xffffffb1 ;  /* 0xffffffb100557836 */ /* 0x000fe40000000000 */
        /* <DEDUP_REMOVED lines=412> */
[----:B------:R1:W-:Y:S03]  /*9230*/  STL.64 [R1+0x5b8], R78 ;  /* 0x0005b84e01007387 */ /* 0x0003e60000100a00 */
[----:B------:R-:W-:Y:S01]  /*9240*/  VIADD R85, R0, 0xffffff83 ;  /* 0xffffff8300557836 */ /* 0x000fe20000000000 */
[----:B------:R2:W-:Y:S01]  /*9250*/  STL.64 [R1+0x5c0], R20 ;  /* 0x0005c01401007387 */ /* 0x0005e20000100a00 */
[----:B------:R-:W-:-:S03]  /*9260*/  IMAD R84, R2, 0x77, RZ ;  /* 0x0000007702547824 */ /* 0x000fc600078e02ff */
[----:B------:R3:W-:Y:S04]  /*9270*/  LDGSTS.E [R82+0x1d800], desc[UR16][R18.64], !P1 ;  /* 0x1d80000012527fae */ /* 0x0007e8000c9a1010 */
[----:B------:R3:W-:Y:S01]  /*9280*/  STL.64 [R1+0x5c8], R18 ;  /* 0x0005c81201007387 */ /* 0x0007e20000100a00 */
[----:B-1----:R-:W-:-:S03]  /*9290*/  IMAD.WIDE R78, R84, 0x4, R4 ;  /* 0x00000004544e7825 */ /* 0x002fc600078e0204 */
[----:B------:R1:W-:Y:S01]  /*92a0*/  LDGSTS.E [R82+0x1da00], desc[UR16][R16.64], !P1 ;  /* 0x1da0000010527fae */ /* 0x0003e2000c9a1010 */
[----:B------:R-:W-:Y:S01]  /*92b0*/  ISETP.GE.U32.AND P1, PT, R85, 0x7fffff04, PT ;  /* 0x7fffff045500780c */ /* 0x000fe20003f26070 */
[----:B------:R-:W-:Y:S02]  /*92c0*/  IMAD R85, R2, 0x78, RZ ;  /* 0x0000007802557824 */ /* 0x000fe400078e02ff */
[----:B------:R1:W-:Y:S02]  /*92d0*/  STL.64 [R1+0x5d0], R16 ;  /* 0x0005d01001007387 */ /* 0x0003e40000100a00 */
[C---:B--2---:R-:W-:Y:S02]  /*92e0*/  IMAD.WIDE R20, R85.reuse, 0x4, R4 ;  /* 0x0000000455147825 */ /* 0x044fe400078e0204 */
[----:B------:R-:W-:Y:S02]  /*92f0*/  LDGSTS.E [R82+0x1dc00], desc[UR16][R78.64], !P5 ;  /* 0x1dc000004e527fae */ /* 0x000fe4000e9a1010 */
[----:B---3--:R-:W-:-:S02]  /*9300*/  IMAD.WIDE R18, R85, 0x4, R6 ;  /* 0x0000000455127825 */ /* 0x008fc400078e0206 */
[----:B------:R-:W-:Y:S02]  /*9310*/  STL.64 [R1+0x5d8], R78 ;  /* 0x0005d84e01007387 */ /* 0x000fe40000100a00 */
[----:B------:R-:W-:Y:S02]  /*9320*/  VIADD R85, R0, 0xffffff81 ;  /* 0xffffff8100557836 */ /* 0x000fe40000000000 */
[----:B-1----:R-:W-:Y:S01]  /*9330*/  IMAD.WIDE R16, R84, 0x4, R6 ;  /* 0x0000000454107825 */ /* 0x002fe200078e0206 */
[----:B------:R-:W-:-:S04]  /*9340*/  IADD3 R84, PT, PT, R0, -0x7e, RZ ;  /* 0xffffff8200547810 */ /* 0x000fc80007ffe0ff */
[----:B------:R1:W-:Y:S01]  /*9350*/  LDGSTS.E [R82+0x1de00], desc[UR16][R16.64], !P5 ;  /* 0x1de0000010527fae */ /* 0x0003e2000e9a1010 */
[----:B------:R-:W-:Y:S01]  /*9360*/  ISETP.GE.U32.AND P5, PT, R84, 0x7fffff03, PT ;  /* 0x7fffff035400780c */ /* 0x000fe20003fa6070 */
[----:B------:R-:W-:Y:S02]  /*9370*/  IMAD R84, R2, 0x79, RZ ;  /* 0x0000007902547824 */ /* 0x000fe400078e02ff */
[----:B------:R1:W-:Y:S04]  /*9380*/  STL.64 [R1+0x5e0], R16 ;  /* 0x0005e01001007387 */ /* 0x0003e80000100a00 */
[----:B------:R2:W-:Y:S04]  /*9390*/  STL.64 [R1+0x5e8], R20 ;  /* 0x0005e81401007387 */ /* 0x0005e80000100a00 */
[----:B------:R2:W-:Y:S04]  /*93a0*/  LDGSTS.E [R82+0x1e000], desc[UR16][R20.64], !P6 ;  /* 0x1e00000014527fae */ /* 0x0005e8000f1a1010 */
[----:B------:R3:W-:Y:S01]  /*93b0*/  STL.64 [R1+0x5f0], R18 ;  /* 0x0005f01201007387 */ /* 0x0007e20000100a00 */
[----:B-1----:R-:W-:Y:S01]  /*93c0*/  IMAD.MOV.U32 R16, RZ, RZ, R14 ;  /* 0x000000ffff107224 */ /* 0x002fe200078e000e */
[----:B------:R-:W-:Y:S01]  /*93d0*/  MOV R14, R12 ;  /* 0x0000000c000e7202 */ /* 0x000fe20000000f00 */
[----:B------:R-:W-:Y:S01]  /*93e0*/  IMAD.MOV.U32 R12, RZ, RZ, R10 ;  /* 0x000000ffff0c7224 */ /* 0x000fe200078e000a */
[----:B------:R3:W-:Y:S01]  /*93f0*/  LDGSTS.E [R82+0x1e200], desc[UR16][R18.64], !P6 ;  /* 0x1e20000012527fae */ /* 0x0007e2000f1a1010 */
[----:B------:R-:W-:Y:S01]  /*9400*/  ISETP.GE.U32.AND P6, PT, R85, 0x7fffff02, PT ;  /* 0x7fffff025500780c */ /* 0x000fe20003fc6070 */
[----:B------:R-:W-:Y:S01]  /*9410*/  IMAD.MOV.U32 R10, RZ, RZ, R248 ;  /* 0x000000ffff0a7224 */ /* 0x000fe200078e00f8 */
[----:B------:R-:W-:Y:S01]  /*9420*/  MOV R248, R236 ;  /* 0x000000ec00f87202 */ /* 0x000fe20000000f00 */
[----:B--2---:R-:W-:-:S04]  /*9430*/  IMAD.WIDE R20, R84, 0x4, R4 ;  /* 0x0000000454147825 */ /* 0x004fc800078e0204 */
[----:B------:R-:W-:Y:S01]  /*9440*/  IMAD R85, R2, 0x7b, RZ ;  /* 0x0000007b02557824 */ /* 0x000fe200078e02ff */
[----:B------:R1:W-:Y:S01]  /*9450*/  STL.64 [R1+0x5f8], R20 ;  /* 0x0005f81401007387 */ /* 0x0003e20000100a00 */
[----:B------:R-:W-:Y:S02]  /*9460*/  IMAD.MOV.U32 R236, RZ, RZ, R88 ;  /* 0x000000ffffec7224 */ /* 0x000fe400078e0058 */
[----:B---3--:R-:W-:Y:S01]  /*9470*/  IMAD.WIDE R18, R84, 0x4, R6 ;  /* 0x0000000454127825 */ /* 0x008fe200078e0206 */
[----:B------:R-:W2:Y:S01]  /*9480*/  LDC R88, c[0x0][0x3a0] ;  /* 0x0000e800ff587b82 */ /* 0x000ea20000000800 */
[----:B------:R1:W-:Y:S02]  /*9490*/  LDGSTS.E [R82+0x1e400], desc[UR16][R20.64], !P2 ;  /* 0x1e40000014527fae */ /* 0x0003e4000d1a1010 */
[----:B------:R-:W-:Y:S02]  /*94a0*/  IMAD R84, R2, 0x7a, RZ ;  /* 0x0000007a02547824 */ /* 0x000fe400078e02ff */
[----:B------:R-:W-:Y:S01]  /*94b0*/  IMAD.MOV.U32 R17, RZ, RZ, R15 ;  /* 0x000000ffff117224 */ /* 0x000fe200078e000f */
[----:B------:R3:W-:Y:S01]  /*94c0*/  STL.64 [R1+0x600], R18 ;  /* 0x0006001201007387 */ /* 0x0007e20000100a00 */
[----:B------:R-:W-:-:S03]  /*94d0*/  IMAD.WIDE R114, R84, 0x4, R4 ;  /* 0x0000000454727825 */ /* 0x000fc600078e0204 */
[----:B------:R3:W-:Y:S01]  /*94e0*/  LDGSTS.E [R82+0x1e600], desc[UR16][R18.64], !P2 ;  /* 0x1e60000012527fae */ /* 0x0007e2000d1a1010 */
[----:B------:R-:W-:Y:S01]  /*94f0*/  IMAD.WIDE R78, R84, 0x4, R6 ;  /* 0x00000004544e7825 */ /* 0x000fe200078e0206 */
[----:B------:R-:W-:Y:S02]  /*9500*/  ISETP.GE.AND P2, PT, R83, R0, PT ;  /* 0x000000005300720c */ /* 0x000fe40003f46270 */
[----:B------:R-:W-:Y:S01]  /*9510*/  LDGSTS.E [R82+0x1e800], desc[UR16][R114.64], !P0 ;  /* 0x1e80000072527fae */ /* 0x000fe2000c1a1010 */
[----:B------:R-:W-:Y:S01]  /*9520*/  IMAD.MOV.U32 R15, RZ, RZ, R13 ;  /* 0x000000ffff0f7224 */ /* 0x000fe200078e000d */
[----:B------:R-:W-:Y:S01]  /*9530*/  MOV R13, R11 ;  /* 0x0000000b000d7202 */ /* 0x000fe20000000f00 */
[----:B-1----:R-:W-:Y:S01]  /*9540*/  IMAD.WIDE R20, R85, 0x4, R4 ;  /* 0x0000000455147825 */ /* 0x002fe200078e0204 */
[----:B------:R-:W-:Y:S01]  /*9550*/  LDGSTS.E [R82+0x1ea00], desc[UR16][R78.64], !P0 ;  /* 0x1ea000004e527fae */ /* 0x000fe2000c1a1010 */
[----:B------:R-:W-:Y:S02]  /*9560*/  ISETP.GT.AND P0, PT, R133, 0x7f, PT ;  /* 0x0000007f8500780c */ /* 0x000fe40003f04270 */
[----:B------:R-:W-:Y:S01]  /*9570*/  IMAD.MOV.U32 R11, RZ, RZ, R249 ;  /* 0x000000ffff0b7224 */ /* 0x000fe200078e00f9 */
[----:B------:R-:W-:Y:S01]  /*9580*/  STL.64 [R1+0x608], R114 ;  /* 0x0006087201007387 */ /* 0x000fe20000100a00 */
[----:B---3--:R-:W-:Y:S01]  /*9590*/  IMAD.WIDE R18, R85, 0x4, R6 ;  /* 0x0000000455127825 */ /* 0x008fe200078e0206 */
[----:B------:R-:W-:-:S02]  /*95a0*/  SEL R0, RZ, 0x4, !P0 ;  /* 0x00000004ff007807 */ /* 0x000fc40004000000 */
[----:B------:R1:W-:Y:S01]  /*95b0*/  LDGSTS.E [R82+0x1ec00], desc[UR16][R20.64], !P4 ;  /* 0x1ec0000014527fae */ /* 0x0003e2000e1a1010 */
[----:B------:R-:W-:Y:S01]  /*95c0*/  IMAD.MOV.U32 R249, RZ, RZ, R237 ;  /* 0x000000fffff97224 */ /* 0x000fe200078e00ed */
[----:B------:R-:W-:Y:S02]  /*95d0*/  MOV R237, R89 ;  /* 0x0000005900ed7202 */ /* 0x000fe40000000f00 */
[----:B------:R-:W3:Y:S01]  /*95e0*/  LDC R89, c[0x0][0x3a0] ;  /* 0x0000e800ff597b82 */ /* 0x000ee20000000800 */
[----:B------:R-:W-:Y:S01]  /*95f0*/  STL.64 [R1+0x618], R78 ;  /* 0x0006184e01007387 */ /* 0x000fe20000100a00 */
[----:B------:R-:W-:Y:S02]  /*9600*/  SEL R85, R0, RZ, !P2 ;  /* 0x000000ff00557207 */ /* 0x000fe40005000000 */
[----:B------:R-:W-:Y:S01]  /*9610*/  ISETP.GE.U32.AND P2, PT, R87, 0x7fffff01, PT ;  /* 0x7fffff015700780c */ /* 0x000fe20003f46070 */
[----:B------:R4:W-:Y:S01]  /*9620*/  LDGSTS.E [R82+0x1ee00], desc[UR16][R18.64], !P4 ;  /* 0x1ee0000012527fae */ /* 0x0009e2000e1a1010 */
[----:B------:R-:W-:-:S02]  /*9630*/  ISETP.GE.AND P4, PT, R83, R87, PT ;  /* 0x000000575300720c */ /* 0x000fc40003f86270 */
[----:B------:R-:W2:Y:S01]  /*9640*/  LDC R87, c[0x0][0x3a0] ;  /* 0x0000e800ff577b82 */ /* 0x000ea20000000800 */
[----:B------:R1:W-:Y:S01]  /*9650*/  STL.64 [R1+0x610], R20 ;  /* 0x0006101401007387 */ /* 0x0003e20000100a00 */
[----:B------:R-:W-:Y:S02]  /*9660*/  SEL R84, RZ, 0x4, P4 ;  /* 0x00000004ff547807 */ /* 0x000fe40002000000 */
[----:B------:R-:W-:Y:S01]  /*9670*/  ISETP.GT.AND P4, PT, R133, 0xff, PT ;  /* 0x000000ff8500780c */ /* 0x000fe20003f84270 */
[----:B------:R4:W-:Y:S03]  /*9680*/  STL.64 [R1+0x620], R18 ;  /* 0x0006201201007387 */ /* 0x0009e60000100a00 */
[----:B------:R-:W-:Y:S01]  /*9690*/  SEL R0, R84, RZ, P4 ;  /* 0x000000ff54007207 */ /* 0x000fe20002000000 */
[----:B------:R-:W-:Y:S01]  /*96a0*/  IMAD R84, R2, 0x7d, RZ ;  /* 0x0000007d02547824 */ /* 0x000fe200078e02ff */
[----:B------:R-:W-:Y:S01]  /*96b0*/  ISETP.NE.U32.AND P4, PT, R85, RZ, PT ;  /* 0x000000ff5500720c */ /* 0x000fe20003f85070 */
[----:B-1----:R-:W-:-:S04]  /*96c0*/  IMAD.WIDE R20, R86, 0x4, R4 ;  /* 0x0000000456147825 */ /* 0x002fc800078e0204 */
[--C-:B----4-:R-:W-:Y:S01]  /*96d0*/  IMAD.WIDE R18, R86, 0x4, R6.reuse ;  /* 0x0000000456127825 */ /* 0x110fe200078e0206 */
[----:B------:R1:W-:Y:S01]  /*96e0*/  STL.64 [R1+0x628], R20 ;  /* 0x0006281401007387 */ /* 0x0003e20000100a00 */
[----:B------:R-:W4:Y:S02]  /*96f0*/  LDC R86, c[0x0][0x3a0] ;  /* 0x0000e800ff567b82 */ /* 0x000f240000000800 */
[----:B------:R-:W-:Y:S01]  /*9700*/  IMAD.WIDE R114, R84, 0x4, R6 ;  /* 0x0000000454727825 */ /* 0x000fe200078e0206 */
[----:B------:R1:W-:Y:S04]  /*9710*/  LDGSTS.E [R82+0x1f000], desc[UR16][R20.64], !P1 ;  /* 0x1f00000014527fae */ /* 0x0003e8000c9a1010 */
[----:B------:R1:W-:Y:S04]  /*9720*/  STL.64 [R1+0x630], R18 ;  /* 0x0006301201007387 */ /* 0x0003e80000100a00 */
[----:B------:R3:W-:Y:S01]  /*9730*/  LDGSTS.E [R82+0x1f200], desc[UR16][R18.64], !P1 ;  /* 0x1f20000012527fae */ /* 0x0007e2000c9a1010 */
[----:B------:R-:W-:Y:S01]  /*9740*/  ISETP.NE.U32.AND P1, PT, R0, RZ, PT ;  /* 0x000000ff0000720c */ /* 0x000fe20003f25070 */
[----:B------:R-:W-:-:S04]  /*9750*/  IMAD R0, R2, 0x7e, RZ ;  /* 0x0000007e02007824 */ /* 0x000fc800078e02ff */
[----:B------:R-:W-:-:S04]  /*9760*/  IMAD.WIDE R78, R0, 0x4, R4 ;  /* 0x00000004004e7825 */ /* 0x000fc800078e0204 */
[----:B-1----:R-:W-:-:S04]  /*9770*/  IMAD.WIDE R20, R0, 0x4, R6 ;  /* 0x0000000400147825 */ /* 0x002fc800078e0206 */
[----:B---3--:R-:W-:Y:S01]  /*9780*/  IMAD.MOV.U32 R18, RZ, RZ, R16 ;  /* 0x000000ffff127224 */ /* 0x008fe200078e0010 */
[----:B------:R-:W-:Y:S01]  /*9790*/  MOV R16, R14 ;  /* 0x0000000e00107202 */ /* 0x000fe20000000f00 */
[----:B------:R-:W-:Y:S02]  /*97a0*/  IMAD.MOV.U32 R19, RZ, RZ, R17 ;  /* 0x000000ffff137224 */ /* 0x000fe400078e0011 */
[----:B------:R-:W-:Y:S01]  /*97b0*/  IMAD.MOV.U32 R17, RZ, RZ, R15 ;  /* 0x000000ffff117224 */ /* 0x000fe200078e000f */
[----:B------:R-:W-:Y:S01]  /*97c0*/  MOV R15, R13 ;  /* 0x0000000d000f7202 */ /* 0x000fe20000000f00 */
[----:B------:R-:W-:Y:S02]  /*97d0*/  IMAD.MOV.U32 R14, RZ, RZ, R12 ;  /* 0x000000ffff0e7224 */ /* 0x000fe400078e000c */
[----:B------:R-:W-:Y:S01]  /*97e0*/  IMAD.MOV.U32 R12, RZ, RZ, R10 ;  /* 0x000000ffff0c7224 */ /* 0x000fe200078e000a */
[----:B------:R-:W-:Y:S01]  /*97f0*/  MOV R10, R248 ;  /* 0x000000f8000a7202 */ /* 0x000fe20000000f00 */
[----:B------:R-:W-:-:S02]  /*9800*/  IMAD.MOV.U32 R13, RZ, RZ, R11 ;  /* 0x000000ffff0d7224 */ /* 0x000fc400078e000b */
[----:B------:R-:W-:Y:S01]  /*9810*/  IMAD.MOV.U32 R11, RZ, RZ, R249 ;  /* 0x000000ffff0b7224 */ /* 0x000fe200078e00f9 */
[----:B------:R-:W-:Y:S01]  /*9820*/  MOV R249, R103 ;  /* 0x0000006700f97202 */ /* 0x000fe20000000f00 */
[----:B------:R-:W-:Y:S02]  /*9830*/  IMAD.MOV.U32 R248, RZ, RZ, R102 ;  /* 0x000000fffff87224 */ /* 0x000fe400078e0066 */
[----:B------:R-:W-:-:S04]  /*9840*/  IMAD.WIDE R102, R84, 0x4, R4 ;  /* 0x0000000454667825 */ /* 0x000fc800078e0204 */
[----:B--2---:R-:W-:Y:S01]  /*9850*/  VIADD R84, R88, 0xffffff7f ;  /* 0xffffff7f58547836 */ /* 0x004fe20000000000 */
[----:B------:R-:W-:Y:S04]  /*9860*/  LDGSTS.E [R82+0x1f400], desc[UR16][R102.64], !P5 ;  /* 0x1f40000066527fae */ /* 0x000fe8000e9a1010 */
[----:B------:R-:W-:Y:S01]  /*9870*/  LDGSTS.E [R82+0x1f600], desc[UR16][R114.64], !P5 ;  /* 0x1f60000072527fae */ /* 0x000fe2000e9a1010 */
[----:B------:R-:W-:Y:S01]  /*9880*/  ISETP.GE.U32.AND P5, PT, R84, 0x7fffff00, PT ;  /* 0x7fffff005400780c */ /* 0x000fe20003fa6070 */
[----:B------:R-:W-:Y:S02]  /*9890*/  VIADD R84, R89, 0xffffff7e ;  /* 0xffffff7e59547836 */ /* 0x000fe40000000000 */
[----:B------:R1:W-:Y:S04]  /*98a0*/  STL.64 [R1+0x638], R102 ;  /* 0x0006386601007387 */ /* 0x0003e80000100a00 */
[----:B------:R2:W-:Y:S04]  /*98b0*/  LDGSTS.E [R82+0x1f800], desc[UR16][R78.64], !P6 ;  /* 0x1f8000004e527fae */ /* 0x0005e8000f1a1010 */
[----:B------:R-:W-:Y:S04]  /*98c0*/  STL.64 [R1+0x640], R114 ;  /* 0x0006407201007387 */ /* 0x000fe80000100a00 */
[----:B------:R3:W-:Y:S01]  /*98d0*/  LDGSTS.E [R82+0x1fa00], desc[UR16][R20.64], !P6 ;  /* 0x1fa0000014527fae */ /* 0x0007e2000f1a1010 */
[----:B------:R-:W-:Y:S01]  /*98e0*/  ISETP.GE.U32.AND P6, PT, R84, 0x7ffffeff, PT ;  /* 0x7ffffeff5400780c */ /* 0x000fe20003fc6070 */
[----:B------:R-:W-:-:S02]  /*98f0*/  IMAD.SHL.U32 R84, R252, 0x4, RZ ;  /* 0x00000004fc547824 */ /* 0x000fc400078e00ff */
[----:B-1----:R-:W4:Y:S01]  /*9900*/  LDL.LU.64 R102, [R1+0xfc8] ;  /* 0x000fc80001667983 */ /* 0x002f220000300a00 */
[----:B------:R-:W-:Y:S02]  /*9910*/  IMAD R0, R2, 0x7f, RZ ;  /* 0x0000007f02007824 */ /* 0x000fe400078e02ff */
[----:B------:R-:W-:Y:S01]  /*9920*/  LOP3.LUT R84, R84, 0x7c, RZ, 0xc0, !PT ;  /* 0x0000007c54547812 */ /* 0x000fe200078ec0ff */
[----:B------:R2:W-:Y:S01]  /*9930*/  STL.64 [R1+0x648], R78 ;  /* 0x0006484e01007387 */ /* 0x0005e20000100a00 */
[----:B------:R-:W-:Y:S02]  /*9940*/  IMAD.U32 R85, RZ, RZ, UR7 ;  /* 0x00000007ff557e24 */ /* 0x000fe4000f8e00ff */
[----:B------:R-:W-:Y:S01]  /*9950*/  IMAD.WIDE R88, R0, 0x4, R6 ;  /* 0x0000000400587825 */ /* 0x000fe200078e0206 */
[----:B------:R3:W-:Y:S01]  /*9960*/  STL.64 [R1+0x650], R20 ;  /* 0x0006501401007387 */ /* 0x0007e20000100a00 */
[----:B--2---:R-:W-:Y:S02]  /*9970*/  LOP3.LUT R78, R252, 0x60, RZ, 0xc0, !PT ;  /* 0x00000060fc4e7812 */ /* 0x004fe400078ec0ff */
[----:B---3--:R-:W-:Y:S01]  /*9980*/  MOV R20, R18 ;  /* 0x0000001200147202 */ /* 0x008fe20000000f00 */
[----:B------:R-:W-:Y:S01]  /*9990*/  IMAD.MOV.U32 R21, RZ, RZ, R19 ;  /* 0x000000ffff157224 */ /* 0x000fe200078e0013 */
[----:B------:R-:W-:Y:S01]  /*99a0*/  MOV R19, R17 ;  /* 0x0000001100137202 */ /* 0x000fe20000000f00 */
[----:B------:R-:W-:-:S02]  /*99b0*/  IMAD.MOV.U32 R18, RZ, RZ, R16 ;  /* 0x000000ffff127224 */ /* 0x000fc400078e0010 */
[----:B------:R-:W-:Y:S01]  /*99c0*/  IMAD.MOV.U32 R16, RZ, RZ, R14 ;  /* 0x000000ffff107224 */ /* 0x000fe200078e000e */
        /* <DEDUP_REMOVED lines=8> */
[----:B------:R-:W-:Y:S02]  /*9a50*/  IMAD.MOV.U32 R9, RZ, RZ, R93 ;  /* 0x000000ffff097224 */ /* 0x000fe400078e005d */
[----:B------:R-:W-:Y:S01]  /*9a60*/  IMAD.WIDE R92, R0, 0x4, R4 ;  /* 0x00000004005c7825 */ /* 0x000fe200078e0204 */
[----:B----4-:R-:W-:-:S03]  /*9a70*/  IADD3 R0, PT, PT, R86, -0x83, RZ ;  /* 0xffffff7d56007810 */ /* 0x010fc60007ffe0ff */
[----:B------:R-:W-:Y:S01]  /*9a80*/  IMAD R84, R78, 0x100, R84 ;  /* 0x000001004e547824 */ /* 0x000fe200078e0254 */
[----:B------:R1:W-:Y:S01]  /*9a90*/  STL.64 [R1+0x658], R92 ;  /* 0x0006585c01007387 */ /* 0x0003e20000100a00 */
[----:B------:R-:W-:Y:S01]  /*9aa0*/  IMAD.MOV.U32 R79, RZ, RZ, R21 ;  /* 0x000000ffff4f7224 */ /* 0x000fe200078e0015 */
[----:B------:R-:W-:Y:S01]  /*9ab0*/  MOV R21, R19 ;  /* 0x0000001300157202 */ /* 0x000fe20000000f00 */
[----:B------:R-:W-:Y:S01]  /*9ac0*/  IMAD.MOV.U32 R19, RZ, RZ, R17 ;  /* 0x000000ffff137224 */ /* 0x000fe200078e0011 */
[----:B------:R1:W-:Y:S01]  /*9ad0*/  LDGSTS.E [R82+0x1fc00], desc[UR16][R92.64], !P2 ;  /* 0x1fc000005c527fae */ /* 0x0003e2000d1a1010 */
[----:B------:R-:W-:Y:S01]  /*9ae0*/  IMAD.MOV.U32 R17, RZ, RZ, R15 ;  /* 0x000000ffff117224 */ /* 0x000fe200078e000f */
[----:B------:R-:W-:Y:S01]  /*9af0*/  MOV R78, R20 ;  /* 0x00000014004e7202 */ /* 0x000fe20000000f00 */
        /* <DEDUP_REMOVED lines=9> */
[C---:B-1----:R-:W-:Y:S01]  /*9b90*/  IADD3 R92, PT, PT, R85.reuse, 0x100000, R84 ;  /* 0x00100000555c7810 */ /* 0x042fe20007ffe054 */
[----:B------:R-:W0:Y:S01]  /*9ba0*/  LDGDEPBAR ;  /* 0x00000000000079af */ /* 0x000e220000000000 */
[C---:B------:R-:W-:Y:S01]  /*9bb0*/  LOP3.LUT R91, R84.reuse, 0x10, RZ, 0x3c, !PT ;  /* 0x00000010545b7812 */ /* 0x040fe200078e3cff */
[----:B------:R-:W-:Y:S01]  /*9bc0*/  IMAD.MOV.U32 R12, RZ, RZ, R10 ;  /* 0x000000ffff0c7224 */ /* 0x000fe200078e000a */
[----:B------:R-:W-:Y:S01]  /*9bd0*/  MOV R10, R8 ;  /* 0x00000008000a7202 */ /* 0x000fe20000000f00 */
[----:B------:R-:W-:Y:S01]  /*9be0*/  LDGSTS.E [R92+-0x80000], desc[UR16][R78.64], P4 ;  /* 0x800000004e5c7fae */ /* 0x000fe2000a1a1010 */
[----:B------:R-:W-:Y:S01]  /*9bf0*/  IADD3 R91, PT, PT, R85, 0x100000, R91 ;  /* 0x00100000555b7810 */ /* 0x000fe20007ffe05b */
[----:B------:R-:W-:Y:S01]  /*9c00*/  IMAD.MOV.U32 R8, RZ, RZ, R90 ;  /* 0x000000ffff087224 */ /* 0x000fe200078e005a */
[----:B------:R-:W-:Y:S01]  /*9c10*/  LOP3.LUT R90, R84, 0x20, RZ, 0x3c, !PT ;  /* 0x00000020545a7812 */ /* 0x000fe200078e3cff */
[----:B------:R-:W-:Y:S01]  /*9c20*/  LDGSTS.E [R92+-0x7fc00], desc[UR16][R20.64], P4 ;  /* 0x80400000145c7fae */ /* 0x000fe2000a1a1010 */
[----:B------:R-:W-:Y:S01]  /*9c30*/  ISETP.GE.U32.AND P2, PT, R0, 0x7ffffefe, PT ;  /* 0x7ffffefe0000780c */ /* 0x000fe20003f46070 */
[----:B------:R-:W-:Y:S01]  /*9c40*/  VIADD R0, R87, 0xffffff7c ;  /* 0xffffff7c57007836 */ /* 0x000fe20000000000 */
[----:B------:R-:W-:Y:S01]  /*9c50*/  IADD3 R90, PT, PT, R85, 0x100000, R90 ;  /* 0x00100000555a7810 */ /* 0x000fe20007ffe05a */
[----:B------:R-:W-:Y:S01]  /*9c60*/  LDGSTS.E [R92+-0x7f800], desc[UR16][R18.64], P4 ;  /* 0x80800000125c7fae */ /* 0x000fe2000a1a1010 */
[C---:B------:R-:W-:Y:S01]  /*9c70*/  LOP3.LUT R87, R84.reuse, 0x50, RZ, 0x3c, !PT ;  /* 0x0000005054577812 */ /* 0x040fe200078e3cff */
[----:B------:R-:W1:Y:S01]  /*9c80*/  LDC R93, c[0x0][0x3a0] ;  /* 0x0000e800ff5d7b82 */ /* 0x000e620000000800 */
[C---:B------:R-:W-:Y:S01]  /*9c90*/  LOP3.LUT R86, R84.reuse, 0x60, RZ, 0x3c, !PT ;  /* 0x0000006054567812 */ /* 0x040fe200078e3cff */
[----:B------:R-:W-:Y:S01]  /*9ca0*/  LDGSTS.E [R92+-0x7f400], desc[UR16][R16.64], P4 ;  /* 0x80c00000105c7fae */ /* 0x000fe2000a1a1010 */
[----:B------:R-:W-:-:S02]  /*9cb0*/  LOP3.LUT R114, R84, 0x70, RZ, 0x3c, !PT ;  /* 0x0000007054727812 */ /* 0x000fc400078e3cff */
[C---:B------:R-:W-:Y:S01]  /*9cc0*/  IADD3 R87, PT, PT, R85.reuse, 0x100000, R87 ;  /* 0x0010000055577810 */ /* 0x040fe20007ffe057 */
[----:B------:R-:W-:Y:S01]  /*9cd0*/  LDGSTS.E [R92+-0x7f000], desc[UR16][R14.64], P4 ;  /* 0x810000000e5c7fae */ /* 0x000fe2000a1a1010 */
[----:B------:R-:W-:-:S03]  /*9ce0*/  IADD3 R86, PT, PT, R85, 0x100000, R86 ;  /* 0x0010000055567810 */ /* 0x000fc60007ffe056 */
[----:B------:R-:W-:Y:S04]  /*9cf0*/  LDGSTS.E [R92+-0x7ec00], desc[UR16][R236.64], P4 ;  /* 0x81400000ec5c7fae */ /* 0x000fe8000a1a1010 */
        /* <DEDUP_REMOVED lines=9> */
[----:B------:R2:W-:Y:S04]  /*9d90*/  STL.64 [R1+0x660], R88 ;  /* 0x0006605801007387 */ /* 0x0005e80000100a00 */
[----:B------:R-:W-:Y:S04]  /*9da0*/  LDGSTS.E [R91+-0x7e380], desc[UR16][R110.64], P4 ;  /* 0x81c800006e5b7fae */ /* 0x000fe8000a1a1010 */
[----:B------:R-:W-:Y:S01]  /*9db0*/  LDGSTS.E [R90+-0x7ff00], desc[UR16][R98.64], P4 ;  /* 0x80100000625a7fae */ /* 0x000fe2000a1a1010 */
[----:B--2---:R-:W-:-:S03]  /*9dc0*/  LOP3.LUT R89, R84, 0x30, RZ, 0x3c, !PT ;  /* 0x0000003054597812 */ /* 0x004fc600078e3cff */
[----:B------:R-:W-:Y:S01]  /*9dd0*/  LDGSTS.E [R90+-0x7fb00], desc[UR16][R248.64], P4 ;  /* 0x80500000f85a7fae */ /* 0x000fe2000a1a1010 */
[----:B------:R-:W-:Y:S02]  /*9de0*/  LOP3.LUT R88, R84, 0x40, RZ, 0x3c, !PT ;  /* 0x0000004054587812 */ /* 0x000fe400078e3cff */
[C---:B------:R-:W-:Y:S01]  /*9df0*/  IADD3 R89, PT, PT, R85.reuse, 0x100000, R89 ;  /* 0x0010000055597810 */ /* 0x040fe20007ffe059 */
[----:B------:R-:W-:Y:S01]  /*9e00*/  LDGSTS.E [R90+-0x7f700], desc[UR16][R96.64], P4 ;  /* 0x80900000605a7fae */ /* 0x000fe2000a1a1010 */
[C---:B------:R-:W-:Y:S02]  /*9e10*/  IADD3 R88, PT, PT, R85.reuse, 0x100000, R88 ;  /* 0x0010000055587810 */ /* 0x040fe40007ffe058 */
[----:B------:R-:W-:Y:S01]  /*9e20*/  IADD3 R85, PT, PT, R85, 0x100000, R114 ;  /* 0x0010000055557810 */ /* 0x000fe20007ffe072 */
[----:B------:R-:W-:Y:S04]  /*9e30*/  LDGSTS.E [R90+-0x7f300], desc[UR16][R80.64], P4 ;  /* 0x80d00000505a7fae */ /* 0x000fe8000a1a1010 */
[----:B------:R-:W-:Y:S04]  /*9e40*/  LDGSTS.E [R90+-0x7ef00], desc[UR16][R104.64], P4 ;  /* 0x81100000685a7fae */ /* 0x000fe8000a1a1010 */
[----:B------:R-:W2:Y:S04]  /*9e50*/  LDL.64 R236, [R1+0x150] ;  /* 0x0001500001ec7983 */ /* 0x000ea80000100a00 */
[----:B------:R-:W-:Y:S04]  /*9e60*/  LDGSTS.E [R90+-0x7eb00], desc[UR16][R238.64], P4 ;  /* 0x81500000ee5a7fae */ /* 0x000fe8000a1a1010 */
[----:B------:R-:W3:Y:S04]  /*9e70*/  LDL.64 R108, [R1+0x110] ;  /* 0x00011000016c7983 */ /* 0x000ee80000100a00 */
[----:B------:R-:W4:Y:S04]  /*9e80*/  LDL.64 R250, [R1+0xd0] ;  /* 0x0000d00001fa7983 */ /* 0x000f280000100a00 */
        /* <DEDUP_REMOVED lines=8> */
[----:B------:R-:W-:Y:S04]  /*9f10*/  LDGSTS.E [R90+-0x7e700], desc[UR16][R242.64], P4 ;  /* 0x81900000f25a7fae */ /* 0x000fe8000a1a1010 */
[----:B------:R-:W-:Y:S04]  /*9f20*/  LDGSTS.E [R90+-0x7e300], desc[UR16][R100.64], P4 ;  /* 0x81d00000645a7fae */ /* 0x000fe8000a1a1010 */
[----:B------:R1:W-:Y:S04]  /*9f30*/  STL.64 [R1+0xf18], R90 ;  /* 0x000f185a01007387 */ /* 0x0003e80000100a00 */
[----:B------:R-:W4:Y:S04]  /*9f40*/  LDL.64 R16, [R1+0x140] ;  /* 0x0001400001107983 */ /* 0x000f280000100a00 */
[----:B------:R-:W4:Y:S04]  /*9f50*/  LDL.64 R14, [R1+0x100] ;  /* 0x00010000010e7983 */ /* 0x000f280000100a00 */
[----:B-1----:R-:W4:Y:S04]  /*9f60*/  LDL.64 R90, [R1+0x90] ;  /* 0x00009000015a7983 */ /* 0x002f280000100a00 */
[----:B------:R-:W4:Y:S04]  /*9f70*/  LDL.64 R12, [R1+0xc0] ;  /* 0x0000c000010c7983 */ /* 0x000f280000100a00 */
[----:B------:R-:W4:Y:S04]  /*9f80*/  LDL.64 R10, [R1+0x80] ;  /* 0x00008000010a7983 */ /* 0x000f280000100a00 */
[----:B------:R-:W4:Y:S04]  /*9f90*/  LDL.64 R80, [R1] ;  /* 0x0000000001507983 */ /* 0x000f280000100a00 */
[----:B------:R-:W4:Y:S04]  /*9fa0*/  LDL.64 R8, [R1+0x138] ;  /* 0x0001380001087983 */ /* 0x000f280000100a00 */
[----:B------:R-:W4:Y:S04]  /*9fb0*/  LDL.64 R96, [R1+0x78] ;  /* 0x0000780001607983 */ /* 0x000f280000100a00 */
[----:B------:R-:W4:Y:S04]  /*9fc0*/  LDL.64 R248, [R1+0x38] ;  /* 0x0000380001f87983 */ /* 0x000f280000100a00 */
[----:B--2---:R-:W-:Y:S04]  /*9fd0*/  LDGSTS.E [R89+-0x7fe80], desc[UR16][R236.64], P4 ;  /* 0x80180000ec597fae */ /* 0x004fe8000a1a1010 */
[----:B---3--:R-:W-:Y:S04]  /*9fe0*/  LDGSTS.E [R89+-0x7fa80], desc[UR16][R108.64], P4 ;  /* 0x805800006c597fae */ /* 0x008fe8000a1a1010 */
[----:B----4-:R-:W-:Y:S04]  /*9ff0*/  LDGSTS.E [R89+-0x7f680], desc[UR16][R250.64], P4 ;  /* 0x80980000fa597fae */ /* 0x010fe8000a1a1010 */
[----:B------:R-:W2:Y:S04]  /*a000*/  LDL.64 R236, [R1+0x40] ;  /* 0x0000400001ec7983 */ /* 0x000ea80000100a00 */
[----:B------:R-:W3:Y:S04]  /*a010*/  LDL.64 R108, [R1+0xb8] ;  /* 0x0000b800016c7983 */ /* 0x000ee80000100a00 */
[----:B------:R-:W4:Y:S04]  /*a020*/  LDL.64 R250, [R1+0xf8] ;  /* 0x0000f80001fa7983 */ /* 0x000f280000100a00 */
[----:B------:R-:W-:Y:S04]  /*a030*/  LDGSTS.E [R89+-0x7f280], desc[UR16][R90.64], P4 ;  /* 0x80d800005a597fae */ /* 0x000fe8000a1a1010 */
[----:B------:R-:W-:Y:S04]  /*a040*/  LDGSTS.E [R89+-0x7ee80], desc[UR16][R94.64], P4 ;  /* 0x811800005e597fae */ /* 0x000fe8000a1a1010 */
[----:B------:R-:W-:Y:S04]  /*a050*/  LDGSTS.E [R89+-0x7ea80], desc[UR16][R98.64], P4 ;  /* 0x8158000062597fae */ /* 0x000fe8000a1a1010 */
[----:B------:R-:W-:Y:S04]  /*a060*/  LDGSTS.E [R89+-0x7e680], desc[UR16][R240.64], P4 ;  /* 0x81980000f0597fae */ /* 0x000fe8000a1a1010 */
[----:B------:R-:W-:Y:S04]  /*a070*/  LDGSTS.E [R89+-0x7e280], desc[UR16][R102.64], P4 ;  /* 0x81d8000066597fae */ /* 0x000fe8000a1a1010 */
[----:B------:R-:W2:Y:S04]  /*a080*/  LDL.64 R98, [R1+0x130] ;  /* 0x0001300001627983 */ /* 0x000ea80000100a00 */
[----:B------:R-:W2:Y:S04]  /*a090*/  LDL.64 R94, [R1+0xf0] ;  /* 0x0000f000015e7983 */ /* 0x000ea80000100a00 */
[----:B------:R-:W2:Y:S04]  /*a0a0*/  LDL.64 R90, [R1+0x30] ;  /* 0x00003000015a7983 */ /* 0x000ea80000100a00 */
[----:B------:R-:W-:Y:S04]  /*a0b0*/  LDGSTS.E [R88+-0x7fe00], desc[UR16][R114.64], P4 ;  /* 0x8020000072587fae */ /* 0x000fe8000a1a1010 */
[----:B------:R-:W-:Y:S04]  /*a0c0*/  LDGSTS.E [R88+-0x7fa00], desc[UR16][R78.64], P4 ;  /* 0x806000004e587fae */ /* 0x000fe8000a1a1010 */
[----:B------:R-:W-:Y:S04]  /*a0d0*/  LDGSTS.E [R88+-0x7f600], desc[UR16][R20.64], P4 ;  /* 0x80a0000014587fae */ /* 0x000fe8000a1a1010 */
[----:B------:R-:W2:Y:S04]  /*a0e0*/  LDL.LU.64 R114, [R1+0xfc0] ;  /* 0x000fc00001727983 */ /* 0x000ea80000300a00 */
[----:B------:R-:W2:Y:S04]  /*a0f0*/  LDL.LU.64 R78, [R1+0xfb8] ;  /* 0x000fb800014e7983 */ /* 0x000ea80000300a00 */
[----:B------:R-:W2:Y:S04]  /*a100*/  LDL.LU.64 R20, [R1+0xfb0] ;  /* 0x000fb00001147983 */ /* 0x000ea80000300a00 */
[----:B------:R-:W-:Y:S04]  /*a110*/  LDGSTS.E [R88+-0x7f200], desc[UR16][R18.64], P4 ;  /* 0x80e0000012587fae */ /* 0x000fe8000a1a1010 */
[----:B------:R-:W-:Y:S04]  /*a120*/  LDGSTS.E [R88+-0x7ee00], desc[UR16][R238.64], P4 ;  /* 0x81200000ee587fae */ /* 0x000fe8000a1a1010 */
[----:B------:R-:W-:Y:S04]  /*a130*/  LDGSTS.E [R88+-0x7ea00], desc[UR16][R104.64], P4 ;  /* 0x8160000068587fae */ /* 0x000fe8000a1a1010 */
[----:B------:R-:W2:Y:S04]  /*a140*/  LDL.LU.64 R18, [R1+0xfa8] ;  /* 0x000fa80001127983 */ /* 0x000ea80000300a00 */
[----:B------:R-:W2:Y:S04]  /*a150*/  LDL.LU.64 R238, [R1+0xfa0] ;  /* 0x000fa00001ee7983 */ /* 0x000ea80000300a00 */
[----:B------:R-:W3:Y:S04]  /*a160*/  LDL.LU.64 R104, [R1+0xf98] ;  /* 0x000f980001687983 */ /* 0x000ee80000300a00 */
[----:B------:R1:W-:Y:S04]  /*a170*/  STL.64 [R1+0xe98], R88 ;  /* 0x000e985801007387 */ /* 0x0003e80000100a00 */
[----:B--2---:R-:W-:Y:S04]  /*a180*/  LDGSTS.E [R88+-0x7e600], desc[UR16][R238.64], P4 ;  /* 0x81a00000ee587fae */ /* 0x004fe8000a1a1010 */
[----:B---3--:R-:W-:Y:S04]  /*a190*/  LDGSTS.E [R88+-0x7e200], desc[UR16][R104.64], P4 ;  /* 0x81e0000068587fae */ /* 0x008fe8000a1a1010 */
[----:B------:R-:W-:Y:S04]  /*a1a0*/  LDGSTS.E [R87+-0x7fd80], desc[UR16][R16.64], P4 ;  /* 0x8028000010577fae */ /* 0x000fe8000a1a1010 */
[----:B------:R-:W-:Y:S04]  /*a1b0*/  LDGSTS.E [R87+-0x7f980], desc[UR16][R14.64], P4 ;  /* 0x806800000e577fae */ /* 0x000fe8000a1a1010 */
[----:B-1----:R-:W2:Y:S04]  /*a1c0*/  LDL.64 R88, [R1+0x70] ;  /* 0x0000700001587983 */ /* 0x002ea80000100a00 */
[----:B------:R-:W3:Y:S04]  /*a1d0*/  LDL.LU.64 R16, [R1+0xf90] ;  /* 0x000f900001107983 */ /* 0x000ee80000300a00 */
[----:B------:R-:W2:Y:S04]  /*a1e0*/  LDL.LU.64 R14, [R1+0xf88] ;  /* 0x000f8800010e7983 */ /* 0x000ea80000300a00 */
[----:B------:R-:W-:Y:S04]  /*a1f0*/  LDGSTS.E [R87+-0x7f580], desc[UR16][R12.64], P4 ;  /* 0x80a800000c577fae */ /* 0x000fe8000a1a1010 */
[----:B------:R-:W-:Y:S04]  /*a200*/  LDGSTS.E [R87+-0x7f180], desc[UR16][R10.64], P4 ;  /* 0x80e800000a577fae */ /* 0x000fe8000a1a1010 */
[----:B------:R-:W-:Y:S04]  /*a210*/  LDGSTS.E [R87+-0x7ed80], desc[UR16][R236.64], P4 ;  /* 0x81280000ec577fae */ /* 0x000fe8000a1a1010 */
[----:B------:R-:W2:Y:S04]  /*a220*/  LDL.LU.64 R12, [R1+0xf80] ;  /* 0x000f8000010c7983 */ /* 0x000ea80000300a00 */
[----:B------:R-:W2:Y:S04]  /*a230*/  LDL.LU.64 R10, [R1+0xf78] ;  /* 0x000f7800010a7983 */ /* 0x000ea80000300a00 */
[----:B------:R-:W2:Y:S04]  /*a240*/  LDL.LU.64 R236, [R1+0xf70] ;  /* 0x000f700001ec7983 */ /* 0x000ea80000300a00 */
[----:B------:R-:W-:Y:S04]  /*a250*/  LDGSTS.E [R87+-0x7e980], desc[UR16][R80.64], P4 ;  /* 0x8168000050577fae */ /* 0x000fe8000a1a1010 */
[----:B------:R-:W3:Y:S04]  /*a260*/  LDL.LU.64 R80, [R1+0xf68] ;  /* 0x000f680001507983 */ /* 0x000ee80000300a00 */
[----:B--2---:R-:W-:Y:S04]  /*a270*/  LDGSTS.E [R87+-0x7e580], desc[UR16][R236.64], P4 ;  /* 0x81a80000ec577fae */ /* 0x004fe8000a1a1010 */
[----:B---3--:R-:W-:Y:S04]  /*a280*/  LDGSTS.E [R87+-0x7e180], desc[UR16][R80.64], P4 ;  /* 0x81e8000050577fae */ /* 0x008fe8000a1a1010 */
[----:B------:R1:W-:Y:S04]  /*a290*/  LDGSTS.E [R86+-0x7fd00], desc[UR16][R8.64], P4 ;  /* 0x8030000008567fae */ /* 0x0003e8000a1a1010 */
[----:B----4-:R-:W-:Y:S04]  /*a2a0*/  LDGSTS.E [R86+-0x7f900], desc[UR16][R250.64], P4 ;  /* 0x80700000fa567fae */ /* 0x010fe8000a1a1010 */
[----:B------:R-:W-:Y:S04]  /*a2b0*/  LDGSTS.E [R86+-0x7f500], desc[UR16][R108.64], P4 ;  /* 0x80b000006c567fae */ /* 0x000fe8000a1a1010 */
[----:B------:R-:W1:Y:S04]  /*a2c0*/  LDL.LU.64 R8, [R1+0xf60] ;  /* 0x000f600001087983 */ /* 0x000e680000300a00 */
[----:B------:R-:W2:Y:S04]  /*a2d0*/  LDL.LU.64 R250, [R1+0xf58] ;  /* 0x000f580001fa7983 */ /* 0x000ea80000300a00 */
[----:B------:R-:W3:Y:S04]  /*a2e0*/  LDL.LU.64 R108, [R1+0xf50] ;  /* 0x000f5000016c7983 */ /* 0x000ee80000300a00 */
[----:B------:R-:W-:Y:S04]  /*a2f0*/  LDGSTS.E [R86+-0x7f100], desc[UR16][R96.64], P4 ;  /* 0x80f0000060567fae */ /* 0x000fe8000a1a1010 */
[----:B------:R-:W-:Y:S04]  /*a300*/  LDGSTS.E [R86+-0x7ed00], desc[UR16][R248.64], P4 ;  /* 0x81300000f8567fae */ /* 0x000fe8000a1a1010 */
[----:B------:R-:W4:Y:S04]  /*a310*/  LDL.LU.64 R96, [R1+0xf48] ;  /* 0x000f480001607983 */ /* 0x000f280000300a00 */
[----:B------:R-:W4:Y:S04]  /*a320*/  LDL.LU.64 R248, [R1+0xf40] ;  /* 0x000f400001f87983 */ /* 0x000f280000300a00 */
[----:B------:R1:W-:Y:S04]  /*a330*/  STL.64 [R1+0xe20], R86 ;  /* 0x000e205601007387 */ /* 0x0003e80000100a00 */
[----:B--2---:R-:W-:Y:S04]  /*a340*/  LDGSTS.E [R86+-0x7e900], desc[UR16][R250.64], P4 ;  /* 0x81700000fa567fae */ /* 0x004fe8000a1a1010 */
[----:B---3--:R-:W-:Y:S04]  /*a350*/  LDGSTS.E [R86+-0x7e500], desc[UR16][R108.64], P4 ;  /* 0x81b000006c567fae */ /* 0x008fe8000a1a1010 */
[----:B----4-:R-:W-:Y:S04]  /*a360*/  LDGSTS.E [R86+-0x7e100], desc[UR16][R96.64], P4 ;  /* 0x81f0000060567fae */ /* 0x010fe8000a1a1010 */
[----:B------:R-:W-:Y:S04]  /*a370*/  LDGSTS.E [R85+-0x7fc80], desc[UR16][R98.64], P4 ;  /* 0x8038000062557fae */ /* 0x000fe8000a1a1010 */
[----:B------:R-:W-:Y:S04]  /*a380*/  LDGSTS.E [R85+-0x7f880], desc[UR16][R94.64], P4 ;  /* 0x807800005e557fae */ /* 0x000fe8000a1a1010 */
[----:B-1----:R-:W2:Y:S04]  /*a390*/  LDL.64 R86, [R1+0xb0] ;  /* 0x0000b00001567983 */ /* 0x002ea80000100a00 */
[----:B------:R-:W3:Y:S04]  /*a3a0*/  LDL.LU.64 R98, [R1+0xf38] ;  /* 0x000f380001627983 */ /* 0x000ee80000300a00 */
[----:B------:R-:W4:Y:S01]  /*a3b0*/  LDL.LU.64 R94, [R1+0xf30] ;  /* 0x000f3000015e7983 */ /* 0x000f220000300a00 */
[----:B------:R-:W-:Y:S01]  /*a3c0*/  IMAD.SHL.U32 R2, R2, 0x80, RZ ;  /* 0x0000008002027824 */ /* 0x000fe200078e00ff */
[----:B------:R-:W-:-:S03]  /*a3d0*/  IADD3 R93, PT, PT, R93, -0x85, RZ ;  /* 0xffffff7b5d5d7810 */ /* 0x000fc60007ffe0ff */
[C---:B------:R-:W-:Y:S01]  /*a3e0*/  IMAD.WIDE R4, R2.reuse, 0x4, R4 ;  /* 0x0000000402047825 */ /* 0x040fe200078e0204 */
[----:B------:R-:W-:Y:S03]  /*a3f0*/  STL.64 [R1+0xdc8], R84 ;  /* 0x000dc85401007387 */ /* 0x000fe60000100a00 */
[----:B------:R-:W-:-:S04]  /*a400*/  IMAD.WIDE R8, R2, 0x4, R8 ;  /* 0x0000000402087825 */ /* 0x000fc800078e0208 */
[C---:B------:R-:W-:Y:S01]  /*a410*/  IMAD.WIDE R6, R2.reuse, 0x4, R6 ;  /* 0x0000000402067825 */ /* 0x040fe200078e0206 */
[----:B------:R1:W-:Y:S03]  /*a420*/  STL.64 [R1+0x690], R4 ;  /* 0x0006900401007387 */ /* 0x0003e60000100a00 */
[C---:B------:R-:W-:Y:S01]  /*a430*/  IMAD.WIDE R10, R2.reuse, 0x4, R10 ;  /* 0x00000004020a7825 */ /* 0x040fe200078e020a */
[----:B------:R-:W-:Y:S03]  /*a440*/  STL.64 [R1+0x8a8], R8 ;  /* 0x0008a80801007387 */ /* 0x000fe60000100a00 */
[C---:B------:R-:W-:Y:S01]  /*a450*/  IMAD.WIDE R12, R2.reuse, 0x4, R12 ;  /* 0x00000004020c7825 */ /* 0x040fe200078e020c */
[----:B------:R1:W-:Y:S03]  /*a460*/  STL.64 [R1+0x6a8], R6 ;  /* 0x0006a80601007387 */ /* 0x0003e60000100a00 */
[----:B------:R-:W-:Y:S01]  /*a470*/  IMAD.WIDE R14, R2, 0x4, R14 ;  /* 0x00000004020e7825 */ /* 0x000fe200078e020e */
[----:B------:R1:W-:Y:S04]  /*a480*/  STL.64 [R1+0x8a0], R10 ;  /* 0x0008a00a01007387 */ /* 0x0003e80000100a00 */
[----:B------:R-:W-:Y:S04]  /*a490*/  STL.64 [R1+0x898], R12 ;  /* 0x0008980c01007387 */ /* 0x000fe80000100a00 */
[----:B------:R1:W-:Y:S04]  /*a4a0*/  STL.64 [R1+0x890], R14 ;  /* 0x0008900e01007387 */ /* 0x0003e80000100a00 */
[----:B--2---:R2:W-:Y:S04]  /*a4b0*/  LDGSTS.E [R85+-0x7f480], desc[UR16][R86.64], P4 ;  /* 0x80b8000056557fae */ /* 0x0045e8000a1a1010 */
[----:B------:R-:W-:Y:S04]  /*a4c0*/  LDGSTS.E [R85+-0x7f080], desc[UR16][R88.64], P4 ;  /* 0x80f8000058557fae */ /* 0x000fe8000a1a1010 */
[----:B------:R1:W-:Y:S04]  /*a4d0*/  LDGSTS.E [R85+-0x7ec80], desc[UR16][R90.64], P4 ;  /* 0x813800005a557fae */ /* 0x0003e8000a1a1010 */
[----:B------:R-:W-:Y:S01]  /*a4e0*/  LDGSTS.E [R85+-0x7e880], desc[UR16][R248.64], P4 ;  /* 0x81780000f8557fae */ /* 0x000fe2000a1a1010 */
[----:B--2---:R-:W2:Y:S03]  /*a4f0*/  LDC R87, c[0x0][0x3a0] ;  /* 0x0000e800ff577b82 */ /* 0x004ea60000000800 */
[----:B---3--:R-:W-:Y:S04]  /*a500*/  LDGSTS.E [R85+-0x7e480], desc[UR16][R98.64], P4 ;  /* 0x81b8000062557fae */ /* 0x008fe8000a1a1010 */
[----:B----4-:R-:W-:Y:S01]  /*a510*/  LDGSTS.E [R85+-0x7e080], desc[UR16][R94.64], P4 ;  /* 0x81f800005e557fae */ /* 0x010fe2000a1a1010 */
[----:B-1----:R-:W1:Y:S03]  /*a520*/  LDC R91, c[0x0][0x3a0] ;  /* 0x0000e800ff5b7b82 */ /* 0x002e660000000800 */
[----:B------:R-:W0:Y:S05]  /*a530*/  LDGDEPBAR ;  /* 0x00000000000079af */ /* 0x000e2a0000000000 */
[----:B------:R-:W-:Y:S01]  /*a540*/  BAR.SYNC.DEFER_BLOCKING 0x0 ;  /* 0x0000000000007b1d */ /* 0x000fe20000010000 */
[----:B------:R-:W-:-:S07]  /*a550*/  ISETP.GE.U32.AND P4, PT, R0, 0x7ffffefd, PT ;  /* 0x7ffffefd0000780c */ /* 0x000fce0003f86070 */
[----:B------:R-:W3:Y:S08]  /*a560*/  LDC R90, c[0x0][0x3a0] ;  /* 0x0000e800ff5a7b82 */ /* 0x000ef00000000800 */
[----:B------:R-:W4:Y:S01]  /*a570*/  LDC R86, c[0x0][0x3a0] ;  /* 0x0000e800ff567b82 */ /* 0x000f220000000800 */
[----:B-1----:R-:W-:-:S07]  /*a580*/  VIADD R0, R91, 0xffffff7a ;  /* 0xffffff7a5b007836 */ /* 0x002fce0000000000 */
[----:B------:R-:W1:Y:S01]  /*a590*/  LDC R91, c[0x0][0x3a0] ;  /* 0x0000e800ff5b7b82 */ /* 0x000e620000000800 */
[----:B------:R-:W-:Y:S01]  /*a5a0*/  @!PT LDS RZ, [RZ] ;  /* 0x00000000fffff984 */ /* 0x000fe20000000800 */
[----:B------:R-:W-:Y:S01]  /*a5b0*/  @!PT LDS RZ, [RZ] ;  /* 0x00000000fffff984 */ /* 0x000fe20000000800 */
[----:B------:R-:W-:Y:S01]  /*a5c0*/  @!PT LDS RZ, [RZ] ;  /* 0x00000000fffff984 */ /* 0x000fe20000000800 */
[----:B------:R2:W-:Y:S04]  /*a5d0*/  LDGSTS.E [R82+0x20000], desc[UR16][R4.64], !P5 ;  /* 0x2000000004527fae */ /* 0x0005e8000e9a1010 */
[----:B------:R3:W-:Y:S01]  /*a5e0*/  LDGSTS.E [R82+0x20200], desc[UR16][R6.64], !P5 ;  /* 0x2020000006527fae */ /* 0x0007e2000e9a1010 */
[----:B------:R-:W-:Y:S01]  /*a5f0*/  ISETP.GE.U32.AND P5, PT, R93, 0x7ffffefc, PT ;  /* 0x7ffffefc5d00780c */ /* 0x000fe20003fa6070 */
[----:B------:R-:W-:Y:S01]  /*a600*/  IMAD.WIDE R76, R2, 0x4, R76 ;  /* 0x00000004024c7825 */ /* 0x000fe200078e024c */
[----:B------:R-:W4:Y:S01]  /*a610*/  LDC R93, c[0x0][0x3a0] ;  /* 0x0000e800ff5d7b82 */ /* 0x000f220000000800 */
[----:B------:R3:W-:Y:S04]  /*a620*/  LDGSTS.E [R82+0x20400], desc[UR16][R8.64], !P6 ;  /* 0x2040000008527fae */ /* 0x0007e8000f1a1010 */
[----:B------:R3:W-:Y:S01]  /*a630*/  LDGSTS.E [R82+0x20600], desc[UR16][R10.64], !P6 ;  /* 0x206000000a527fae */ /* 0x0007e2000f1a1010 */
[----:B------:R-:W-:-:S02]  /*a640*/  ISETP.GE.U32.AND P6, PT, R0, 0x7ffffefb, PT ;  /* 0x7ffffefb0000780c */ /* 0x000fc40003fc6070 */
[----:B--2---:R-:W2:Y:S01]  /*a650*/  LDC R5, c[0x0][0x3a0] ;  /* 0x0000e800ff057b82 */ /* 0x004ea20000000800 */
[C---:B---3--:R-:W-:Y:S01]  /*a660*/  IMAD.WIDE R6, R2.reuse, 0x4, R18 ;  /* 0x0000000402067825 */ /* 0x048fe200078e0212 */
[----:B------:R-:W-:Y:S04]  /*a670*/  LDGSTS.E [R82+0x20800], desc[UR16][R12.64], !P2 ;  /* 0x208000000c527fae */ /* 0x000fe8000d1a1010 */
[----:B------:R3:W-:Y:S02]  /*a680*/  LDGSTS.E [R82+0x20a00], desc[UR16][R14.64], !P2 ;  /* 0x20a000000e527fae */ /* 0x0007e4000d1a1010 */
[----:B------:R-:W2:Y:S01]  /*a690*/  LDC R9, c[0x0][0x3a0] ;  /* 0x0000e800ff097b82 */ /* 0x000ea20000000800 */
[----:B------:R-:W-:-:S04]  /*a6a0*/  IMAD.WIDE R10, R2, 0x4, R16 ;  /* 0x00000004020a7825 */ /* 0x000fc800078e0210 */
[C---:B------:R-:W-:Y:S01]  /*a6b0*/  IMAD.WIDE R16, R2.reuse, 0x4, R20 ;  /* 0x0000000402107825 */ /* 0x040fe200078e0214 */
[----:B------:R1:W-:Y:S02]  /*a6c0*/  STL.64 [R1+0x888], R10 ;  /* 0x0008880a01007387 */ /* 0x0003e40000100a00 */
[----:B------:R-:W2:Y:S02]  /*a6d0*/  LDC R8, c[0x0][0x3a0] ;  /* 0x0000e800ff087b82 */ /* 0x000ea40000000800 */
[----:B------:R1:W-:Y:S01]  /*a6e0*/  LDGSTS.E [R82+0x20c00], desc[UR16][R10.64], !P4 ;  /* 0x20c000000a527fae */ /* 0x0003e2000e1a1010 */
[----:B---3--:R-:W-:-:S03]  /*a6f0*/  IMAD.WIDE R14, R2, 0x4, R78 ;  /* 0x00000004020e7825 */ /* 0x008fc600078e024e */
[----:B------:R3:W-:Y:S01]  /*a700*/  STL.64 [R1+0x880], R6 ;  /* 0x0008800601007387 */ /* 0x0007e20000100a00 */
[----:B------:R-:W-:-:S03]  /*a710*/  IMAD.WIDE R12, R2, 0x4, R114 ;  /* 0x00000004020c7825 */ /* 0x000fc600078e0272 */
[----:B------:R3:W-:Y:S01]  /*a720*/  LDGSTS.E [R82+0x20e00], desc[UR16][R6.64], !P4 ;  /* 0x20e0000006527fae */ /* 0x0007e2000e1a1010 */
[----:B------:R-:W-:Y:S02]  /*a730*/  VIADD R4, R90, 0xffffff79 ;  /* 0xffffff795a047836 */ /* 0x000fe40000000000 */
[----:B-1----:R-:W-:Y:S01]  /*a740*/  IMAD.WIDE R10, R2, 0x4, R116 ;  /* 0x00000004020a7825 */ /* 0x002fe200078e0274 */
[----:B------:R-:W-:Y:S01]  /*a750*/  STL.64 [R1+0x878], R16 ;  /* 0x0008781001007387 */ /* 0x000fe20000100a00 */
[----:B------:R-:W-:-:S03]  /*a760*/  IADD3 R0, PT, PT, R91, -0x88, RZ ;  /* 0xffffff785b007810 */ /* 0x000fc60007ffe0ff */
[----:B------:R-:W-:Y:S01]  /*a770*/  LDGSTS.E [R82+0x21000], desc[UR16][R16.64], !P5 ;  /* 0x2100000010527fae */ /* 0x000fe2000e9a1010 */
[----:B---3--:R-:W1:Y:S03]  /*a780*/  LDC R6, c[0x0][0x3a0] ;  /* 0x0000e800ff067b82 */ /* 0x008e660000000800 */
[----:B------:R-:W-:Y:S01]  /*a790*/  STL.64 [R1+0x870], R14 ;  /* 0x0008700e01007387 */ /* 0x000fe20000100a00 */
[----:B------:R-:W-:-:S03]  /*a7a0*/  ISETP.GE.U32.AND P2, PT, R4, 0x7ffffefa, PT ;  /* 0x7ffffefa0400780c */ /* 0x000fc60003f46070 */
[----:B------:R-:W-:Y:S01]  /*a7b0*/  LDGSTS.E [R82+0x21200], desc[UR16][R14.64], !P5 ;  /* 0x212000000e527fae */ /* 0x000fe2000e9a1010 */
[----:B------:R-:W3:Y:S03]  /*a7c0*/  LDC R7, c[0x0][0x3a0] ;  /* 0x0000e800ff077b82 */ /* 0x000ee60000000800 */
[----:B------:R-:W-:Y:S01]  /*a7d0*/  STL.64 [R1+0x868], R12 ;  /* 0x0008680c01007387 */ /* 0x000fe20000100a00 */
[----:B------:R-:W-:-:S03]  /*a7e0*/  VIADD R4, R87, 0xffffff77 ;  /* 0xffffff7757047836 */ /* 0x000fc60000000000 */
[----:B------:R-:W-:Y:S01]  /*a7f0*/  LDGSTS.E [R82+0x21400], desc[UR16][R12.64], !P6 ;  /* 0x214000000c527fae */ /* 0x000fe2000f1a1010 */
[----:B------:R-:W-:-:S03]  /*a800*/  ISETP.GE.U32.AND P4, PT, R0, 0x7ffffef9, PT ;  /* 0x7ffffef90000780c */ /* 0x000fc60003f86070 */
[----:B------:R2:W-:Y:S04]  /*a810*/  STL.64 [R1+0x860], R10 ;  /* 0x0008600a01007387 */ /* 0x0005e80000100a00 */
[----:B------:R2:W-:Y:S01]  /*a820*/  LDGSTS.E [R82+0x21600], desc[UR16][R10.64], !P6 ;  /* 0x216000000a527fae */ /* 0x0005e2000f1a1010 */
[----:B----4-:R-:W-:Y:S01]  /*a830*/  VIADD R0, R86, 0xffffff76 ;  /* 0xffffff7656007836 */ /* 0x010fe20000000000 */
[----:B------:R-:W-:Y:S01]  /*a840*/  ISETP.GE.U32.AND P5, PT, R4, 0x7ffffef8, PT ;  /* 0x7ffffef80400780c */ /* 0x000fe20003fa6070 */
[----:B------:R-:W-:Y:S01]  /*a850*/  IMAD.WIDE R18, R2, 0x4, R118 ;  /* 0x0000000402127825 */ /* 0x000fe200078e0276 */
[----:B--2---:R-:W-:Y:S01]  /*a860*/  IADD3 R4, PT, PT, R5, -0x8b, RZ ;  /* 0xffffff7505047810 */ /* 0x004fe20007ffe0ff */
[----:B------:R-:W2:Y:S01]  /*a870*/  LDC R10, c[0x0][0x3a0] ;  /* 0x0000e800ff0a7b82 */ /* 0x000ea20000000800 */
[----:B------:R-:W-:Y:S01]  /*a880*/  ISETP.GE.U32.AND P6, PT, R0, 0x7ffffef7, PT ;  /* 0x7ffffef70000780c */ /* 0x000fe20003fc6070 */
[----:B------:R-:W-:Y:S01]  /*a890*/  IMAD.WIDE R16, R2, 0x4, R120 ;  /* 0x0000000402107825 */ /* 0x000fe200078e0278 */
[----:B------:R4:W-:Y:S03]  /*a8a0*/  LDGSTS.E [R82+0x21800], desc[UR16][R18.64], !P2 ;  /* 0x2180000012527fae */ /* 0x0009e6000d1a1010 */
[----:B------:R-:W-:-:S02]  /*a8b0*/  VIADD R0, R9, 0xffffff74 ;  /* 0xffffff7409007836 */ /* 0x000fc40000000000 */
[C---:B------:R-:W-:Y:S01]  /*a8c0*/  IMAD.WIDE R14, R2.reuse, 0x4, R122 ;  /* 0x00000004020e7825 */ /* 0x040fe200078e027a */
[----:B------:R-:W2:Y:S01]  /*a8d0*/  LDC R5, c[0x0][0x3a0] ;  /* 0x0000e800ff057b82 */ /* 0x000ea20000000800 */
[----:B------:R4:W-:Y:S02]  /*a8e0*/  STL.64 [R1+0x858], R18 ;  /* 0x0008581201007387 */ /* 0x0009e40000100a00 */
[----:B------:R-:W-:Y:S02]  /*a8f0*/  IMAD.WIDE R12, R2, 0x4, R124 ;  /* 0x00000004020c7825 */ /* 0x000fe400078e027c */
[----:B------:R3:W-:Y:S03]  /*a900*/  LDGSTS.E [R82+0x21a00], desc[UR16][R16.64], !P2 ;  /* 0x21a0000010527fae */ /* 0x0007e6000d1a1010 */
[----:B------:R-:W2:Y:S01]  /*a910*/  LDC R9, c[0x0][0x3a0] ;  /* 0x0000e800ff097b82 */ /* 0x000ea20000000800 */
[----:B------:R3:W-:Y:S01]  /*a920*/  STL.64 [R1+0x850], R16 ;  /* 0x0008501001007387 */ /* 0x0007e20000100a00 */
[----:B------:R-:W-:Y:S01]  /*a930*/  ISETP.GE.U32.AND P2, PT, R4, 0x7ffffef6, PT ;  /* 0x7ffffef60400780c */ /* 0x000fe20003f46070 */
[----:B-1----:R-:W-:-:S02]  /*a940*/  VIADD R4, R6, 0xffffff73 ;  /* 0xffffff7306047836 */ /* 0x002fc40000000000 */
[C---:B----4-:R-:W-:Y:S01]  /*a950*/  IMAD.WIDE R18, R2.reuse, 0x4, R126 ;  /* 0x0000000402127825 */ /* 0x050fe200078e027e */
[----:B------:R1:W-:Y:S02]  /*a960*/  STL.64 [R1+0x848], R14 ;  /* 0x0008480e01007387 */ /* 0x0003e40000100a00 */
[----:B------:R-:W4:Y:S02]  /*a970*/  LDC R6, c[0x0][0x3a0] ;  /* 0x0000e800ff067b82 */ /* 0x000f240000000800 */
[----:B------:R1:W-:Y:S01]  /*a980*/  LDGSTS.E [R82+0x21c00], desc[UR16][R14.64], !P4 ;  /* 0x21c000000e527fae */ /* 0x0003e2000e1a1010 */
[----:B---3--:R-:W-:-:S03]  /*a990*/  IMAD.WIDE R16, R2, 0x4, R128 ;  /* 0x0000000402107825 */ /* 0x008fc600078e0280 */
[----:B------:R3:W-:Y:S04]  /*a9a0*/  STL.64 [R1+0x840], R12 ;  /* 0x0008400c01007387 */ /* 0x0007e80000100a00 */
[----:B------:R3:W-:Y:S01]  /*a9b0*/  LDGSTS.E [R82+0x21e00], desc[UR16][R12.64], !P4 ;  /* 0x21e000000c527fae */ /* 0x0007e2000e1a1010 */
[----:B------:R-:W-:Y:S01]  /*a9c0*/  ISETP.GE.U32.AND P4, PT, R0, 0x7ffffef5, PT ;  /* 0x7ffffef50000780c */ /* 0x000fe20003f86070 */
[----:B-1----:R-:W-:Y:S01]  /*a9d0*/  IMAD.WIDE R14, R2, 0x4, R130 ;  /* 0x00000004020e7825 */ /* 0x002fe200078e0282 */
[----:B------:R-:W-:Y:S01]  /*a9e0*/  IADD3 R0, PT, PT, R8, -0x8e, RZ ;  /* 0xffffff7208007810 */ /* 0x000fe20007ffe0ff */
[----:B------:R1:W-:Y:S01]  /*a9f0*/  LDGSTS.E [R82+0x22000], desc[UR16][R18.64], !P5 ;  /* 0x2200000012527fae */ /* 0x0003e2000e9a1010 */
[----:B------:R-:W4:Y:S03]  /*aa00*/  LDC R8, c[0x0][0x3a0] ;  /* 0x0000e800ff087b82 */ /* 0x000f260000000800 */
[----:B------:R1:W-:Y:S01]  /*aa10*/  LDGSTS.E [R82+0x22200], desc[UR16][R16.64], !P5 ;  /* 0x2220000010527fae */ /* 0x0003e2000e9a1010 */
[----:B---3--:R-:W-:Y:S01]  /*aa20*/  IMAD.WIDE R12, R2, 0x4, R134 ;  /* 0x00000004020c7825 */ /* 0x008fe200078e0286 */
[----:B------:R-:W-:-:S02]  /*aa30*/  ISETP.GE.U32.AND P5, PT, R4, 0x7ffffef4, PT ;  /* 0x7ffffef40400780c */ /* 0x000fc40003fa6070 */
[----:B------:R3:W-:Y:S01]  /*aa40*/  LDGSTS.E [R82+0x22400], desc[UR16][R14.64], !P6 ;  /* 0x224000000e527fae */ /* 0x0007e2000f1a1010 */
[----:B------:R-:W-:-:S03]  /*aa50*/  VIADD R4, R7, 0xffffff71 ;  /* 0xffffff7107047836 */ /* 0x000fc60000000000 */
[----:B------:R1:W-:Y:S01]  /*aa60*/  LDGSTS.E [R82+0x22600], desc[UR16][R12.64], !P6 ;  /* 0x226000000c527fae */ /* 0x0003e2000f1a1010 */
[----:B------:R-:W-:Y:S01]  /*aa70*/  ISETP.GE.U32.AND P6, PT, R0, 0x7ffffef3, PT ;  /* 0x7ffffef30000780c */ /* 0x000fe20003fc6070 */
[----:B------:R-:W4:Y:S01]  /*aa80*/  LDC R7, c[0x0][0x3a0] ;  /* 0x0000e800ff077b82 */ /* 0x000f220000000800 */
[----:B--2---:R-:W-:Y:S01]  /*aa90*/  VIADD R0, R10, 0xffffff70 ;  /* 0xffffff700a007836 */ /* 0x004fe20000000000 */
[----:B------:R1:W-:Y:S04]  /*aaa0*/  STL.64 [R1+0x838], R18 ;  /* 0x0008381201007387 */ /* 0x0003e80000100a00 */
[----:B------:R2:W-:Y:S02]  /*aab0*/  STL.64 [R1+0x830], R16 ;  /* 0x0008301001007387 */ /* 0x0005e40000100a00 */
[----:B------:R-:W4:Y:S02]  /*aac0*/  LDC R10, c[0x0][0x3a0] ;  /* 0x0000e800ff0a7b82 */ /* 0x000f240000000800 */
[----:B------:R3:W-:Y:S01]  /*aad0*/  STL.64 [R1+0x828], R14 ;  /* 0x0008280e01007387 */ /* 0x0007e20000100a00 */
[----:B-1----:R-:W-:-:S03]  /*aae0*/  IMAD.WIDE R18, R2, 0x4, R136 ;  /* 0x0000000402127825 */ /* 0x002fc600078e0288 */
[----:B------:R1:W-:Y:S01]  /*aaf0*/  STL.64 [R1+0x820], R12 ;  /* 0x0008200c01007387 */ /* 0x0003e20000100a00 */
[----:B--2---:R-:W-:-:S03]  /*ab00*/  IMAD.WIDE R16, R2, 0x4, R138 ;  /* 0x0000000402107825 */ /* 0x004fc600078e028a */
[----:B------:R2:W-:Y:S01]  /*ab10*/  LDGSTS.E [R82+0x22800], desc[UR16][R18.64], !P2 ;  /* 0x2280000012527fae */ /* 0x0005e2000d1a1010 */
[----:B---3--:R-:W-:-:S03]  /*ab20*/  IMAD.WIDE R14, R2, 0x4, R140 ;  /* 0x00000004020e7825 */ /* 0x008fc600078e028c */
[----:B------:R3:W-:Y:S01]  /*ab30*/  LDGSTS.E [R82+0x22a00], desc[UR16][R16.64], !P2 ;  /* 0x22a0000010527fae */ /* 0x0007e2000d1a1010 */
[----:B-1----:R-:W-:Y:S01]  /*ab40*/  IMAD.WIDE R12, R2, 0x4, R142 ;  /* 0x00000004020c7825 */ /* 0x002fe200078e028e */
[----:B------:R-:W-:Y:S02]  /*ab50*/  ISETP.GE.U32.AND P2, PT, R4, 0x7ffffef2, PT ;  /* 0x7ffffef20400780c */ /* 0x000fe40003f46070 */
[----:B------:R1:W-:Y:S01]  /*ab60*/  LDGSTS.E [R82+0x22c00], desc[UR16][R14.64], !P4 ;  /* 0x22c000000e527fae */ /* 0x0003e2000e1a1010 */
[----:B------:R-:W-:Y:S02]  /*ab70*/  IADD3 R4, PT, PT, R5, -0x91, RZ ;  /* 0xffffff6f05047810 */ /* 0x000fe40007ffe0ff */
[----:B------:R-:W4:Y:S01]  /*ab80*/  LDC R5, c[0x0][0x3a0] ;  /* 0x0000e800ff057b82 */ /* 0x000f220000000800 */
[----:B------:R2:W-:Y:S04]  /*ab90*/  STL.64 [R1+0x818], R18 ;  /* 0x0008181201007387 */ /* 0x0005e80000100a00 */
[----:B------:R1:W-:Y:S01]  /*aba0*/  LDGSTS.E [R82+0x22e00], desc[UR16][R12.64], !P4 ;  /* 0x22e000000c527fae */ /* 0x0003e2000e1a1010 */
[----:B------:R-:W-:Y:S01]  /*abb0*/  ISETP.GE.U32.AND P4, PT, R0, 0x7ffffef1, PT ;  /* 0x7ffffef10000780c */ /* 0x000fe20003f86070 */
[----:B------:R-:W-:-:S02]  /*abc0*/  VIADD R0, R9, 0xffffff6e ;  /* 0xffffff6e09007836 */ /* 0x000fc40000000000 */
[----:B------:R3:W-:Y:S01]  /*abd0*/  STL.64 [R1+0x810], R16 ;  /* 0x0008101001007387 */ /* 0x0007e20000100a00 */
[----:B------:R-:W4:Y:S01]  /*abe0*/  LDC R9, c[0x0][0x3a0] ;  /* 0x0000e800ff097b82 */ /* 0x000f220000000800 */
[C---:B--2---:R-:W-:Y:S02]  /*abf0*/  IMAD.WIDE R18, R2.reuse, 0x4, R144 ;  /* 0x0000000402127825 */ /* 0x044fe400078e0290 */
[----:B------:R1:W-:Y:S04]  /*ac00*/  STL.64 [R1+0x808], R14 ;  /* 0x0008080e01007387 */ /* 0x0003e80000100a00 */
[----:B------:R2:W-:Y:S01]  /*ac10*/  STL.64 [R1+0x800], R12 ;  /* 0x0008000c01007387 */ /* 0x0005e20000100a00 */
[----:B---3--:R-:W-:-:S03]  /*ac20*/  IMAD.WIDE R16, R2, 0x4, R146 ;  /* 0x0000000402107825 */ /* 0x008fc600078e0292 */
[----:B------:R3:W-:Y:S01]  /*ac30*/  STL.64 [R1+0x7f8], R18 ;  /* 0x0007f81201007387 */ /* 0x0007e20000100a00 */
[----:B-1----:R-:W-:-:S03]  /*ac40*/  IMAD.WIDE R14, R2, 0x4, R148 ;  /* 0x00000004020e7825 */ /* 0x002fc600078e0294 */
[----:B------:R3:W-:Y:S01]  /*ac50*/  LDGSTS.E [R82+0x23000], desc[UR16][R18.64], !P5 ;  /* 0x2300000012527fae */ /* 0x0007e2000e9a1010 */
[----:B--2---:R-:W-:-:S03]  /*ac60*/  IMAD.WIDE R12, R2, 0x4, R150 ;  /* 0x00000004020c7825 */ /* 0x004fc600078e0296 */
[----:B------:R1:W-:Y:S04]  /*ac70*/  STL.64 [R1+0x7f0], R16 ;  /* 0x0007f01001007387 */ /* 0x0003e80000100a00 */
[----:B------:R1:W-:Y:S01]  /*ac80*/  LDGSTS.E [R82+0x23200], desc[UR16][R16.64], !P5 ;  /* 0x2320000010527fae */ /* 0x0003e2000e9a1010 */
[----:B------:R-:W-:Y:S01]  /*ac90*/  ISETP.GE.U32.AND P5, PT, R4, 0x7ffffef0, PT ;  /* 0x7ffffef00400780c */ /* 0x000fe20003fa6070 */
[----:B----4-:R-:W-:Y:S02]  /*aca0*/  VIADD R4, R6, 0xffffff6d ;  /* 0xffffff6d06047836 */ /* 0x010fe40000000000 */
[C---:B---3--:R-:W-:Y:S01]  /*acb0*/  IMAD.WIDE R18, R2.reuse, 0x4, R152 ;  /* 0x0000000402127825 */ /* 0x048fe200078e0298 */
[----:B------:R2:W-:Y:S01]  /*acc0*/  STL.64 [R1+0x7e8], R14 ;  /* 0x0007e80e01007387 */ /* 0x0005e20000100a00 */
[----:B------:R-:W3:Y:S03]  /*acd0*/  LDC R6, c[0x0][0x3a0] ;  /* 0x0000e800ff067b82 */ /* 0x000ee60000000800 */
[----:B------:R2:W-:Y:S01]  /*ace0*/  LDGSTS.E [R82+0x23400], desc[UR16][R14.64], !P6 ;  /* 0x234000000e527fae */ /* 0x0005e2000f1a1010 */
[----:B-1----:R-:W-:-:S03]  /*acf0*/  IMAD.WIDE R16, R2, 0x4, R154 ;  /* 0x0000000402107825 */ /* 0x002fc600078e029a */
[----:B------:R1:W-:Y:S04]  /*ad00*/  STL.64 [R1+0x7e0], R12 ;  /* 0x0007e00c01007387 */ /* 0x0003e80000100a00 */
[----:B------:R1:W-:Y:S01]  /*ad10*/  LDGSTS.E [R82+0x23600], desc[UR16][R12.64], !P6 ;  /* 0x236000000c527fae */ /* 0x0003e2000f1a1010 */
[----:B------:R-:W-:Y:S01]  /*ad20*/  ISETP.GE.U32.AND P6, PT, R0, 0x7ffffeef, PT ;  /* 0x7ffffeef0000780c */ /* 0x000fe20003fc6070 */
[----:B--2---:R-:W-:Y:S01]  /*ad30*/  IMAD.WIDE R14, R2, 0x4, R156 ;  /* 0x00000004020e7825 */ /* 0x004fe200078e029c */
[----:B------:R-:W-:Y:S01]  /*ad40*/  IADD3 R0, PT, PT, R8, -0x94, RZ ;  /* 0xffffff6c08007810 */ /* 0x000fe20007ffe0ff */
[----:B------:R2:W-:Y:S01]  /*ad50*/  LDGSTS.E [R82+0x23800], desc[UR16][R18.64], !P2 ;  /* 0x2380000012527fae */ /* 0x0005e2000d1a1010 */
[----:B------:R-:W4:Y:S03]  /*ad60*/  LDC R8, c[0x0][0x3a0] ;  /* 0x0000e800ff087b82 */ /* 0x000f260000000800 */
[----:B------:R2:W-:Y:S01]  /*ad70*/  LDGSTS.E [R82+0x23a00], desc[UR16][R16.64], !P2 ;  /* 0x23a0000010527fae */ /* 0x0005e2000d1a1010 */
[----:B-1----:R-:W-:Y:S01]  /*ad80*/  IMAD.WIDE R12, R2, 0x4, R158 ;  /* 0x00000004020c7825 */ /* 0x002fe200078e029e */
[----:B------:R-:W-:-:S02]  /*ad90*/  ISETP.GE.U32.AND P2, PT, R4, 0x7ffffeee, PT ;  /* 0x7ffffeee0400780c */ /* 0x000fc40003f46070 */
[----:B------:R1:W-:Y:S01]  /*ada0*/  LDGSTS.E [R82+0x23c00], desc[UR16][R14.64], !P4 ;  /* 0x23c000000e527fae */ /* 0x0003e2000e1a1010 */
[----:B------:R-:W-:-:S03]  /*adb0*/  VIADD R4, R7, 0xffffff6b ;  /* 0xffffff6b07047836 */ /* 0x000fc60000000000 */
[----:B------:R1:W-:Y:S01]  /*adc0*/  LDGSTS.E [R82+0x23e00], desc[UR16][R12.64], !P4 ;  /* 0x23e000000c527fae */ /* 0x0003e2000e1a1010 */
[----:B------:R-:W-:Y:S01]  /*add0*/  ISETP.GE.U32.AND P4, PT, R0, 0x7ffffeed, PT ;  /* 0x7ffffeed0000780c */ /* 0x000fe20003f86070 */
[----:B------:R-:W3:Y:S01]  /*ade0*/  LDC R7, c[0x0][0x3a0] ;  /* 0x0000e800ff077b82 */ /* 0x000ee20000000800 */
[----:B------:R-:W-:Y:S01]  /*adf0*/  VIADD R0, R10, 0xffffff6a ;  /* 0xffffff6a0a007836 */ /* 0x000fe20000000000 */
[----:B------:R2:W-:Y:S04]  /*ae00*/  STL.64 [R1+0x7d8], R18 ;  /* 0x0007d81201007387 */ /* 0x0005e80000100a00 */
[----:B------:R1:W-:Y:S02]  /*ae10*/  STL.64 [R1+0x7d0], R16 ;  /* 0x0007d01001007387 */ /* 0x0003e40000100a00 */
[----:B------:R-:W3:Y:S02]  /*ae20*/  LDC R10, c[0x0][0x3a0] ;  /* 0x0000e800ff0a7b82 */ /* 0x000ee40000000800 */
[----:B------:R1:W-:Y:S01]  /*ae30*/  STL.64 [R1+0x7c8], R14 ;  /* 0x0007c80e01007387 */ /* 0x0003e20000100a00 */
[----:B--2---:R-:W-:-:S03]  /*ae40*/  IMAD.WIDE R18, R2, 0x4, R160 ;  /* 0x0000000402127825 */ /* 0x004fc600078e02a0 */
[----:B------:R2:W-:Y:S01]  /*ae50*/  STL.64 [R1+0x7c0], R12 ;  /* 0x0007c00c01007387 */ /* 0x0005e20000100a00 */
[----:B-1----:R-:W-:-:S03]  /*ae60*/  IMAD.WIDE R16, R2, 0x4, R162 ;  /* 0x0000000402107825 */ /* 0x002fc600078e02a2 */
[----:B------:R1:W-:Y:S01]  /*ae70*/  LDGSTS.E [R82+0x24000], desc[UR16][R18.64], !P5 ;  /* 0x2400000012527fae */ /* 0x0003e2000e9a1010 */
[----:B------:R-:W-:-:S03]  /*ae80*/  IMAD.WIDE R14, R2, 0x4, R164 ;  /* 0x00000004020e7825 */ /* 0x000fc600078e02a4 */
[----:B------:R1:W-:Y:S01]  /*ae90*/  LDGSTS.E [R82+0x24200], desc[UR16][R16.64], !P5 ;  /* 0x2420000010527fae */ /* 0x0003e2000e9a1010 */
[----:B--2---:R-:W-:Y:S01]  /*aea0*/  IMAD.WIDE R12, R2, 0x4, R166 ;  /* 0x00000004020c7825 */ /* 0x004fe200078e02a6 */
        /* <DEDUP_REMOVED lines=10> */
[C---:B-1----:R-:W-:Y:S02]  /*af50*/  IMAD.WIDE R18, R2.reuse, 0x4, R168 ;  /* 0x0000000402127825 */ /* 0x042fe400078e02a8 */
[----:B------:R1:W-:Y:S04]  /*af60*/  STL.64 [R1+0x7a8], R14 ;  /* 0x0007a80e01007387 */ /* 0x0003e80000100a00 */
[----:B------:R3:W-:Y:S01]  /*af70*/  STL.64 [R1+0x7a0], R12 ;  /* 0x0007a00c01007387 */ /* 0x0007e20000100a00 */
[----:B--2---:R-:W-:-:S03]  /*af80*/  IMAD.WIDE R16, R2, 0x4, R170 ;  /* 0x0000000402107825 */ /* 0x004fc600078e02aa */
[----:B------:R2:W-:Y:S01]  /*af90*/  STL.64 [R1+0x798], R18 ;  /* 0x0007981201007387 */ /* 0x0005e20000100a00 */
[----:B-1----:R-:W-:-:S03]  /*afa0*/  IMAD.WIDE R14, R2, 0x4, R172 ;  /* 0x00000004020e7825 */ /* 0x002fc600078e02ac */
[----:B------:R2:W-:Y:S01]  /*afb0*/  LDGSTS.E [R82+0x24800], desc[UR16][R18.64], !P2 ;  /* 0x2480000012527fae */ /* 0x0005e2000d1a1010 */
[----:B---3--:R-:W-:-:S03]  /*afc0*/  IMAD.WIDE R12, R2, 0x4, R174 ;  /* 0x00000004020c7825 */ /* 0x008fc600078e02ae */
[----:B------:R1:W-:Y:S04]  /*afd0*/  STL.64 [R1+0x790], R16 ;  /* 0x0007901001007387 */ /* 0x0003e80000100a00 */
[----:B------:R1:W-:Y:S01]  /*afe0*/  LDGSTS.E [R82+0x24a00], desc[UR16][R16.64], !P2 ;  /* 0x24a0000010527fae */ /* 0x0003e2000d1a1010 */
[----:B------:R-:W-:Y:S01]  /*aff0*/  ISETP.GE.U32.AND P2, PT, R4, 0x7ffffeea, PT ;  /* 0x7ffffeea0400780c */ /* 0x000fe20003f46070 */
[----:B------:R-:W-:Y:S02]  /*b000*/  VIADD R4, R6, 0xffffff67 ;  /* 0xffffff6706047836 */ /* 0x000fe40000000000 */
[C---:B--2---:R-:W-:Y:S01]  /*b010*/  IMAD.WIDE R18, R2.reuse, 0x4, R176 ;  /* 0x0000000402127825 */ /* 0x044fe200078e02b0 */
        /* <DEDUP_REMOVED lines=8> */
[----:B----4-:R-:W-:Y:S01]  /*b0a0*/  IADD3 R0, PT, PT, R8, -0x9a, RZ ;  /* 0xffffff6608007810 */ /* 0x010fe20007ffe0ff */
        /* <DEDUP_REMOVED lines=18> */
[----:B------:R1:W-:Y:S01]  /*b1d0*/  STL.64 [R1+0x758], R18 ;  /* 0x0007581201007387 */ /* 0x0003e20000100a00 */
[----:B------:R-:W-:-:S03]  /*b1e0*/  IMAD.WIDE R14, R2, 0x4, R188 ;  /* 0x00000004020e7825 */ /* 0x000fc600078e02bc */
[----:B------:R1:W-:Y:S01]  /*b1f0*/  LDGSTS.E [R82+0x25800], desc[UR16][R18.64], !P2 ;  /* 0x2580000012527fae */ /* 0x0003e2000d1a1010 */
[----:B--2---:R-:W-:-:S03]  /*b200*/  IMAD.WIDE R12, R2, 0x4, R190 ;  /* 0x00000004020c7825 */ /* 0x004fc600078e02be */
[----:B------:R2:W-:Y:S04]  /*b210*/  STL.64 [R1+0x750], R16 ;  /* 0x0007501001007387 */ /* 0x0005e80000100a00 */
[----:B------:R2:W-:Y:S01]  /*b220*/  LDGSTS.E [R82+0x25a00], desc[UR16][R16.64], !P2 ;  /* 0x25a0000010527fae */ /* 0x0005e2000d1a1010 */
[----:B------:R-:W-:Y:S01]  /*b230*/  ISETP.GE.U32.AND P2, PT, R4, 0x7ffffee6, PT ;  /* 0x7ffffee60400780c */ /* 0x000fe20003f46070 */
[C---:B-1----:R-:W-:Y:S02]  /*b240*/  IMAD.WIDE R18, R2.reuse, 0x4, R192 ;  /* 0x0000000402127825 */ /* 0x042fe400078e02c0 */
[----:B------:R1:W-:Y:S01]  /*b250*/  STL.64 [R1+0x748], R14 ;  /* 0x0007480e01007387 */ /* 0x0003e20000100a00 */
[----:B------:R-:W-:Y:S02]  /*b260*/  IADD3 R4, PT, PT, R5, -0x9d, RZ ;  /* 0xffffff6305047810 */ /* 0x000fe40007ffe0ff */
[----:B------:R-:W4:Y:S01]  /*b270*/  LDC R5, c[0x0][0x3a0] ;  /* 0x0000e800ff057b82 */ /* 0x000f220000000800 */
[----:B------:R1:W-:Y:S01]  /*b280*/  LDGSTS.E [R82+0x25c00], desc[UR16][R14.64], !P4 ;  /* 0x25c000000e527fae */ /* 0x0003e2000e1a1010 */
[----:B--2---:R-:W-:-:S03]  /*b290*/  IMAD.WIDE R16, R2, 0x4, R194 ;  /* 0x0000000402107825 */ /* 0x004fc600078e02c2 */
[----:B------:R2:W-:Y:S04]  /*b2a0*/  STL.64 [R1+0x740], R12 ;  /* 0x0007400c01007387 */ /* 0x0005e80000100a00 */
[----:B------:R2:W-:Y:S01]  /*b2b0*/  LDGSTS.E [R82+0x25e00], desc[UR16][R12.64], !P4 ;  /* 0x25e000000c527fae */ /* 0x0005e2000e1a1010 */
[----:B------:R-:W-:Y:S01]  /*b2c0*/  ISETP.GE.U32.AND P4, PT, R0, 0x7ffffee5, PT ;  /* 0x7ffffee50000780c */ /* 0x000fe20003f86070 */
[----:B-1----:R-:W-:Y:S02]  /*b2d0*/  IMAD.WIDE R14, R2, 0x4, R196 ;  /* 0x00000004020e7825 */ /* 0x002fe400078e02c4 */
[----:B------:R1:W-:Y:S02]  /*b2e0*/  LDGSTS.E [R82+0x26000], desc[UR16][R18.64], !P5 ;  /* 0x2600000012527fae */ /* 0x0003e4000e9a1010 */
[----:B------:R-:W-:-:S02]  /*b2f0*/  VIADD R0, R9, 0xffffff62 ;  /* 0xffffff6209007836 */ /* 0x000fc40000000000 */
[----:B------:R1:W-:Y:S01]  /*b300*/  LDGSTS.E [R82+0x26200], desc[UR16][R16.64], !P5 ;  /* 0x2620000010527fae */ /* 0x0003e2000e9a1010 */
[----:B--2---:R-:W-:Y:S01]  /*b310*/  IMAD.WIDE R12, R2, 0x4, R198 ;  /* 0x00000004020c7825 */ /* 0x004fe200078e02c6 */
[----:B------:R-:W-:Y:S02]  /*b320*/  ISETP.GE.U32.AND P5, PT, R4, 0x7ffffee4, PT ;  /* 0x7ffffee40400780c */ /* 0x000fe40003fa6070 */
[----:B------:R2:W-:Y:S01]  /*b330*/  LDGSTS.E [R82+0x26400], desc[UR16][R14.64], !P6 ;  /* 0x264000000e527fae */ /* 0x0005e2000f1a1010 */
[----:B------:R-:W2:Y:S03]  /*b340*/  LDC R9, c[0x0][0x3a0] ;  /* 0x0000e800ff097b82 */ /* 0x000ea60000000800 */
[----:B------:R1:W-:Y:S01]  /*b350*/  STL.64 [R1+0x738], R18 ;  /* 0x0007381201007387 */ /* 0x0003e20000100a00 */
[----:B---3--:R-:W-:-:S03]  /*b360*/  VIADD R4, R6, 0xffffff61 ;  /* 0xffffff6106047836 */ /* 0x008fc60000000000 */
[----:B------:R3:W-:Y:S01]  /*b370*/  LDGSTS.E [R82+0x26600], desc[UR16][R12.64], !P6 ;  /* 0x266000000c527fae */ /* 0x0007e2000f1a1010 */
[----:B------:R-:W-:Y:S01]  /*b380*/  ISETP.GE.U32.AND P6, PT, R0, 0x7ffffee3, PT ;  /* 0x7ffffee30000780c */ /* 0x000fe20003fc6070 */
[C---:B------:R-:W-:Y:S02]  /*b390*/  IMAD.WIDE R78, R2.reuse, 0x4, R234 ;  /* 0x00000004024e7825 */ /* 0x040fe400078e02ea */
[----:B------:R3:W-:Y:S02]  /*b3a0*/  STL.64 [R1+0x730], R16 ;  /* 0x0007301001007387 */ /* 0x0007e40000100a00 */
[----:B-1----:R-:W-:Y:S02]  /*b3b0*/  IMAD.WIDE R18, R2, 0x4, R200 ;  /* 0x0000000402127825 */ /* 0x002fe400078e02c8 */
[----:B------:R2:W-:Y:S01]  /*b3c0*/  STL.64 [R1+0x728], R14 ;  /* 0x0007280e01007387 */ /* 0x0005e20000100a00 */
[----:B----4-:R-:W-:Y:S01]  /*b3d0*/  IADD3 R0, PT, PT, R8, -0xa0, RZ ;  /* 0xffffff6008007810 */ /* 0x010fe20007ffe0ff */
[----:B------:R-:W1:Y:S02]  /*b3e0*/  LDC R6, c[0x0][0x3a0] ;  /* 0x0000e800ff067b82 */ /* 0x000e640000000800 */
[----:B------:R4:W-:Y:S01]  /*b3f0*/  STL.64 [R1+0x720], R12 ;  /* 0x0007200c01007387 */ /* 0x0009e20000100a00 */
[----:B---3--:R-:W-:-:S03]  /*b400*/  IMAD.WIDE R16, R2, 0x4, R202 ;  /* 0x0000000402107825 */ /* 0x008fc600078e02ca */
[----:B------:R3:W-:Y:S02]  /*b410*/  STL.64 [R1+0x718], R18 ;  /* 0x0007181201007387 */ /* 0x0007e40000100a00 */
[----:B------:R-:W1:Y:S01]  /*b420*/  LDC R8, c[0x0][0x3a0] ;  /* 0x0000e800ff087b82 */ /* 0x000e620000000800 */
[C---:B--2---:R-:W-:Y:S01]  /*b430*/  IMAD.WIDE R14, R2.reuse, 0x4, R204 ;  /* 0x00000004020e7825 */ /* 0x044fe200078e02cc */
[----:B------:R3:W-:Y:S03]  /*b440*/  LDGSTS.E [R82+0x26800], desc[UR16][R18.64], !P2 ;  /* 0x2680000012527fae */ /* 0x0007e6000d1a1010 */
[----:B----4-:R-:W-:Y:S01]  /*b450*/  IMAD.WIDE R12, R2, 0x4, R206 ;  /* 0x00000004020c7825 */ /* 0x010fe200078e02ce */
[----:B------:R2:W-:Y:S02]  /*b460*/  STL.64 [R1+0x710], R16 ;  /* 0x0007101001007387 */ /* 0x0005e40000100a00 */
[----:B------:R-:W4:Y:S02]  /*b470*/  LDC R234, c[0x0][0x3a0] ;  /* 0x0000e800ffea7b82 */ /* 0x000f240000000800 */
[----:B------:R2:W-:Y:S01]  /*b480*/  LDGSTS.E [R82+0x26a00], desc[UR16][R16.64], !P2 ;  /* 0x26a0000010527fae */ /* 0x0005e2000d1a1010 */
[----:B------:R-:W-:Y:S01]  /*b490*/  ISETP.GE.U32.AND P2, PT, R4, 0x7ffffee2, PT ;  /* 0x7ffffee20400780c */ /* 0x000fe20003f46070 */
[----:B------:R-:W-:-:S02]  /*b4a0*/  VIADD R4, R7, 0xffffff5f ;  /* 0xffffff5f07047836 */ /* 0x000fc40000000000 */
[C---:B---3--:R-:W-:Y:S01]  /*b4b0*/  IMAD.WIDE R18, R2.reuse, 0x4, R208 ;  /* 0x0000000402127825 */ /* 0x048fe200078e02d0 */
[----:B------:R3:W-:Y:S01]  /*b4c0*/  STL.64 [R1+0x708], R14 ;  /* 0x0007080e01007387 */ /* 0x0007e20000100a00 */
[----:B------:R-:W1:Y:S03]  /*b4d0*/  LDC R7, c[0x0][0x3a0] ;  /* 0x0000e800ff077b82 */ /* 0x000e660000000800 */
[----:B------:R3:W-:Y:S01]  /*b4e0*/  LDGSTS.E [R82+0x26c00], desc[UR16][R14.64], !P4 ;  /* 0x26c000000e527fae */ /* 0x0007e2000e1a1010 */
[----:B--2---:R-:W-:-:S03]  /*b4f0*/  IMAD.WIDE R16, R2, 0x4, R210 ;  /* 0x0000000402107825 */ /* 0x004fc600078e02d2 */
[----:B------:R2:W-:Y:S04]  /*b500*/  STL.64 [R1+0x700], R12 ;  /* 0x0007000c01007387 */ /* 0x0005e80000100a00 */
[----:B------:R2:W-:Y:S01]  /*b510*/  LDGSTS.E [R82+0x26e00], desc[UR16][R12.64], !P4 ;  /* 0x26e000000c527fae */ /* 0x0005e2000e1a1010 */
[----:B------:R-:W-:Y:S01]  /*b520*/  ISETP.GE.U32.AND P4, PT, R0, 0x7ffffee1, PT ;  /* 0x7ffffee10000780c */ /* 0x000fe20003f86070 */
[----:B------:R-:W-:Y:S02]  /*b530*/  VIADD R0, R10, 0xffffff5e ;  /* 0xffffff5e0a007836 */ /* 0x000fe40000000000 */
[C---:B---3--:R-:W-:Y:S01]  /*b540*/  IMAD.WIDE R14, R2.reuse, 0x4, R212 ;  /* 0x00000004020e7825 */ /* 0x048fe200078e02d4 */
[----:B------:R3:W-:Y:S01]  /*b550*/  LDGSTS.E [R82+0x27000], desc[UR16][R18.64], !P5 ;  /* 0x2700000012527fae */ /* 0x0007e2000e9a1010 */
[----:B------:R-:W1:Y:S03]  /*b560*/  LDC R10, c[0x0][0x3a0] ;  /* 0x0000e800ff0a7b82 */ /* 0x000e660000000800 */
[----:B------:R3:W-:Y:S01]  /*b570*/  LDGSTS.E [R82+0x27200], desc[UR16][R16.64], !P5 ;  /* 0x2720000010527fae */ /* 0x0007e2000e9a1010 */
[----:B--2---:R-:W-:Y:S01]  /*b580*/  IMAD.WIDE R12, R2, 0x4, R214 ;  /* 0x00000004020c7825 */ /* 0x004fe200078e02d6 */
[----:B------:R-:W-:-:S02]  /*b590*/  ISETP.GE.U32.AND P5, PT, R4, 0x7ffffee0, PT ;  /* 0x7ffffee00400780c */ /* 0x000fc40003fa6070 */
[----:B------:R2:W-:Y:S04]  /*b5a0*/  LDGSTS.E [R82+0x27400], desc[UR16][R14.64], !P6 ;  /* 0x274000000e527fae */ /* 0x0005e8000f1a1010 */
[----:B------:R3:W-:Y:S04]  /*b5b0*/  STL.64 [R1+0x6f8], R18 ;  /* 0x0006f81201007387 */ /* 0x0007e80000100a00 */
[----:B------:R2:W-:Y:S01]  /*b5c0*/  LDGSTS.E [R82+0x27600], desc[UR16][R12.64], !P6 ;  /* 0x276000000c527fae */ /* 0x0005e2000f1a1010 */
[----:B------:R-:W-:-:S03]  /*b5d0*/  ISETP.GE.U32.AND P6, PT, R0, 0x7ffffedf, PT ;  /* 0x7ffffedf0000780c */ /* 0x000fc60003fc6070 */
[----:B------:R2:W-:Y:S01]  /*b5e0*/  STL.64 [R1+0x6f0], R16 ;  /* 0x0006f01001007387 */ /* 0x0005e20000100a00 */
[----:B---3--:R-:W-:-:S03]  /*b5f0*/  IMAD.WIDE R18, R2, 0x4, R216 ;  /* 0x0000000402127825 */ /* 0x008fc600078e02d8 */
[----:B------:R3:W-:Y:S04]  /*b600*/  STL.64 [R1+0x6e8], R14 ;  /* 0x0006e80e01007387 */ /* 0x0007e80000100a00 */
[----:B------:R4:W-:Y:S01]  /*b610*/  STL.64 [R1+0x6e0], R12 ;  /* 0x0006e00c01007387 */ /* 0x0009e20000100a00 */
[----:B--2---:R-:W-:-:S03]  /*b620*/  IMAD.WIDE R16, R2, 0x4, R218 ;  /* 0x0000000402107825 */ /* 0x004fc600078e02da */
[----:B------:R2:W-:Y:S01]  /*b630*/  STL.64 [R1+0x6d8], R18 ;  /* 0x0006d81201007387 */ /* 0x0005e20000100a00 */
[----:B---3--:R-:W-:-:S03]  /*b640*/  IMAD.WIDE R14, R2, 0x4, R220 ;  /* 0x00000004020e7825 */ /* 0x008fc600078e02dc */
[----:B------:R2:W-:Y:S01]  /*b650*/  LDGSTS.E [R82+0x27800], desc[UR16][R18.64], !P2 ;  /* 0x2780000012527fae */ /* 0x0005e2000d1a1010 */
[----:B----4-:R-:W-:-:S03]  /*b660*/  IMAD.WIDE R12, R2, 0x4, R222 ;  /* 0x00000004020c7825 */ /* 0x010fc600078e02de */
[----:B------:R3:W-:Y:S04]  /*b670*/  STL.64 [R1+0x6d0], R16 ;  /* 0x0006d01001007387 */ /* 0x0007e80000100a00 */
[----:B------:R3:W-:Y:S01]  /*b680*/  LDGSTS.E [R82+0x27a00], desc[UR16][R16.64], !P2 ;  /* 0x27a0000010527fae */ /* 0x0007e2000d1a1010 */
[----:B--2---:R-:W-:-:S03]  /*b690*/  IMAD.WIDE R18, R2, 0x4, R224 ;  /* 0x0000000402127825 */ /* 0x004fc600078e02e0 */
[----:B------:R2:W-:Y:S04]  /*b6a0*/  STL.64 [R1+0x6c8], R14 ;  /* 0x0006c80e01007387 */ /* 0x0005e80000100a00 */
[----:B------:R2:W-:Y:S01]  /*b6b0*/  LDGSTS.E [R82+0x27c00], desc[UR16][R14.64], !P4 ;  /* 0x27c000000e527fae */ /* 0x0005e2000e1a1010 */
[----:B---3--:R-:W-:-:S03]  /*b6c0*/  IMAD.WIDE R16, R2, 0x4, R226 ;  /* 0x0000000402107825 */ /* 0x008fc600078e02e2 */
[----:B------:R3:W-:Y:S04]  /*b6d0*/  STL.64 [R1+0x6c0], R12 ;  /* 0x0006c00c01007387 */ /* 0x0007e80000100a00 */
[----:B------:R3:W-:Y:S01]  /*b6e0*/  LDGSTS.E [R82+0x27e00], desc[UR16][R12.64], !P4 ;  /* 0x27e000000c527fae */ /* 0x0007e2000e1a1010 */
[----:B--2---:R-:W-:-:S03]  /*b6f0*/  IMAD.WIDE R14, R2, 0x4, R228 ;  /* 0x00000004020e7825 */ /* 0x004fc600078e02e4 */
[----:B------:R-:W-:Y:S04]  /*b700*/  STL.64 [R1+0x6b8], R18 ;  /* 0x0006b81201007387 */ /* 0x000fe80000100a00 */
[----:B------:R-:W-:Y:S01]  /*b710*/  LDGSTS.E [R82+0x28000], desc[UR16][R18.64], !P5 ;  /* 0x2800000012527fae */ /* 0x000fe2000e9a1010 */
[----:B---3--:R-:W-:-:S03]  /*b720*/  IMAD.WIDE R12, R2, 0x4, R230 ;  /* 0x00000004020c7825 */ /* 0x008fc600078e02e6 */
[----:B------:R-:W-:Y:S04]  /*b730*/  STL.64 [R1+0x6b0], R16 ;  /* 0x0006b01001007387 */ /* 0x000fe80000100a00 */
[----:B------:R-:W-:Y:S04]  /*b740*/  LDGSTS.E [R82+0x28200], desc[UR16][R16.64], !P5 ;  /* 0x2820000010527fae */ /* 0x000fe8000e9a1010 */
[----:B------:R-:W-:Y:S04]  /*b750*/  STL.64 [R1+0x6a0], R14 ;  /* 0x0006a00e01007387 */ /* 0x000fe80000100a00 */
[----:B------:R-:W-:Y:S04]  /*b760*/  LDGSTS.E [R82+0x28400], desc[UR16][R14.64], !P6 ;  /* 0x284000000e527fae */ /* 0x000fe8000f1a1010 */
[----:B------:R2:W-:Y:S04]  /*b770*/  STL.64 [R1+0x198], R12 ;  /* 0x0001980c01007387 */ /* 0x0005e80000100a00 */
[----:B------:R2:W-:Y:S02]  /*b780*/  LDGSTS.E [R82+0x28600], desc[UR16][R12.64], !P6 ;  /* 0x286000000c527fae */ /* 0x0005e4000f1a1010 */
[----:B--2---:R-:W-:-:S05]  /*b790*/  IMAD.WIDE R12, R2, 0x4, R232 ;  /* 0x00000004020c7825 */ /* 0x004fca00078e02e8 */
[----:B------:R2:W-:Y:S04]  /*b7a0*/  STL.64 [R1+0x180], R12 ;  /* 0x0001800c01007387 */ /* 0x0005e80000100a00 */
[----:B------:R-:W3:Y:S04]  /*b7b0*/  LDL.LU.64 R90, [R1+0x170] ;  /* 0x00017000015a7983 */ /* 0x000ee80000300a00 */
[----:B------:R-:W4:Y:S04]  /*b7c0*/  LDL.LU.64 R18, [R1+0x178] ;  /* 0x0001780001127983 */ /* 0x000f280000300a00 */
[----:B------:R-:W4:Y:S04]  /*b7d0*/  LDL.LU.64 R16, [R1+0x188] ;  /* 0x0001880001107983 */ /* 0x000f280000300a00 */
[----:B------:R-:W4:Y:S04]  /*b7e0*/  LDL.LU.64 R84, [R1+0x190] ;  /* 0x0001900001547983 */ /* 0x000f280000300a00 */
[----:B------:R-:W4:Y:S01]  /*b7f0*/  LDL.LU.64 R86, [R1+0x1a0] ;  /* 0x0001a00001567983 */ /* 0x000f220000300a00 */
[----:B------:R-:W-:-:S04]  /*b800*/  IMAD.WIDE R74, R2, 0x4, R74 ;  /* 0x00000004024a7825 */ /* 0x000fc800078e024a */
[C---:B------:R-:W-:Y:S01]  /*b810*/  IMAD.WIDE R72, R2.reuse, 0x4, R72 ;  /* 0x0000000402487825 */ /* 0x040fe200078e0248 */
[----:B------:R-:W-:Y:S03]  /*b820*/  STL.64 [R1+0xda8], R78 ;  /* 0x000da84e01007387 */ /* 0x000fe60000100a00 */
[C---:B------:R-:W-:Y:S01]  /*b830*/  IMAD.WIDE R70, R2.reuse, 0x4, R70 ;  /* 0x0000000402467825 */ /* 0x040fe200078e0246 */
[----:B------:R-:W-:Y:S03]  /*b840*/  STL.64 [R1+0xdb0], R76 ;  /* 0x000db04c01007387 */ /* 0x000fe60000100a00 */
[C---:B------:R-:W-:Y:S01]  /*b850*/  IMAD.WIDE R68, R2.reuse, 0x4, R68 ;  /* 0x0000000402447825 */ /* 0x040fe200078e0244 */
[----:B------:R-:W-:Y:S03]  /*b860*/  STL.64 [R1+0xdb8], R74 ;  /* 0x000db84a01007387 */ /* 0x000fe60000100a00 */
[C---:B------:R-:W-:Y:S01]  /*b870*/  IMAD.WIDE R66, R2.reuse, 0x4, R66 ;  /* 0x0000000402427825 */ /* 0x040fe200078e0242 */
[----:B------:R1:W-:Y:S03]  /*b880*/  STL.64 [R1+0xdc0], R72 ;  /* 0x000dc04801007387 */ /* 0x0003e60000100a00 */
[C---:B------:R-:W-:Y:S01]  /*b890*/  IMAD.WIDE R64, R2.reuse, 0x4, R64 ;  /* 0x0000000402407825 */ /* 0x040fe200078e0240 */
[----:B------:R-:W-:Y:S03]  /*b8a0*/  STL.64 [R1+0xdd0], R70 ;  /* 0x000dd04601007387 */ /* 0x000fe60000100a00 */
        /* <DEDUP_REMOVED lines=8> */
[----:B------:R-:W-:Y:S01]  /*b930*/  IMAD.WIDE R54, R2, 0x4, R54 ;  /* 0x0000000402367825 */ /* 0x000fe200078e0236 */
[----:B------:R-:W-:Y:S01]  /*b940*/  STL.64 [R1+0xdf8], R60 ;  /* 0x000df83c01007387 */ /* 0x000fe20000100a00 */
[----:B------:R-:W-:-:S02]  /*b950*/  IADD3 R4, PT, PT, R5, -0xa3, RZ ;  /* 0xffffff5d05047810 */ /* 0x000fc40007ffe0ff */
        /* <DEDUP_REMOVED lines=8> */
[----:B------:R-:W-:Y:S01]  /*b9e0*/  ISETP.GE.U32.AND P2, PT, R4, 0x7ffffede, PT ;  /* 0x7ffffede0400780c */ /* 0x000fe20003f46070 */
[----:B------:R-:W1:Y:S01]  /*b9f0*/  LDC R5, c[0x0][0x3a0] ;  /* 0x0000e800ff057b82 */ /* 0x000e620000000800 */
        /* <DEDUP_REMOVED lines=19> */
[----:B------:R-:W-:Y:S04]  /*bb30*/  STL.64 [R1+0xe70], R32 ;  /* 0x000e702001007387 */ /* 0x000fe80000100a00 */
[----:B------:R-:W-:Y:S01]  /*bb40*/  STL.64 [R1+0xe78], R30 ;  /* 0x000e781e01007387 */ /* 0x000fe20000100a00 */
[----:B------:R-:W-:-:S03]  /*bb50*/  IMAD.WIDE R24, R2, 0x4, R24 ;  /* 0x0000000402187825 */ /* 0x000fc600078e0218 */
[----:B------:R-:W-:Y:S01]  /*bb60*/  STL.64 [R1+0xe80], R28 ;  /* 0x000e801c01007387 */ /* 0x000fe20000100a00 */
[----:B------:R-:W-:-:S03]  /*bb70*/  IMAD.WIDE R22, R2, 0x4, R22 ;  /* 0x0000000402167825 */ /* 0x000fc600078e0216 */
[----:B------:R-:W-:Y:S01]  /*bb80*/  STL.64 [R1+0xe88], R26 ;  /* 0x000e881a01007387 */ /* 0x000fe20000100a00 */
[----:B------:R-:W-:-:S03]  /*bb90*/  IMAD.WIDE R112, R2, 0x4, R112 ;  /* 0x0000000402707825 */ /* 0x000fc600078e0270 */
[----:B------:R-:W-:Y:S04]  /*bba0*/  LDGSTS.E [R82+0x28800], desc[UR16][R12.64], !P2 ;  /* 0x288000000c527fae */ /* 0x000fe8000d1a1010 */
[----:B------:R-:W4:Y:S01]  /*bbb0*/  LDL.LU.64 R14, [R1+0x1a8] ;  /* 0x0001a800010e7983 */ /* 0x000f220000300a00 */
[----:B---3--:R-:W-:-:S03]  /*bbc0*/  IMAD.WIDE R114, R2, 0x4, R90 ;  /* 0x0000000402727825 */ /* 0x008fc600078e025a */
[----:B--2---:R-:W2:Y:S04]  /*bbd0*/  LDL.LU.64 R12, [R1+0x1b0] ;  /* 0x0001b000010c7983 */ /* 0x004ea80000300a00 */
[----:B------:R-:W3:Y:S04]  /*bbe0*/  LDL.LU.64 R88, [R1+0x1b8] ;  /* 0x0001b80001587983 */ /* 0x000ee80000300a00 */
[----:B------:R-:W3:Y:S01]  /*bbf0*/  LDL.LU.64 R90, [R1+0x1c0] ;  /* 0x0001c000015a7983 */ /* 0x000ee20000300a00 */
[----:B----4-:R-:W-:-:S03]  /*bc00*/  IMAD.WIDE R116, R2, 0x4, R18 ;  /* 0x0000000402747825 */ /* 0x010fc600078e0212 */
[----:B------:R4:W-:Y:S01]  /*bc10*/  STL.64 [R1+0xe90], R24 ;  /* 0x000e901801007387 */ /* 0x0009e20000100a00 */
[----:B------:R-:W-:-:S03]  /*bc20*/  IMAD.WIDE R118, R2, 0x4, R16 ;  /* 0x0000000402767825 */ /* 0x000fc600078e0210 */
[----:B------:R1:W-:Y:S01]  /*bc30*/  STL.64 [R1+0xea0], R22 ;  /* 0x000ea01601007387 */ /* 0x0003e20000100a00 */
[----:B------:R-:W-:-:S03]  /*bc40*/  IMAD.WIDE R120, R2, 0x4, R84 ;  /* 0x0000000402787825 */ /* 0x000fc600078e0254 */
[----:B------:R-:W-:Y:S01]  /*bc50*/  STL.64 [R1+0xea8], R112 ;  /* 0x000ea87001007387 */ /* 0x000fe20000100a00 */
[----:B------:R-:W-:-:S03]  /*bc60*/  IMAD.WIDE R122, R2, 0x4, R86 ;  /* 0x00000004027a7825 */ /* 0x000fc600078e0256 */
[----:B------:R-:W-:Y:S04]  /*bc70*/  STL.64 [R1+0xeb0], R114 ;  /* 0x000eb07201007387 */ /* 0x000fe80000100a00 */
[----:B------:R-:W4:Y:S04]  /*bc80*/  LDL.LU.64 R18, [R1+0x1c8] ;  /* 0x0001c80001127983 */ /* 0x000f280000300a00 */
[----:B------:R-:W4:Y:S04]  /*bc90*/  LDL.LU.64 R16, [R1+0x1d0] ;  /* 0x0001d00001107983 */ /* 0x000f280000300a00 */
[----:B------:R-:W4:Y:S04]  /*bca0*/  LDL.LU.64 R84, [R1+0x1d8] ;  /* 0x0001d80001547983 */ /* 0x000f280000300a00 */
[----:B------:R-:W4:Y:S04]  /*bcb0*/  LDL.LU.64 R86, [R1+0x1e0] ;  /* 0x0001e00001567983 */ /* 0x000f280000300a00 */
[----:B------:R-:W-:Y:S04]  /*bcc0*/  STL.64 [R1+0xeb8], R116 ;  /* 0x000eb87401007387 */ /* 0x000fe80000100a00 */
[----:B------:R-:W-:Y:S04]  /*bcd0*/  STL.64 [R1+0xec0], R118 ;  /* 0x000ec07601007387 */ /* 0x000fe80000100a00 */
[----:B------:R-:W-:Y:S04]  /*bce0*/  STL.64 [R1+0xec8], R120 ;  /* 0x000ec87801007387 */ /* 0x000fe80000100a00 */
[----:B------:R-:W-:Y:S01]  /*bcf0*/  STL.64 [R1+0xed0], R122 ;  /* 0x000ed07a01007387 */ /* 0x000fe20000100a00 */
[----:B------:R-:W-:-:S02]  /*bd00*/  VIADD R0, R9, 0xffffff5c ;  /* 0xffffff5c09007836 */ /* 0x000fc40000000000 */
[----:B-1----:R-:W-:Y:S01]  /*bd10*/  VIADD R4, R6, 0xffffff5b ;  /* 0xffffff5b06047836 */ /* 0x002fe20000000000 */
[----:B------:R-:W-:Y:S01]  /*bd20*/  LDGSTS.E [R82+0x28a00], desc[UR16][R78.64], !P2 ;  /* 0x28a000004e527fae */ /* 0x000fe2000d1a1010 */
[----:B------:R-:W1:Y:S01]  /*bd30*/  LDC R9, c[0x0][0x3a0] ;  /* 0x0000e800ff097b82 */ /* 0x000e620000000800 */
[----:B------:R-:W-:-:S04]  /*bd40*/  IMAD.WIDE R124, R2, 0x4, R14 ;  /* 0x00000004027c7825 */ /* 0x000fc800078e020e */
[C---:B--2---:R-:W-:Y:S01]  /*bd50*/  IMAD.WIDE R126, R2.reuse, 0x4, R12 ;  /* 0x00000004027e7825 */ /* 0x044fe200078e020c */
[----:B------:R-:W2:Y:S03]  /*bd60*/  LDL.LU.64 R14, [R1+0x1e8] ;  /* 0x0001e800010e7983 */ /* 0x000ea60000300a00 */
[C---:B---3--:R-:W-:Y:S01]  /*bd70*/  IMAD.WIDE R128, R2.reuse, 0x4, R88 ;  /* 0x0000000402807825 */ /* 0x048fe200078e0258 */
[----:B------:R-:W3:Y:S03]  /*bd80*/  LDL.LU.64 R12, [R1+0x1f0] ;  /* 0x0001f000010c7983 */ /* 0x000ee60000300a00 */
[C---:B------:R-:W-:Y:S01]  /*bd90*/  IMAD.WIDE R130, R2.reuse, 0x4, R90 ;  /* 0x0000000402827825 */ /* 0x040fe200078e025a */
[----:B------:R-:W3:Y:S03]  /*bda0*/  LDL.LU.64 R88, [R1+0x1f8] ;  /* 0x0001f80001587983 */ /* 0x000ee60000300a00 */
[C---:B----4-:R-:W-:Y:S01]  /*bdb0*/  IMAD.WIDE R134, R2.reuse, 0x4, R18 ;  /* 0x0000000402867825 */ /* 0x050fe200078e0212 */
[----:B------:R-:W4:Y:S03]  /*bdc0*/  LDL.LU.64 R90, [R1+0x200] ;  /* 0x00020000015a7983 */ /* 0x000f260000300a00 */
[C---:B------:R-:W-:Y:S01]  /*bdd0*/  IMAD.WIDE R136, R2.reuse, 0x4, R16 ;  /* 0x0000000402887825 */ /* 0x040fe200078e0210 */
[----:B------:R-:W-:Y:S03]  /*bde0*/  STL.64 [R1+0xed8], R124 ;  /* 0x000ed87c01007387 */ /* 0x000fe60000100a00 */
[C---:B------:R-:W-:Y:S01]  /*bdf0*/  IMAD.WIDE R138, R2.reuse, 0x4, R84 ;  /* 0x00000004028a7825 */ /* 0x040fe200078e0254 */
[----:B------:R-:W-:Y:S03]  /*be00*/  STL.64 [R1+0xee0], R126 ;  /* 0x000ee07e01007387 */ /* 0x000fe60000100a00 */
[----:B------:R-:W-:Y:S01]  /*be10*/  IMAD.WIDE R140, R2, 0x4, R86 ;  /* 0x00000004028c7825 */ /* 0x000fe200078e0256 */
[----:B------:R-:W-:Y:S01]  /*be20*/  STL.64 [R1+0xee8], R128 ;  /* 0x000ee88001007387 */ /* 0x000fe20000100a00 */
[----:B------:R-:W-:Y:S01]  /*be30*/  ISETP.GE.U32.AND P4, PT, R0, 0x7ffffedd, PT ;  /* 0x7ffffedd0000780c */ /* 0x000fe20003f86070 */
[----:B------:R-:W1:Y:S02]  /*be40*/  LDC R6, c[0x0][0x3a0] ;  /* 0x0000e800ff067b82 */ /* 0x000e640000000800 */
        /* <DEDUP_REMOVED lines=9> */
[----:B------:R-:W-:-:S03]  /*bee0*/  ISETP.GE.U32.AND P5, PT, R4, 0x7ffffedc, PT ;  /* 0x7ffffedc0400780c */ /* 0x000fc60003fa6070 */
[----:B------:R-:W-:Y:S04]  /*bef0*/  LDGSTS.E [R82+0x28c00], desc[UR16][R76.64], !P4 ;  /* 0x28c000004c527fae */ /* 0x000fe8000e1a1010 */
[----:B------:R-:W-:Y:S06]  /*bf00*/  LDGSTS.E [R82+0x28e00], desc[UR16][R74.64], !P4 ;  /* 0x28e000004a527fae */ /* 0x000fec000e1a1010 */
[----:B------:R-:W-:Y:S01]  /*bf10*/  LDGSTS.E [R82+0x29000], desc[UR16][R72.64], !P5 ;  /* 0x2900000048527fae */ /* 0x000fe2000e9a1010 */
[----:B--2---:R-:W-:-:S04]  /*bf20*/  IMAD.WIDE R142, R2, 0x4, R14 ;  /* 0x00000004028e7825 */ /* 0x004fc800078e020e */
[C---:B---3--:R-:W-:Y:S01]  /*bf30*/  IMAD.WIDE R144, R2.reuse, 0x4, R12 ;  /* 0x0000000402907825 */ /* 0x048fe200078e020c */
[----:B------:R-:W2:Y:S03]  /*bf40*/  LDL.LU.64 R14, [R1+0x228] ;  /* 0x00022800010e7983 */ /* 0x000ea60000300a00 */
[C---:B------:R-:W-:Y:S01]  /*bf50*/  IMAD.WIDE R146, R2.reuse, 0x4, R88 ;  /* 0x0000000402927825 */ /* 0x040fe200078e0258 */
[----:B------:R-:W3:Y:S04]  /*bf60*/  LDL.LU.64 R12, [R1+0x230] ;  /* 0x00023000010c7983 */ /* 0x000ee80000300a00 */
[----:B------:R-:W3:Y:S01]  /*bf70*/  LDL.LU.64 R88, [R1+0x238] ;  /* 0x0002380001587983 */ /* 0x000ee20000300a00 */
[----:B----4-:R-:W-:Y:S01]  /*bf80*/  IMAD.WIDE R148, R2, 0x4, R90 ;  /* 0x0000000402947825 */ /* 0x010fe200078e025a */
[----:B------:R-:W-:-:S02]  /*bf90*/  IADD3 R0, PT, PT, R8, -0xa6, RZ ;  /* 0xffffff5a08007810 */ /* 0x000fc40007ffe0ff */
[----:B------:R-:W4:Y:S01]  /*bfa0*/  LDL.LU.64 R90, [R1+0x240] ;  /* 0x00024000015a7983 */ /* 0x000f220000300a00 */
[----:B------:R-:W1:Y:S03]  /*bfb0*/  LDC R8, c[0x0][0x3a0] ;  /* 0x0000e800ff087b82 */ /* 0x000e660000000800 */
[----:B------:R-:W-:Y:S04]  /*bfc0*/  STL.64 [R1+0xf20], R142 ;  /* 0x000f208e01007387 */ /* 0x000fe80000100a00 */
[----:B------:R-:W-:Y:S01]  /*bfd0*/  STL.64 [R1+0xf28], R144 ;  /* 0x000f289001007387 */ /* 0x000fe20000100a00 */
[----:B------:R-:W-:-:S03]  /*bfe0*/  IMAD.WIDE R150, R2, 0x4, R18 ;  /* 0x0000000402967825 */ /* 0x000fc600078e0212 */
[----:B------:R-:W-:Y:S01]  /*bff0*/  LDGSTS.E [R82+0x29200], desc[UR16][R70.64], !P5 ;  /* 0x2920000046527fae */ /* 0x000fe2000e9a1010 */
[----:B------:R-:W-:-:S03]  /*c000*/  IMAD.WIDE R152, R2, 0x4, R16 ;  /* 0x0000000402987825 */ /* 0x000fc600078e0210 */
[----:B------:R-:W4:Y:S01]  /*c010*/  LDL.LU.64 R18, [R1+0x248] ;  /* 0x0002480001127983 */ /* 0x000f220000300a00 */
[----:B------:R-:W-:-:S03]  /*c020*/  IMAD.WIDE R154, R2, 0x4, R84 ;  /* 0x00000004029a7825 */ /* 0x000fc600078e0254 */
[----:B------:R-:W4:Y:S01]  /*c030*/  LDL.LU.64 R16, [R1+0x250] ;  /* 0x0002500001107983 */ /* 0x000f220000300a00 */
[----:B------:R-:W-:-:S03]  /*c040*/  IMAD.WIDE R156, R2, 0x4, R86 ;  /* 0x00000004029c7825 */ /* 0x000fc600078e0256 */
[----:B------:R-:W4:Y:S04]  /*c050*/  LDL.LU.64 R84, [R1+0x258] ;  /* 0x0002580001547983 */ /* 0x000f280000300a00 */
[----:B------:R-:W4:Y:S01]  /*c060*/  LDL.LU.64 R86, [R1+0x260] ;  /* 0x0002600001567983 */ /* 0x000f220000300a00 */
[----:B--2---:R-:W-:-:S03]  /*c070*/  IMAD.WIDE R158, R2, 0x4, R14 ;  /* 0x00000004029e7825 */ /* 0x004fc600078e020e */
[----:B------:R-:W2:Y:S01]  /*c080*/  LDL.LU.64 R14, [R1+0x268] ;  /* 0x00026800010e7983 */ /* 0x000ea20000300a00 */
[----:B---3--:R-:W-:-:S03]  /*c090*/  IMAD.WIDE R160, R2, 0x4, R12 ;  /* 0x0000000402a07825 */ /* 0x008fc600078e020c */
[----:B------:R-:W3:Y:S01]  /*c0a0*/  LDL.LU.64 R12, [R1+0x270] ;  /* 0x00027000010c7983 */ /* 0x000ee20000300a00 */
[----:B------:R-:W-:-:S03]  /*c0b0*/  IMAD.WIDE R162, R2, 0x4, R88 ;  /* 0x0000000402a27825 */ /* 0x000fc600078e0258 */
[----:B------:R-:W3:Y:S01]  /*c0c0*/  LDL.LU.64 R88, [R1+0x278] ;  /* 0x0002780001587983 */ /* 0x000ee20000300a00 */
[----:B----4-:R-:W-:-:S03]  /*c0d0*/  IMAD.WIDE R164, R2, 0x4, R90 ;  /* 0x0000000402a47825 */ /* 0x010fc600078e025a */
[----:B------:R-:W4:Y:S01]  /*c0e0*/  LDL.LU.64 R90, [R1+0x280] ;  /* 0x00028000015a7983 */ /* 0x000f220000300a00 */
[----:B------:R-:W-:-:S03]  /*c0f0*/  IMAD.WIDE R166, R2, 0x4, R18 ;  /* 0x0000000402a67825 */ /* 0x000fc600078e0212 */
[----:B------:R-:W4:Y:S01]  /*c100*/  LDL.LU.64 R18, [R1+0x288] ;  /* 0x0002880001127983 */ /* 0x000f220000300a00 */
[----:B------:R-:W-:-:S03]  /*c110*/  IMAD.WIDE R168, R2, 0x4, R16 ;  /* 0x0000000402a87825 */ /* 0x000fc600078e0210 */
[----:B------:R-:W4:Y:S01]  /*c120*/  LDL.LU.64 R16, [R1+0x290] ;  /* 0x0002900001107983 */ /* 0x000f220000300a00 */
[----:B------:R-:W-:-:S03]  /*c130*/  IMAD.WIDE R170, R2, 0x4, R84 ;  /* 0x0000000402aa7825 */ /* 0x000fc600078e0254 */
[----:B------:R-:W4:Y:S01]  /*c140*/  LDL.LU.64 R84, [R1+0x298] ;  /* 0x0002980001547983 */ /* 0x000f220000300a00 */
[----:B------:R-:W-:-:S03]  /*c150*/  IMAD.WIDE R172, R2, 0x4, R86 ;  /* 0x0000000402ac7825 */ /* 0x000fc600078e0256 */
        /* <DEDUP_REMOVED lines=49> */
[----:B------:R-:W-:Y:S01]  /*c470*/  ISETP.GE.U32.AND P6, PT, R0, 0x7ffffedb, PT ;  /* 0x7ffffedb0000780c */ /* 0x000fe20003fc6070 */
[----:B------:R-:W-:Y:S02]  /*c480*/  VIADD R4, R7, 0xffffff59 ;  /* 0xffffff5907047836 */ /* 0x000fe40000000000 */
[----:B------:R-:W1:Y:S01]  /*c490*/  LDC R7, c[0x0][0x3a0] ;  /* 0x0000e800ff077b82 */ /* 0x000e620000000800 */
[----:B------:R-:W-:-:S07]  /*c4a0*/  VIADD R0, R10, 0xffffff58 ;  /* 0xffffff580a007836 */ /* 0x000fce0000000000 */
[----:B------:R-:W1:Y:S01]  /*c4b0*/  LDC R10, c[0x0][0x3a0] ;  /* 0x0000e800ff0a7b82 */ /* 0x000e620000000800 */
[----:B------:R-:W-:Y:S01]  /*c4c0*/  ISETP.GE.U32.AND P2, PT, R4, 0x7ffffeda, PT ;  /* 0x7ffffeda0400780c */ /* 0x000fe20003f46070 */
[----:B------:R-:W-:Y:S01]  /*c4d0*/  LDGSTS.E [R82+0x29400], desc[UR16][R68.64], !P6 ;  /* 0x2940000044527fae */ /* 0x000fe2000f1a1010 */
[----:B------:R-:W-:Y:S01]  /*c4e0*/  ISETP.GE.U32.AND P4, PT, R0, 0x7ffffed9, PT ;  /* 0x7ffffed90000780c */ /* 0x000fe20003f86070 */
[----:B-1----:R-:W-:Y:S01]  /*c4f0*/  VIADD R0, R9, 0xffffff56 ;  /* 0xffffff5609007836 */ /* 0x002fe20000000000 */
[----:B------:R-:W-:Y:S01]  /*c500*/  IADD3 R4, PT, PT, R5, -0xa9, RZ ;  /* 0xffffff5705047810 */ /* 0x000fe20007ffe0ff */
[----:B------:R-:W-:Y:S02]  /*c510*/  LDGSTS.E [R82+0x29600], desc[UR16][R66.64], !P6 ;  /* 0x2960000042527fae */ /* 0x000fe4000f1a1010 */
[----:B------:R-:W1:Y:S01]  /*c520*/  LDC R5, c[0x0][0x3a0] ;  /* 0x0000e800ff057b82 */ /* 0x000e620000000800 */
[----:B------:R-:W-:Y:S01]  /*c530*/  ISETP.GE.U32.AND P5, PT, R4, 0x7ffffed8, PT ;  /* 0x7ffffed80400780c */ /* 0x000fe20003fa6070 */
[----:B------:R-:W-:Y:S01]  /*c540*/  VIADD R4, R6, 0xffffff55 ;  /* 0xffffff5506047836 */ /* 0x000fe20000000000 */
[----:B------:R-:W-:-:S05]  /*c550*/  ISETP.GE.U32.AND P6, PT, R0, 0x7ffffed7, PT ;  /* 0x7ffffed70000780c */ /* 0x000fca0003fc6070 */
[----:B------:R-:W1:Y:S01]  /*c560*/  LDC R9, c[0x0][0x3a0] ;  /* 0x0000e800ff097b82 */ /* 0x000e620000000800 */
[----:B------:R-:W-:Y:S01]  /*c570*/  IADD3 R0, PT, PT, R8, -0xac, RZ ;  /* 0xffffff5408007810 */ /* 0x000fe20007ffe0ff */
[----:B------:R-:W-:Y:S04]  /*c580*/  LDGSTS.E [R82+0x29800], desc[UR16][R64.64], !P2 ;  /* 0x2980000040527fae */ /* 0x000fe8000d1a1010 */
[----:B------:R-:W-:Y:S02]  /*c590*/  LDGSTS.E [R82+0x29a00], desc[UR16][R62.64], !P2 ;  /* 0x29a000003e527fae */ /* 0x000fe4000d1a1010 */
[----:B------:R-:W1:Y:S01]  /*c5a0*/  LDC R6, c[0x0][0x3a0] ;  /* 0x0000e800ff067b82 */ /* 0x000e620000000800 */
[----:B------:R-:W-:Y:S01]  /*c5b0*/  ISETP.GE.U32.AND P2, PT, R4, 0x7ffffed6, PT ;  /* 0x7ffffed60400780c */ /* 0x000fe20003f46070 */
[----:B------:R-:W-:Y:S06]  /*c5c0*/  LDGSTS.E [R82+0x29c00], desc[UR16][R60.64], !P4 ;  /* 0x29c000003c527fae */ /* 0x000fec000e1a1010 */
[----:B------:R-:W1:Y:S01]  /*c5d0*/  LDC R8, c[0x0][0x3a0] ;  /* 0x0000e800ff087b82 */ /* 0x000e620000000800 */
[----:B------:R-:W-:Y:S01]  /*c5e0*/  LDGSTS.E [R82+0x29e00], desc[UR16][R58.64], !P4 ;  /* 0x29e000003a527fae */ /* 0x000fe2000e1a1010 */
[----:B------:R-:W-:Y:S01]  /*c5f0*/  VIADD R4, R7, 0xffffff53 ;  /* 0xffffff5307047836 */ /* 0x000fe20000000000 */
[----:B------:R-:W-:Y:S01]  /*c600*/  ISETP.GE.U32.AND P4, PT, R0, 0x7ffffed5, PT ;  /* 0x7ffffed50000780c */ /* 0x000fe20003f86070 */
[----:B------:R-:W-:Y:S01]  /*c610*/  VIADD R0, R10, 0xffffff52 ;  /* 0xffffff520a007836 */ /* 0x000fe20000000000 */
[----:B------:R-:W-:Y:S03]  /*c620*/  LDGSTS.E [R82+0x2a000], desc[UR16][R56.64], !P5 ;  /* 0x2a00000038527fae */ /* 0x000fe6000e9a1010 */
[----:B------:R-:W2:Y:S01]  /*c630*/  LDC R7, c[0x0][0x3a0] ;  /* 0x0000e800ff077b82 */ /* 0x000ea20000000800 */
[----:B------:R-:W-:Y:S01]  /*c640*/  LDGSTS.E [R82+0x2a200], desc[UR16][R54.64], !P5 ;  /* 0x2a20000036527fae */ /* 0x000fe2000e9a1010 */
[----:B------:R-:W-:-:S03]  /*c650*/  ISETP.GE.U32.AND P5, PT, R4, 0x7ffffed4, PT ;  /* 0x7ffffed40400780c */ /* 0x000fc60003fa6070 */
[----:B------:R-:W-:Y:S03]  /*c660*/  LDGSTS.E [R82+0x2a400], desc[UR16][R52.64], !P6 ;  /* 0x2a40000034527fae */ /* 0x000fe6000f1a1010 */
[----:B------:R-:W2:Y:S01]  /*c670*/  LDC R10, c[0x0][0x3a0] ;  /* 0x0000e800ff0a7b82 */ /* 0x000ea20000000800 */
[----:B------:R-:W-:Y:S01]  /*c680*/  LDGSTS.E [R82+0x2a600], desc[UR16][R50.64], !P6 ;  /* 0x2a60000032527fae */ /* 0x000fe2000f1a1010 */
[----:B------:R-:W-:Y:S01]  /*c690*/  ISETP.GE.U32.AND P6, PT, R0, 0x7ffffed3, PT ;  /* 0x7ffffed30000780c */ /* 0x000fe20003fc6070 */
[----:B-1----:R-:W-:Y:S01]  /*c6a0*/  VIADD R0, R9, 0xffffff50 ;  /* 0xffffff5009007836 */ /* 0x002fe20000000000 */
[----:B------:R-:W-:Y:S01]  /*c6b0*/  IADD3 R4, PT, PT, R5, -0xaf, RZ ;  /* 0xffffff5105047810 */ /* 0x000fe20007ffe0ff */
[----:B------:R-:W-:Y:S03]  /*c6c0*/  LDGSTS.E [R82+0x2a800], desc[UR16][R48.64], !P2 ;  /* 0x2a80000030527fae */ /* 0x000fe6000d1a1010 */
[----:B------:R-:W1:Y:S01]  /*c6d0*/  LDC R5, c[0x0][0x3a0] ;  /* 0x0000e800ff057b82 */ /* 0x000e620000000800 */
[----:B------:R-:W-:Y:S01]  /*c6e0*/  LDGSTS.E [R82+0x2aa00], desc[UR16][R46.64], !P2 ;  /* 0x2aa000002e527fae */ /* 0x000fe2000d1a1010 */
[----:B------:R-:W-:Y:S01]  /*c6f0*/  ISETP.GE.U32.AND P2, PT, R4, 0x7ffffed2, PT ;  /* 0x7ffffed20400780c */ /* 0x000fe20003f46070 */
[----:B------:R-:W-:-:S02]  /*c700*/  VIADD R4, R6, 0xffffff4f ;  /* 0xffffff4f06047836 */ /* 0x000fc40000000000 */
[----:B------:R-:W-:Y:S03]  /*c710*/  LDGSTS.E [R82+0x2ac00], desc[UR16][R44.64], !P4 ;  /* 0x2ac000002c527fae */ /* 0x000fe6000e1a1010 */
[----:B------:R-:W1:Y:S01]  /*c720*/  LDC R9, c[0x0][0x3a0] ;  /* 0x0000e800ff097b82 */ /* 0x000e620000000800 */
[----:B------:R-:W-:Y:S01]  /*c730*/  LDGSTS.E [R82+0x2ae00], desc[UR16][R42.64], !P4 ;  /* 0x2ae000002a527fae */ /* 0x000fe2000e1a1010 */
[----:B------:R-:W-:Y:S02]  /*c740*/  ISETP.GE.U32.AND P4, PT, R0, 0x7ffffed1, PT ;  /* 0x7ffffed10000780c */ /* 0x000fe40003f86070 */
[----:B------:R-:W-:Y:S01]  /*c750*/  IADD3 R0, PT, PT, R8, -0xb2, RZ ;  /* 0xffffff4e08007810 */ /* 0x000fe20007ffe0ff */
[----:B------:R-:W-:Y:S03]  /*c760*/  LDGSTS.E [R82+0x2b000], desc[UR16][R40.64], !P5 ;  /* 0x2b00000028527fae */ /* 0x000fe6000e9a1010 */
[----:B------:R-:W1:Y:S01]  /*c770*/  LDC R6, c[0x0][0x3a0] ;  /* 0x0000e800ff067b82 */ /* 0x000e620000000800 */
[----:B------:R-:W-:Y:S01]  /*c780*/  LDGSTS.E [R82+0x2b200], desc[UR16][R38.64], !P5 ;  /* 0x2b20000026527fae */ /* 0x000fe2000e9a1010 */
[----:B--2---:R-:W-:-:S06]  /*c790*/  IMAD.WIDE R222, R2, 0x4, R14 ;  /* 0x0000000402de7825 */ /* 0x004fcc00078e020e */
[----:B------:R-:W2:Y:S01]  /*c7a0*/  LDC R8, c[0x0][0x3a0] ;  /* 0x0000e800ff087b82 */ /* 0x000ea20000000800 */
[----:B------:R-:W2:Y:S01]  /*c7b0*/  LDL.LU.64 R14, [R1+0x368] ;  /* 0x00036800010e7983 */ /* 0x000ea20000300a00 */
[----:B---3--:R-:W-:-:S03]  /*c7c0*/  IMAD.WIDE R224, R2, 0x4, R12 ;  /* 0x0000000402e07825 */ /* 0x008fc600078e020c */
[----:B------:R-:W3:Y:S01]  /*c7d0*/  LDL.LU.64 R12, [R1+0x370] ;  /* 0x00037000010c7983 */ /* 0x000ee20000300a00 */
[----:B------:R-:W-:-:S03]  /*c7e0*/  IMAD.WIDE R226, R2, 0x4, R88 ;  /* 0x0000000402e27825 */ /* 0x000fc600078e0258 */
[----:B------:R-:W3:Y:S01]  /*c7f0*/  LDL.LU.64 R88, [R1+0x378] ;  /* 0x0003780001587983 */ /* 0x000ee20000300a00 */
[----:B----4-:R-:W-:-:S04]  /*c800*/  IMAD.WIDE R228, R2, 0x4, R90 ;  /* 0x0000000402e47825 */ /* 0x010fc800078e025a */
[C---:B------:R-:W-:Y:S01]  /*c810*/  IMAD.WIDE R230, R2.reuse, 0x4, R18 ;  /* 0x0000000402e67825 */ /* 0x040fe200078e0212 */
[----:B------:R-:W4:Y:S04]  /*c820*/  LDL.LU.64 R90, [R1+0x380] ;  /* 0x00038000015a7983 */ /* 0x000f280000300a00 */
[----:B------:R-:W3:Y:S04]  /*c830*/  LDL.LU.64 R72, [R1+0x388] ;  /* 0x0003880001487983 */ /* 0x000ee80000300a00 */
[----:B------:R-:W3:Y:S01]  /*c840*/  LDL.LU.64 R74, [R1+0x390] ;  /* 0x00039000014a7983 */ /* 0x000ee20000300a00 */
[----:B------:R-:W-:-:S03]  /*c850*/  IMAD.WIDE R20, R2, 0x4, R84 ;  /* 0x0000000402147825 */ /* 0x000fc600078e0254 */
[----:B------:R-:W3:Y:S01]  /*c860*/  LDL.LU.64 R84, [R1+0x398] ;  /* 0x0003980001547983 */ /* 0x000ee20000300a00 */
[----:B------:R-:W-:-:S03]  /*c870*/  IMAD.WIDE R18, R2, 0x4, R86 ;  /* 0x0000000402127825 */ /* 0x000fc600078e0256 */
[----:B------:R-:W3:Y:S01]  /*c880*/  LDL.LU.64 R86, [R1+0x3a0] ;  /* 0x0003a00001567983 */ /* 0x000ee20000300a00 */
[----:B------:R-:W-:Y:S01]  /*c890*/  ISETP.GE.U32.AND P5, PT, R4, 0x7ffffed0, PT ;  /* 0x7ffffed00400780c */ /* 0x000fe20003fa6070 */
[----:B------:R-:W-:Y:S02]  /*c8a0*/  VIADD R4, R7, 0xffffff4d ;  /* 0xffffff4d07047836 */ /* 0x000fe40000000000 */
[----:B------:R-:W-:Y:S01]  /*c8b0*/  LDGSTS.E [R82+0x2b400], desc[UR16][R36.64], !P6 ;  /* 0x2b40000024527fae */ /* 0x000fe2000f1a1010 */
[----:B------:R-:W2:Y:S03]  /*c8c0*/  LDC R7, c[0x0][0x3a0] ;  /* 0x0000e800ff077b82 */ /* 0x000ea60000000800 */
[----:B------:R-:W-:Y:S01]  /*c8d0*/  LDGSTS.E [R82+0x2b600], desc[UR16][R34.64], !P6 ;  /* 0x2b60000022527fae */ /* 0x000fe2000f1a1010 */
[----:B------:R-:W-:Y:S01]  /*c8e0*/  ISETP.GE.U32.AND P6, PT, R0, 0x7ffffecf, PT ;  /* 0x7ffffecf0000780c */ /* 0x000fe20003fc6070 */
[----:B------:R-:W-:-:S02]  /*c8f0*/  VIADD R0, R10, 0xffffff4c ;  /* 0xffffff4c0a007836 */ /* 0x000fc40000000000 */
[----:B------:R-:W-:Y:S01]  /*c900*/  LDGSTS.E [R82+0x2b800], desc[UR16][R32.64], !P2 ;  /* 0x2b80000020527fae */ /* 0x000fe2000d1a1010 */
[----:B------:R-:W2:Y:S03]  /*c910*/  LDC R10, c[0x0][0x3a0] ;  /* 0x0000e800ff0a7b82 */ /* 0x000ea60000000800 */
[----:B------:R-:W-:Y:S01]  /*c920*/  LDGSTS.E [R82+0x2ba00], desc[UR16][R30.64], !P2 ;  /* 0x2ba000001e527fae */ /* 0x000fe2000d1a1010 */
[----:B------:R-:W-:-:S03]  /*c930*/  ISETP.GE.U32.AND P2, PT, R4, 0x7ffffece, PT ;  /* 0x7ffffece0400780c */ /* 0x000fc60003f46070 */
[----:B------:R-:W-:Y:S01]  /*c940*/  LDGSTS.E [R82+0x2bc00], desc[UR16][R28.64], !P4 ;  /* 0x2bc000001c527fae */ /* 0x000fe2000e1a1010 */
[----:B-1----:R-:W-:Y:S02]  /*c950*/  IADD3 R4, PT, PT, R5, -0xb5, RZ ;  /* 0xffffff4b05047810 */ /* 0x002fe40007ffe0ff */
[----:B------:R-:W1:Y:S01]  /*c960*/  LDC R5, c[0x0][0x3a0] ;  /* 0x0000e800ff057b82 */ /* 0x000e620000000800 */
[----:B------:R-:W-:Y:S01]  /*c970*/  LDGSTS.E [R82+0x2be00], desc[UR16][R26.64], !P4 ;  /* 0x2be000001a527fae */ /* 0x000fe2000e1a1010 */
[----:B------:R-:W-:Y:S01]  /*c980*/  ISETP.GE.U32.AND P4, PT, R0, 0x7ffffecd, PT ;  /* 0x7ffffecd0000780c */ /* 0x000fe20003f86070 */
[----:B------:R-:W-:Y:S02]  /*c990*/  VIADD R0, R9, 0xffffff4a ;  /* 0xffffff4a09007836 */ /* 0x000fe40000000000 */
[----:B------:R1:W-:Y:S03]  /*c9a0*/  LDGSTS.E [R82+0x2c000], desc[UR16][R24.64], !P5 ;  /* 0x2c00000018527fae */ /* 0x0003e6000e9a1010 */
[----:B------:R-:W2:Y:S01]  /*c9b0*/  LDC R9, c[0x0][0x3a0] ;  /* 0x0000e800ff097b82 */ /* 0x000ea20000000800 */
[----:B------:R1:W-:Y:S01]  /*c9c0*/  LDGSTS.E [R82+0x2c200], desc[UR16][R22.64], !P5 ;  /* 0x2c20000016527fae */ /* 0x0003e2000e9a1010 */
[----:B------:R-:W-:Y:S01]  /*c9d0*/  ISETP.GE.U32.AND P5, PT, R4, 0x7ffffecc, PT ;  /* 0x7ffffecc0400780c */ /* 0x000fe20003fa6070 */
[----:B------:R-:W-:-:S02]  /*c9e0*/  VIADD R4, R6, 0xffffff49 ;  /* 0xffffff4906047836 */ /* 0x000fc40000000000 */
[----:B------:R-:W-:Y:S03]  /*c9f0*/  LDGSTS.E [R82+0x2c400], desc[UR16][R112.64], !P6 ;  /* 0x2c40000070527fae */ /* 0x000fe6000f1a1010 */
[----:B------:R-:W2:Y:S01]  /*ca00*/  LDC R6, c[0x0][0x3a0] ;  /* 0x0000e800ff067b82 */ /* 0x000ea20000000800 */
[----:B------:R-:W-:Y:S01]  /*ca10*/  LDGSTS.E [R82+0x2c600], desc[UR16][R114.64], !P6 ;  /* 0x2c60000072527fae */ /* 0x000fe2000f1a1010 */
[----:B------:R-:W-:Y:S02]  /*ca20*/  ISETP.GE.U32.AND P6, PT, R0, 0x7ffffecb, PT ;  /* 0x7ffffecb0000780c */ /* 0x000fe40003fc6070 */
[----:B--2---:R-:W-:Y:S01]  /*ca30*/  IADD3 R0, PT, PT, R8, -0xb8, RZ ;  /* 0xffffff4808007810 */ /* 0x004fe20007ffe0ff */
[----:B------:R-:W-:Y:S03]  /*ca40*/  LDGSTS.E [R82+0x2c800], desc[UR16][R116.64], !P2 ;  /* 0x2c80000074527fae */ /* 0x000fe6000d1a1010 */
[----:B------:R-:W2:Y:S01]  /*ca50*/  LDC R8, c[0x0][0x3a0] ;  /* 0x0000e800ff087b82 */ /* 0x000ea20000000800 */
[----:B------:R-:W-:Y:S01]  /*ca60*/  LDGSTS.E [R82+0x2ca00], desc[UR16][R118.64], !P2 ;  /* 0x2ca0000076527fae */ /* 0x000fe2000d1a1010 */
[----:B------:R-:W-:Y:S01]  /*ca70*/  ISETP.GE.U32.AND P2, PT, R4, 0x7ffffeca, PT ;  /* 0x7ffffeca0400780c */ /* 0x000fe20003f46070 */
[----:B------:R-:W-:-:S02]  /*ca80*/  VIADD R4, R7, 0xffffff47 ;  /* 0xffffff4707047836 */ /* 0x000fc40000000000 */
[----:B------:R-:W-:Y:S03]  /*ca90*/  LDGSTS.E [R82+0x2cc00], desc[UR16][R120.64], !P4 ;  /* 0x2cc0000078527fae */ /* 0x000fe6000e1a1010 */
[----:B------:R-:W2:Y:S01]  /*caa0*/  LDC R7, c[0x0][0x3a0] ;  /* 0x0000e800ff077b82 */ /* 0x000ea20000000800 */
[----:B------:R-:W-:Y:S01]  /*cab0*/  LDGSTS.E [R82+0x2ce00], desc[UR16][R122.64], !P4 ;  /* 0x2ce000007a527fae */ /* 0x000fe2000e1a1010 */
[----:B------:R-:W-:Y:S01]  /*cac0*/  ISETP.GE.U32.AND P4, PT, R0, 0x7ffffec9, PT ;  /* 0x7ffffec90000780c */ /* 0x000fe20003f86070 */
[----:B------:R-:W-:Y:S02]  /*cad0*/  VIADD R0, R10, 0xffffff46 ;  /* 0xffffff460a007836 */ /* 0x000fe40000000000 */
[----:B------:R-:W-:Y:S03]  /*cae0*/  LDGSTS.E [R82+0x2d000], desc[UR16][R124.64], !P5 ;  /* 0x2d0000007c527fae */ /* 0x000fe6000e9a1010 */
[----:B------:R-:W2:Y:S01]  /*caf0*/  LDC R10, c[0x0][0x3a0] ;  /* 0x0000e800ff0a7b82 */ /* 0x000ea20000000800 */
        /* <DEDUP_REMOVED lines=99> */
[----:B------:R-:W1:Y:S01]  /*d130*/  LDC R9, c[0x0][0x3a0] ;  /* 0x0000e800ff097b82 */ /* 0x000e620000000800 */
[----:B------:R-:W-:Y:S01]  /*d140*/  LDGSTS.E [R82+0x32200], desc[UR16][R208.64], !P5 ;  /* 0x32200000d0527fae */ /* 0x000fe2000e9a1010 */
[----:B------:R-:W-:Y:S01]  /*d150*/  ISETP.GE.U32.AND P5, PT, R4, 0x7ffffeb4, PT ;  /* 0x7ffffeb40400780c */ /* 0x000fe20003fa6070 */
[----:B------:R-:W-:-:S02]  /*d160*/  VIADD R4, R6, 0xffffff31 ;  /* 0xffffff3106047836 */ /* 0x000fc40000000000 */
[----:B------:R-:W-:Y:S03]  /*d170*/  LDGSTS.E [R82+0x32400], desc[UR16][R210.64], !P6 ;  /* 0x32400000d2527fae */ /* 0x000fe6000f1a1010 */
[----:B------:R-:W3:Y:S01]  /*d180*/  LDC R6, c[0x0][0x3a0] ;  /* 0x0000e800ff067b82 */ /* 0x000ee20000000800 */
        /* <DEDUP_REMOVED lines=8> */
[----:B------:R-:W-:Y:S01]  /*d210*/  LDGSTS.E [R82+0x32c00], desc[UR16][R218.64], !P4 ;  /* 0x32c00000da527fae */ /* 0x000fe2000e1a1010 */
[----:B------:R-:W-:Y:S02]  /*d220*/  IMAD.WIDE R232, R2, 0x4, R16 ;  /* 0x0000000402e87825 */ /* 0x000fe400078e0210 */
        /* <DEDUP_REMOVED lines=9> */
[----:B------:R-:W-:Y:S02]  /*d2c0*/  VIADD R93, R93, 0xffffff29 ;  /* 0xffffff295d5d7836 */ /* 0x000fe40000000000 */
[----:B------:R-:W2:Y:S01]  /*d2d0*/  LDC R26, c[0x0][0x3a0] ;  /* 0x0000e800ff1a7b82 */ /* 0x000ea20000000800 */
[----:B------:R-:W-:Y:S01]  /*d2e0*/  LDGSTS.E [R82+0x33600], desc[UR16][R228.64], !P6 ;  /* 0x33600000e4527fae */ /* 0x000fe2000f1a1010 */
[----:B------:R-:W-:-:S03]  /*d2f0*/  ISETP.GE.U32.AND P6, PT, R0, 0x7ffffeaf, PT ;  /* 0x7ffffeaf0000780c */ /* 0x000fc60003fc6070 */
[----:B------:R-:W2:Y:S01]  /*d300*/  LDL.LU.64 R76, [R1+0x3a8] ;  /* 0x0003a800014c7983 */ /* 0x000ea20000300a00 */
[----:B-1----:R-:W-:Y:S01]  /*d310*/  IADD3 R4, PT, PT, R5, -0xd3, RZ ;  /* 0xffffff2d05047810 */ /* 0x002fe20007ffe0ff */
[----:B------:R-:W-:Y:S01]  /*d320*/  VIADD R0, R9, 0xffffff2c ;  /* 0xffffff2c09007836 */ /* 0x000fe20000000000 */
[----:B------:R-:W1:Y:S01]  /*d330*/  LDC R22, c[0x0][0x3a0] ;  /* 0x0000e800ff167b82 */ /* 0x000e620000000800 */
[----:B------:R-:W2:Y:S01]  /*d340*/  LDL.LU.64 R78, [R1+0x3b0] ;  /* 0x0003b000014e7983 */ /* 0x000ea20000300a00 */
[----:B------:R-:W-:-:S03]  /*d350*/  IMAD.WIDE R16, R2, 0x4, R14 ;  /* 0x0000000402107825 */ /* 0x000fc600078e020e */
[----:B------:R-:W-:Y:S01]  /*d360*/  LDGSTS.E [R82+0x33800], desc[UR16][R230.64], !P2 ;  /* 0x33800000e6527fae */ /* 0x000fe2000d1a1010 */
[C---:B---3--:R-:W-:Y:S02]  /*d370*/  IMAD.WIDE R14, R2.reuse, 0x4, R12 ;  /* 0x00000004020e7825 */ /* 0x048fe400078e020c */
[----:B------:R-:W3:Y:S01]  /*d380*/  LDC R27, c[0x0][0x3a0] ;  /* 0x0000e800ff1b7b82 */ /* 0x000ee20000000800 */
[----:B------:R-:W-:Y:S01]  /*d390*/  LDGSTS.E [R82+0x33a00], desc[UR16][R232.64], !P2 ;  /* 0x33a00000e8527fae */ /* 0x000fe2000d1a1010 */
[----:B------:R-:W-:Y:S01]  /*d3a0*/  IMAD.WIDE R12, R2, 0x4, R88 ;  /* 0x00000004020c7825 */ /* 0x000fe200078e0258 */
[----:B------:R-:W-:Y:S02]  /*d3b0*/  ISETP.GE.U32.AND P2, PT, R4, 0x7ffffeae, PT ;  /* 0x7ffffeae0400780c */ /* 0x000fe40003f46070 */
[----:B------:R-:W-:Y:S01]  /*d3c0*/  LDGSTS.E [R82+0x33c00], desc[UR16][R20.64], !P4 ;  /* 0x33c0000014527fae */ /* 0x000fe2000e1a1010 */
[----:B----4-:R-:W-:Y:S02]  /*d3d0*/  IMAD.WIDE R10, R2, 0x4, R90 ;  /* 0x00000004020a7825 */ /* 0x010fe400078e025a */
[----:B------:R-:W4:Y:S01]  /*d3e0*/  LDC R25, c[0x0][0x3a0] ;  /* 0x0000e800ff197b82 */ /* 0x000f220000000800 */
[----:B------:R-:W-:Y:S01]  /*d3f0*/  LDGSTS.E [R82+0x33e00], desc[UR16][R18.64], !P4 ;  /* 0x33e0000012527fae */ /* 0x000fe2000e1a1010 */
[----:B------:R-:W-:Y:S01]  /*d400*/  ISETP.GE.U32.AND P4, PT, R0, 0x7ffffead, PT ;  /* 0x7ffffead0000780c */ /* 0x000fe20003f86070 */
[----:B------:R-:W-:-:S02]  /*d410*/  VIADD R4, R6, 0xffffff2b ;  /* 0xffffff2b06047836 */ /* 0x000fc40000000000 */
[----:B------:R-:W3:Y:S01]  /*d420*/  LDL.LU.64 R88, [R1+0x3b8] ;  /* 0x0003b80001587983 */ /* 0x000ee20000300a00 */
[----:B--2---:R-:W-:Y:S01]  /*d430*/  IADD3 R0, PT, PT, R8, -0xd6, RZ ;  /* 0xffffff2a08007810 */ /* 0x004fe20007ffe0ff */
[C---:B------:R-:W-:Y:S02]  /*d440*/  IMAD.WIDE R8, R2.reuse, 0x4, R72 ;  /* 0x0000000402087825 */ /* 0x040fe400078e0248 */
[----:B------:R-:W2:Y:S02]  /*d450*/  LDL.LU.64 R90, [R1+0x3c0] ;  /* 0x0003c000015a7983 */ /* 0x000ea40000300a00 */
[----:B------:R-:W-:Y:S02]  /*d460*/  IMAD.WIDE R6, R2, 0x4, R74 ;  /* 0x0000000402067825 */ /* 0x000fe400078e024a */
[----:B------:R-:W-:Y:S04]  /*d470*/  LDGSTS.E [R82+0x34000], desc[UR16][R16.64], !P5 ;  /* 0x3400000010527fae */ /* 0x000fe8000e9a1010 */
[----:B------:R-:W-:Y:S01]  /*d480*/  LDGSTS.E [R82+0x34200], desc[UR16][R14.64], !P5 ;  /* 0x342000000e527fae */ /* 0x000fe2000e9a1010 */
[----:B------:R-:W-:-:S03]  /*d490*/  ISETP.GE.U32.AND P5, PT, R4, 0x7ffffeac, PT ;  /* 0x7ffffeac0400780c */ /* 0x000fc60003fa6070 */
[----:B------:R-:W-:Y:S01]  /*d4a0*/  LDGSTS.E [R82+0x34400], desc[UR16][R12.64], !P6 ;  /* 0x344000000c527fae */ /* 0x000fe2000f1a1010 */
[----:B------:R-:W-:-:S03]  /*d4b0*/  IMAD.WIDE R4, R2, 0x4, R84 ;  /* 0x0000000402047825 */ /* 0x000fc600078e0254 */
[----:B------:R-:W4:Y:S04]  /*d4c0*/  LDL.LU.64 R72, [R1+0x3c8] ;  /* 0x0003c80001487983 */ /* 0x000f280000300a00 */
[----:B------:R-:W-:Y:S01]  /*d4d0*/  LDGSTS.E [R82+0x34600], desc[UR16][R10.64], !P6 ;  /* 0x346000000a527fae */ /* 0x000fe2000f1a1010 */
[----:B------:R-:W-:Y:S01]  /*d4e0*/  ISETP.GE.U32.AND P6, PT, R0, 0x7ffffeab, PT ;  /* 0x7ffffeab0000780c */ /* 0x000fe20003fc6070 */
[----:B------:R-:W-:Y:S02]  /*d4f0*/  VIADD R0, R234, 0xffffff28 ;  /* 0xffffff28ea007836 */ /* 0x000fe40000000000 */
[----:B------:R-:W4:Y:S01]  /*d500*/  LDL.LU.64 R74, [R1+0x3d0] ;  /* 0x0003d000014a7983 */ /* 0x000f220000300a00 */
[----:B------:R-:W-:-:S03]  /*d510*/  IMAD.WIDE R234, R2, 0x4, R86 ;  /* 0x0000000402ea7825 */ /* 0x000fc600078e0256 */
[----:B------:R-:W4:Y:S04]  /*d520*/  LDL.LU.64 R84, [R1+0x3d8] ;  /* 0x0003d80001547983 */ /* 0x000f280000300a00 */
[----:B------:R-:W4:Y:S04]  /*d530*/  LDL.LU.64 R86, [R1+0x3e0] ;  /* 0x0003e00001567983 */ /* 0x000f280000300a00 */
[----:B------:R-:W-:Y:S04]  /*d540*/  LDGSTS.E [R82+0x34800], desc[UR16][R8.64], !P2 ;  /* 0x3480000008527fae */ /* 0x000fe8000d1a1010 */
[----:B------:R-:W-:Y:S04]  /*d550*/  LDGSTS.E [R82+0x34a00], desc[UR16][R6.64], !P2 ;  /* 0x34a0000006527fae */ /* 0x000fe8000d1a1010 */
[----:B------:R-:W-:Y:S04]  /*d560*/  LDGSTS.E [R82+0x34c00], desc[UR16][R4.64], !P4 ;  /* 0x34c0000004527fae */ /* 0x000fe8000e1a1010 */
[----:B------:R-:W-:Y:S01]  /*d570*/  LDGSTS.E [R82+0x34e00], desc[UR16][R234.64], !P4 ;  /* 0x34e00000ea527fae */ /* 0x000fe2000e1a1010 */
[----:B------:R-:W-:-:S04]  /*d580*/  IMAD.WIDE R34, R2, 0x4, R76 ;  /* 0x0000000402227825 */ /* 0x000fc800078e024c */
[C---:B------:R-:W-:Y:S01]  /*d590*/  IMAD.WIDE R32, R2.reuse, 0x4, R78 ;  /* 0x0000000402207825 */ /* 0x040fe200078e024e */
[----:B------:R4:W-:Y:S04]  /*d5a0*/  STL.64 [R1+0x188], R34 ;  /* 0x0001882201007387 */ /* 0x0009e80000100a00 */
[----:B------:R1:W-:Y:S04]  /*d5b0*/  STL.64 [R1+0x1a0], R32 ;  /* 0x0001a02001007387 */ /* 0x0003e80000100a00 */
[----:B------:R-:W4:Y:S04]  /*d5c0*/  LDL.LU.64 R76, [R1+0x3e8] ;  /* 0x0003e800014c7983 */ /* 0x000f280000300a00 */
[----:B------:R-:W4:Y:S04]  /*d5d0*/  LDL.LU.64 R78, [R1+0x3f0] ;  /* 0x0003f000014e7983 */ /* 0x000f280000300a00 */
[----:B------:R4:W-:Y:S01]  /*d5e0*/  LDGSTS.E [R82+0x35000], desc[UR16][R34.64], !P5 ;  /* 0x3500000022527fae */ /* 0x0009e2000e9a1010 */
[----:B---3--:R-:W-:-:S03]  /*d5f0*/  IMAD.WIDE R30, R2, 0x4, R88 ;  /* 0x00000004021e7825 */ /* 0x008fc600078e0258 */
[----:B------:R1:W-:Y:S01]  /*d600*/  LDGSTS.E [R82+0x35200], desc[UR16][R32.64], !P5 ;  /* 0x3520000020527fae */ /* 0x0003e2000e9a1010 */
[----:B--2---:R-:W-:-:S03]  /*d610*/  IMAD.WIDE R28, R2, 0x4, R90 ;  /* 0x00000004021c7825 */ /* 0x004fc600078e025a */
[----:B------:R2:W-:Y:S04]  /*d620*/  STL.64 [R1+0x1b0], R30 ;  /* 0x0001b01e01007387 */ /* 0x0005e80000100a00 */
[----:B------:R3:W-:Y:S04]  /*d630*/  STL.64 [R1+0x1b8], R28 ;  /* 0x0001b81c01007387 */ /* 0x0007e80000100a00 */
[----:B------:R-:W4:Y:S04]  /*d640*/  LDL.LU.64 R88, [R1+0x3f8] ;  /* 0x0003f80001587983 */ /* 0x000f280000300a00 */
[----:B------:R2:W-:Y:S01]  /*d650*/  LDGSTS.E [R82+0x35400], desc[UR16][R30.64], !P6 ;  /* 0x354000001e527fae */ /* 0x0005e2000f1a1010 */
[----:B----4-:R-:W-:-:S03]  /*d660*/  IMAD.WIDE R34, R2, 0x4, R72 ;  /* 0x0000000402227825 */ /* 0x010fc600078e0248 */
[----:B------:R-:W4:Y:S04]  /*d670*/  LDL.LU.64 R90, [R1+0x400] ;  /* 0x00040000015a7983 */ /* 0x000f280000300a00 */
[----:B------:R3:W-:Y:S01]  /*d680*/  LDGSTS.E [R82+0x35600], desc[UR16][R28.64], !P6 ;  /* 0x356000001c527fae */ /* 0x0007e2000f1a1010 */
[----:B-1----:R-:W-:-:S03]  /*d690*/  IMAD.WIDE R32, R2, 0x4, R74 ;  /* 0x0000000402207825 */ /* 0x002fc600078e024a */
[----:B------:R1:W-:Y:S01]  /*d6a0*/  STL.64 [R1+0x1c0], R34 ;  /* 0x0001c02201007387 */ /* 0x0003e20000100a00 */
[----:B--2---:R-:W-:-:S03]  /*d6b0*/  IMAD.WIDE R30, R2, 0x4, R84 ;  /* 0x00000004021e7825 */ /* 0x004fc600078e0254 */
[----:B------:R2:W-:Y:S01]  /*d6c0*/  STL.64 [R1+0x1d0], R32 ;  /* 0x0001d02001007387 */ /* 0x0005e20000100a00 */
[----:B---3--:R-:W-:-:S03]  /*d6d0*/  IMAD.WIDE R28, R2, 0x4, R86 ;  /* 0x00000004021c7825 */ /* 0x008fc600078e0256 */
[----:B------:R-:W3:Y:S04]  /*d6e0*/  LDL.LU.64 R72, [R1+0x408] ;  /* 0x0004080001487983 */ /* 0x000ee80000300a00 */
[----:B------:R-:W3:Y:S04]  /*d6f0*/  LDL.LU.64 R74, [R1+0x410] ;  /* 0x00041000014a7983 */ /* 0x000ee80000300a00 */
[----:B------:R1:W-:Y:S04]  /*d700*/  STL.64 [R1+0x1e0], R30 ;  /* 0x0001e01e01007387 */ /* 0x0003e80000100a00 */
[----:B------:R4:W-:Y:S04]  /*d710*/  STL.64 [R1+0x1f0], R28 ;  /* 0x0001f01c01007387 */ /* 0x0009e80000100a00 */
[----:B------:R-:W3:Y:S04]  /*d720*/  LDL.LU.64 R84, [R1+0x418] ;  /* 0x0004180001547983 */ /* 0x000ee80000300a00 */
[----:B------:R-:W3:Y:S01]  /*d730*/  LDL.LU.64 R86, [R1+0x420] ;  /* 0x0004200001567983 */ /* 0x000ee20000300a00 */
[----:B------:R-:W-:-:S02]  /*d740*/  ISETP.GE.U32.AND P2, PT, R93, 0x7ffffeaa, PT ;  /* 0x7ffffeaa5d00780c */ /* 0x000fc40003f46070 */
[----:B------:R-:W-:Y:S02]  /*d750*/  ISETP.GE.U32.AND P4, PT, R0, 0x7ffffea9, PT ;  /* 0x7ffffea90000780c */ /* 0x000fe40003f86070 */
[----:B------:R-:W-:Y:S01]  /*d760*/  IADD3 R93, PT, PT, R24, -0xd9, RZ ;  /* 0xffffff27185d7810 */ /* 0x000fe20007ffe0ff */
[----:B------:R-:W-:Y:S01]  /*d770*/  VIADD R0, R23, 0xffffff26 ;  /* 0xffffff2617007836 */ /* 0x000fe20000000000 */
[----:B------:R-:W1:Y:S02]  /*d780*/  LDC R24, c[0x0][0x3a0] ;  /* 0x0000e800ff187b82 */ /* 0x000e640000000800 */
[----:B------:R-:W-:Y:S02]  /*d790*/  ISETP.GE.U32.AND P5, PT, R93, 0x7ffffea8, PT ;  /* 0x7ffffea85d00780c */ /* 0x000fe40003fa6070 */
[----:B------:R-:W-:-:S03]  /*d7a0*/  ISETP.GE.U32.AND P6, PT, R0, 0x7ffffea7, PT ;  /* 0x7ffffea70000780c */ /* 0x000fc60003fc6070 */
[----:B------:R1:W-:Y:S01]  /*d7b0*/  LDGSTS.E [R82+0x35800], desc[UR16][R34.64], !P2 ;  /* 0x3580000022527fae */ /* 0x0003e2000d1a1010 */
[----:B------:R-:W1:Y:S03]  /*d7c0*/  LDC R23, c[0x0][0x3a0] ;  /* 0x0000e800ff177b82 */ /* 0x000e660000000800 */
[----:B------:R2:W-:Y:S04]  /*d7d0*/  LDGSTS.E [R82+0x35a00], desc[UR16][R32.64], !P2 ;  /* 0x35a0000020527fae */ /* 0x0005e8000d1a1010 */
[----:B------:R1:W-:Y:S04]  /*d7e0*/  LDGSTS.E [R82+0x35c00], desc[UR16][R30.64], !P4 ;  /* 0x35c000001e527fae */ /* 0x0003e8000e1a1010 */
[----:B------:R4:W-:Y:S01]  /*d7f0*/  LDGSTS.E [R82+0x35e00], desc[UR16][R28.64], !P4 ;  /* 0x35e000001c527fae */ /* 0x0009e2000e1a1010 */
[----:B-1----:R-:W-:-:S04]  /*d800*/  IMAD.WIDE R34, R2, 0x4, R76 ;  /* 0x0000000402227825 */ /* 0x002fc800078e024c */
[C---:B--2---:R-:W-:Y:S01]  /*d810*/  IMAD.WIDE R32, R2.reuse, 0x4, R78 ;  /* 0x0000000402207825 */ /* 0x044fe200078e024e */
[----:B------:R3:W-:Y:S04]  /*d820*/  STL.64 [R1+0x200], R34 ;  /* 0x0002002201007387 */ /* 0x0007e80000100a00 */
[----:B------:R1:W-:Y:S04]  /*d830*/  STL.64 [R1+0x208], R32 ;  /* 0x0002082001007387 */ /* 0x0003e80000100a00 */
[----:B------:R-:W2:Y:S04]  /*d840*/  LDL.LU.64 R76, [R1+0x428] ;  /* 0x00042800014c7983 */ /* 0x000ea80000300a00 */
[----:B------:R-:W2:Y:S04]  /*d850*/  LDL.LU.64 R78, [R1+0x430] ;  /* 0x00043000014e7983 */ /* 0x000ea80000300a00 */
[----:B------:R3:W-:Y:S01]  /*d860*/  LDGSTS.E [R82+0x36000], desc[UR16][R34.64], !P5 ;  /* 0x3600000022527fae */ /* 0x0007e2000e9a1010 */
[----:B------:R-:W-:-:S03]  /*d870*/  IMAD.WIDE R30, R2, 0x4, R88 ;  /* 0x00000004021e7825 */ /* 0x000fc600078e0258 */
[----:B------:R1:W-:Y:S01]  /*d880*/  LDGSTS.E [R82+0x36200], desc[UR16][R32.64], !P5 ;  /* 0x3620000020527fae */ /* 0x0003e2000e9a1010 */
[----:B----4-:R-:W-:-:S03]  /*d890*/  IMAD.WIDE R28, R2, 0x4, R90 ;  /* 0x00000004021c7825 */ /* 0x010fc600078e025a */
[----:B------:R4:W-:Y:S04]  /*d8a0*/  STL.64 [R1+0x210], R30 ;  /* 0x0002101e01007387 */ /* 0x0009e80000100a00 */
[----:B------:R1:W-:Y:S04]  /*d8b0*/  STL.64 [R1+0x218], R28 ;  /* 0x0002181c01007387 */ /* 0x0003e80000100a00 */
[----:B------:R-:W2:Y:S04]  /*d8c0*/  LDL.LU.64 R88, [R1+0x438] ;  /* 0x0004380001587983 */ /* 0x000ea80000300a00 */
[----:B------:R4:W-:Y:S01]  /*d8d0*/  LDGSTS.E [R82+0x36400], desc[UR16][R30.64], !P6 ;  /* 0x364000001e527fae */ /* 0x0009e2000f1a1010 */
[----:B---3--:R-:W-:-:S03]  /*d8e0*/  IMAD.WIDE R34, R2, 0x4, R72 ;  /* 0x0000000402227825 */ /* 0x008fc600078e0248 */
[----:B------:R-:W3:Y:S01]  /*d8f0*/  LDL.LU.64 R90, [R1+0x440] ;  /* 0x00044000015a7983 */ /* 0x000ee20000300a00 */
[----:B-1----:R-:W-:-:S03]  /*d900*/  IMAD.WIDE R32, R2, 0x4, R74 ;  /* 0x0000000402207825 */ /* 0x002fc600078e024a */
[----:B------:R1:W-:Y:S04]  /*d910*/  LDGSTS.E [R82+0x36600], desc[UR16][R28.64], !P6 ;  /* 0x366000001c527fae */ /* 0x0003e8000f1a1010 */
[----:B------:R2:W-:Y:S04]  /*d920*/  STL.64 [R1+0x220], R34 ;  /* 0x0002202201007387 */ /* 0x0005e80000100a00 */
[----:B------:R2:W-:Y:S01]  /*d930*/  STL.64 [R1+0x228], R32 ;  /* 0x0002282001007387 */ /* 0x0005e20000100a00 */
[----:B----4-:R-:W-:-:S03]  /*d940*/  IMAD.WIDE R30, R2, 0x4, R84 ;  /* 0x00000004021e7825 */ /* 0x010fc600078e0254 */
[----:B------:R-:W4:Y:S01]  /*d950*/  LDL.LU.64 R72, [R1+0x448] ;  /* 0x0004480001487983 */ /* 0x000f220000300a00 */
[----:B-1----:R-:W-:-:S03]  /*d960*/  IMAD.WIDE R28, R2, 0x4, R86 ;  /* 0x00000004021c7825 */ /* 0x002fc600078e0256 */
[----:B------:R-:W4:Y:S04]  /*d970*/  LDL.LU.64 R74, [R1+0x450] ;  /* 0x00045000014a7983 */ /* 0x000f280000300a00 */
[----:B------:R1:W-:Y:S04]  /*d980*/  STL.64 [R1+0x230], R30 ;  /* 0x0002301e01007387 */ /* 0x0003e80000100a00 */
[----:B------:R3:W-:Y:S04]  /*d990*/  STL.64 [R1+0x238], R28 ;  /* 0x0002381c01007387 */ /* 0x0007e80000100a00 */
[----:B------:R-:W4:Y:S04]  /*d9a0*/  LDL.LU.64 R84, [R1+0x458] ;  /* 0x0004580001547983 */ /* 0x000f280000300a00 */
[----:B------:R-:W4:Y:S01]  /*d9b0*/  LDL.LU.64 R86, [R1+0x460] ;  /* 0x0004600001567983 */ /* 0x000f220000300a00 */
[----:B------:R-:W-:Y:S01]  /*d9c0*/  VIADD R93, R26, 0xffffff25 ;  /* 0xffffff251a5d7836 */ /* 0x000fe20000000000 */
[----:B------:R-:W-:Y:S01]  /*d9d0*/  IADD3 R0, PT, PT, R22, -0xdc, RZ ;  /* 0xffffff2416007810 */ /* 0x000fe20007ffe0ff */
[----:B------:R-:W1:Y:S03]  /*d9e0*/  LDC R26, c[0x0][0x3a0] ;  /* 0x0000e800ff1a7b82 */ /* 0x000e660000000800 */
[----:B------:R-:W-:Y:S01]  /*d9f0*/  ISETP.GE.U32.AND P2, PT, R93, 0x7ffffea6, PT ;  /* 0x7ffffea65d00780c */ /* 0x000fe20003f46070 */
[----:B------:R-:W-:Y:S01]  /*da00*/  VIADD R93, R27, 0xffffff23 ;  /* 0xffffff231b5d7836 */ /* 0x000fe20000000000 */
[----:B------:R-:W-:Y:S01]  /*da10*/  ISETP.GE.U32.AND P4, PT, R0, 0x7ffffea5, PT ;  /* 0x7ffffea50000780c */ /* 0x000fe20003f86070 */
[----:B------:R-:W-:-:S02]  /*da20*/  VIADD R0, R25, 0xffffff22 ;  /* 0xffffff2219007836 */ /* 0x000fc40000000000 */
[----:B------:R-:W1:Y:S01]  /*da30*/  LDC R22, c[0x0][0x3a0] ;  /* 0x0000e800ff167b82 */ /* 0x000e620000000800 */
[----:B------:R-:W-:Y:S02]  /*da40*/  ISETP.GE.U32.AND P5, PT, R93, 0x7ffffea4, PT ;  /* 0x7ffffea45d00780c */ /* 0x000fe40003fa6070 */
[----:B------:R-:W-:-:S05]  /*da50*/  ISETP.GE.U32.AND P6, PT, R0, 0x7ffffea3, PT ;  /* 0x7ffffea30000780c */ /* 0x000fca0003fc6070 */
[----:B------:R2:W-:Y:S01]  /*da60*/  LDGSTS.E [R82+0x36800], desc[UR16][R34.64], !P2 ;  /* 0x3680000022527fae */ /* 0x0005e2000d1a1010 */
[----:B------:R-:W1:Y:S03]  /*da70*/  LDC R27, c[0x0][0x3a0] ;  /* 0x0000e800ff1b7b82 */ /* 0x000e660000000800 */
[----:B------:R1:W-:Y:S04]  /*da80*/  LDGSTS.E [R82+0x36a00], desc[UR16][R32.64], !P2 ;  /* 0x36a0000020527fae */ /* 0x0003e8000d1a1010 */
[----:B------:R1:W-:Y:S01]  /*da90*/  LDGSTS.E [R82+0x36c00], desc[UR16][R30.64], !P4 ;  /* 0x36c000001e527fae */ /* 0x0003e2000e1a1010 */
[----:B------:R-:W1:Y:S03]  /*daa0*/  LDC R25, c[0x0][0x3a0] ;  /* 0x0000e800ff197b82 */ /* 0x000e660000000800 */
[----:B------:R3:W-:Y:S01]  /*dab0*/  LDGSTS.E [R82+0x36e00], desc[UR16][R28.64], !P4 ;  /* 0x36e000001c527fae */ /* 0x0007e2000e1a1010 */
[----:B--2---:R-:W-:-:S04]  /*dac0*/  IMAD.WIDE R34, R2, 0x4, R76 ;  /* 0x0000000402227825 */ /* 0x004fc800078e024c */
[C---:B-1----:R-:W-:Y:S01]  /*dad0*/  IMAD.WIDE R32, R2.reuse, 0x4, R78 ;  /* 0x0000000402207825 */ /* 0x042fe200078e024e */
[----:B------:R4:W-:Y:S04]  /*dae0*/  STL.64 [R1+0x240], R34 ;  /* 0x0002402201007387 */ /* 0x0009e80000100a00 */
[----:B------:R1:W-:Y:S04]  /*daf0*/  STL.64 [R1+0x248], R32 ;  /* 0x0002482001007387 */ /* 0x0003e80000100a00 */
[----:B------:R-:W2:Y:S04]  /*db00*/  LDL.LU.64 R76, [R1+0x468] ;  /* 0x00046800014c7983 */ /* 0x000ea80000300a00 */
[----:B------:R-:W2:Y:S04]  /*db10*/  LDL.LU.64 R78, [R1+0x470] ;  /* 0x00047000014e7983 */ /* 0x000ea80000300a00 */
[----:B------:R4:W-:Y:S04]  /*db20*/  LDGSTS.E [R82+0x37000], desc[UR16][R34.64], !P5 ;  /* 0x3700000022527fae */ /* 0x0009e8000e9a1010 */
[----:B------:R1:W-:Y:S01]  /*db30*/  LDGSTS.E [R82+0x37200], desc[UR16][R32.64], !P5 ;  /* 0x3720000020527fae */ /* 0x0003e2000e9a1010 */
[----:B------:R-:W-:-:S05]  /*db40*/  IMAD.WIDE R30, R2, 0x4, R88 ;  /* 0x00000004021e7825 */ /* 0x000fca00078e0258 */
[----:B------:R1:W-:Y:S01]  /*db50*/  STL.64 [R1+0x250], R30 ;  /* 0x0002501e01007387 */ /* 0x0003e20000100a00 */
[----:B---3--:R-:W-:-:S03]  /*db60*/  IMAD.WIDE R28, R2, 0x4, R90 ;  /* 0x00000004021c7825 */ /* 0x008fc600078e025a */
[----:B------:R3:W-:Y:S04]  /*db70*/  LDGSTS.E [R82+0x37400], desc[UR16][R30.64], !P6 ;  /* 0x374000001e527fae */ /* 0x0007e8000f1a1010 */
[----:B------:R1:W-:Y:S04]  /*db80*/  STL.64 [R1+0x258], R28 ;  /* 0x0002581c01007387 */ /* 0x0003e80000100a00 */
[----:B------:R-:W2:Y:S04]  /*db90*/  LDL.LU.64 R88, [R1+0x478] ;  /* 0x0004780001587983 */ /* 0x000ea80000300a00 */
[----:B------:R-:W2:Y:S01]  /*dba0*/  LDL.LU.64 R90, [R1+0x480] ;  /* 0x00048000015a7983 */ /* 0x000ea20000300a00 */
[----:B----4-:R-:W-:-:S03]  /*dbb0*/  IMAD.WIDE R34, R2, 0x4, R72 ;  /* 0x0000000402227825 */ /* 0x010fc600078e0248 */
[----:B------:R4:W-:Y:S01]  /*dbc0*/  LDGSTS.E [R82+0x37600], desc[UR16][R28.64], !P6 ;  /* 0x376000001c527fae */ /* 0x0009e2000f1a1010 */
[----:B-1----:R-:W-:-:S03]  /*dbd0*/  IMAD.WIDE R32, R2, 0x4, R74 ;  /* 0x0000000402207825 */ /* 0x002fc600078e024a */
[----:B------:R2:W-:Y:S04]  /*dbe0*/  STL.64 [R1+0x260], R34 ;  /* 0x0002602201007387 */ /* 0x0005e80000100a00 */
[----:B------:R1:W-:Y:S04]  /*dbf0*/  STL.64 [R1+0x268], R32 ;  /* 0x0002682001007387 */ /* 0x0003e80000100a00 */
[----:B------:R-:W2:Y:S01]  /*dc00*/  LDL.LU.64 R72, [R1+0x488] ;  /* 0x0004880001487983 */ /* 0x000ea20000300a00 */
[----:B---3--:R-:W-:-:S03]  /*dc10*/  IMAD.WIDE R30, R2, 0x4, R84 ;  /* 0x00000004021e7825 */ /* 0x008fc600078e0254 */
[----:B------:R-:W3:Y:S01]  /*dc20*/  LDL.LU.64 R74, [R1+0x490] ;  /* 0x00049000014a7983 */ /* 0x000ee20000300a00 */
[----:B----4-:R-:W-:-:S03]  /*dc30*/  IMAD.WIDE R28, R2, 0x4, R86 ;  /* 0x00000004021c7825 */ /* 0x010fc600078e0256 */
[----:B------:R4:W-:Y:S04]  /*dc40*/  STL.64 [R1+0x270], R30 ;  /* 0x0002701e01007387 */ /* 0x0009e80000100a00 */
[----:B------:R1:W-:Y:S04]  /*dc50*/  STL.64 [R1+0x278], R28 ;  /* 0x0002781c01007387 */ /* 0x0003e80000100a00 */
[----:B------:R-:W3:Y:S04]  /*dc60*/  LDL.LU.64 R84, [R1+0x498] ;  /* 0x0004980001547983 */ /* 0x000ee80000300a00 */
[----:B------:R-:W3:Y:S01]  /*dc70*/  LDL.LU.64 R86, [R1+0x4a0] ;  /* 0x0004a00001567983 */ /* 0x000ee20000300a00 */
[----:B------:R-:W-:Y:S01]  /*dc80*/  IADD3 R93, PT, PT, R24, -0xdf, RZ ;  /* 0xffffff21185d7810 */ /* 0x000fe20007ffe0ff */
[----:B------:R-:W-:Y:S01]  /*dc90*/  VIADD R0, R23, 0xffffff20 ;  /* 0xffffff2017007836 */ /* 0x000fe20000000000 */
[----:B------:R-:W1:Y:S02]  /*dca0*/  LDC R24, c[0x0][0x3a0] ;  /* 0x0000e800ff187b82 */ /* 0x000e640000000800 */
[----:B------:R-:W-:Y:S01]  /*dcb0*/  ISETP.GE.U32.AND P2, PT, R93, 0x7ffffea2, PT ;  /* 0x7ffffea25d00780c */ /* 0x000fe20003f46070 */
[----:B------:R-:W-:Y:S01]  /*dcc0*/  VIADD R93, R26, 0xffffff1f ;  /* 0xffffff1f1a5d7836 */ /* 0x000fe20000000000 */
[----:B------:R-:W-:-:S02]  /*dcd0*/  ISETP.GE.U32.AND P4, PT, R0, 0x7ffffea1, PT ;  /* 0x7ffffea10000780c */ /* 0x000fc40003f86070 */
[----:B------:R-:W-:Y:S02]  /*dce0*/  IADD3 R0, PT, PT, R22, -0xe2, RZ ;  /* 0xffffff1e16007810 */ /* 0x000fe40007ffe0ff */
[----:B------:R-:W-:Y:S01]  /*dcf0*/  ISETP.GE.U32.AND P5, PT, R93, 0x7ffffea0, PT ;  /* 0x7ffffea05d00780c */ /* 0x000fe20003fa6070 */
[----:B------:R-:W1:Y:S01]  /*dd00*/  LDC R23, c[0x0][0x3a0] ;  /* 0x0000e800ff177b82 */ /* 0x000e620000000800 */
[----:B------:R-:W-:-:S05]  /*dd10*/  ISETP.GE.U32.AND P6, PT, R0, 0x7ffffe9f, PT ;  /* 0x7ffffe9f0000780c */ /* 0x000fca0003fc6070 */
[----:B------:R2:W-:Y:S02]  /*dd20*/  LDGSTS.E [R82+0x37800], desc[UR16][R34.64], !P2 ;  /* 0x3780000022527fae */ /* 0x0005e4000d1a1010 */
[----:B------:R-:W1:Y:S02]  /*dd30*/  LDC R26, c[0x0][0x3a0] ;  /* 0x0000e800ff1a7b82 */ /* 0x000e640000000800 */
[----:B------:R1:W-:Y:S04]  /*dd40*/  LDGSTS.E [R82+0x37a00], desc[UR16][R32.64], !P2 ;  /* 0x37a0000020527fae */ /* 0x0003e8000d1a1010 */
[----:B------:R4:W-:Y:S02]  /*dd50*/  LDGSTS.E [R82+0x37c00], desc[UR16][R30.64], !P4 ;  /* 0x37c000001e527fae */ /* 0x0009e4000e1a1010 */
[----:B------:R-:W1:Y:S02]  /*dd60*/  LDC R22, c[0x0][0x3a0] ;  /* 0x0000e800ff167b82 */ /* 0x000e640000000800 */
        /* <DEDUP_REMOVED lines=9> */
[----:B----4-:R-:W-:-:S04]  /*de00*/  IMAD.WIDE R30, R2, 0x4, R88 ;  /* 0x00000004021e7825 */ /* 0x010fc800078e0258 */
[C---:B------:R-:W-:Y:S01]  /*de10*/  IMAD.WIDE R28, R2.reuse, 0x4, R90 ;  /* 0x00000004021c7825 */ /* 0x040fe200078e025a */
[----:B------:R4:W-:Y:S04]  /*de20*/  STL.64 [R1+0x298], R30 ;  /* 0x0002981e01007387 */ /* 0x0009e80000100a00 */
[----:B------:R3:W-:Y:S04]  /*de30*/  STL.64 [R1+0x2a8], R28 ;  /* 0x0002a81c01007387 */ /* 0x0007e80000100a00 */
[----:B------:R-:W2:Y:S04]  /*de40*/  LDL.LU.64 R88, [R1+0x4b8] ;  /* 0x0004b80001587983 */ /* 0x000ea80000300a00 */
[----:B------:R4:W-:Y:S01]  /*de50*/  LDGSTS.E [R82+0x38400], desc[UR16][R30.64], !P6 ;  /* 0x384000001e527fae */ /* 0x0009e2000f1a1010 */
[----:B-1----:R-:W-:-:S03]  /*de60*/  IMAD.WIDE R34, R2, 0x4, R72 ;  /* 0x0000000402227825 */ /* 0x002fc600078e0248 */
[----:B------:R-:W2:Y:S01]  /*de70*/  LDL.LU.64 R90, [R1+0x4c0] ;  /* 0x0004c000015a7983 */ /* 0x000ea20000300a00 */
[----:B---3--:R-:W-:-:S03]  /*de80*/  IMAD.WIDE R32, R2, 0x4, R74 ;  /* 0x0000000402207825 */ /* 0x008fc600078e024a */
        /* <DEDUP_REMOVED lines=11> */
[----:B------:R-:W-:-:S02]  /*df40*/  VIADD R93, R27, 0xffffff1d ;  /* 0xffffff1d1b5d7836 */ /* 0x000fc40000000000 */
[----:B------:R-:W-:Y:S01]  /*df50*/  VIADD R0, R25, 0xffffff1c ;  /* 0xffffff1c19007836 */ /* 0x000fe20000000000 */
[----:B------:R-:W1:Y:S02]  /*df60*/  LDC R27, c[0x0][0x3a0] ;  /* 0x0000e800ff1b7b82 */ /* 0x000e640000000800 */
[----:B------:R-:W-:Y:S02]  /*df70*/  ISETP.GE.U32.AND P2, PT, R93, 0x7ffffe9e, PT ;  /* 0x7ffffe9e5d00780c */ /* 0x000fe40003f46070 */
[----:B------:R-:W-:Y:S02]  /*df80*/  ISETP.GE.U32.AND P4, PT, R0, 0x7ffffe9d, PT ;  /* 0x7ffffe9d0000780c */ /* 0x000fe40003f86070 */
[----:B------:R-:W-:Y:S01]  /*df90*/  IADD3 R93, PT, PT, R24, -0xe5, RZ ;  /* 0xffffff1b185d7810 */ /* 0x000fe20007ffe0ff */
[----:B------:R-:W-:Y:S01]  /*dfa0*/  VIADD R0, R23, 0xffffff1a ;  /* 0xffffff1a17007836 */ /* 0x000fe20000000000 */
[----:B------:R-:W1:Y:S02]  /*dfb0*/  LDC R25, c[0x0][0x3a0] ;  /* 0x0000e800ff197b82 */ /* 0x000e640000000800 */
[----:B------:R-:W-:-:S02]  /*dfc0*/  ISETP.GE.U32.AND P5, PT, R93, 0x7ffffe9c, PT ;  /* 0x7ffffe9c5d00780c */ /* 0x000fc40003fa6070 */
[----:B------:R-:W-:-:S03]  /*dfd0*/  ISETP.GE.U32.AND P6, PT, R0, 0x7ffffe9b, PT ;  /* 0x7ffffe9b0000780c */ /* 0x000fc60003fc6070 */
[----:B------:R2:W-:Y:S01]  /*dfe0*/  LDGSTS.E [R82+0x38800], desc[UR16][R34.64], !P2 ;  /* 0x3880000022527fae */ /* 0x0005e2000d1a1010 */
[----:B------:R-:W1:Y:S03]  /*dff0*/  LDC R24, c[0x0][0x3a0] ;  /* 0x0000e800ff187b82 */ /* 0x000e660000000800 */
[----:B------:R3:W-:Y:S04]  /*e000*/  LDGSTS.E [R82+0x38a00], desc[UR16][R32.64], !P2 ;  /* 0x38a0000020527fae */ /* 0x0007e8000d1a1010 */
[----:B------:R1:W-:Y:S01]  /*e010*/  LDGSTS.E [R82+0x38c00], desc[UR16][R30.64], !P4 ;  /* 0x38c000001e527fae */ /* 0x0003e2000e1a1010 */
[----:B------:R-:W1:Y:S03]  /*e020*/  LDC R23, c[0x0][0x3a0] ;  /* 0x0000e800ff177b82 */ /* 0x000e660000000800 */
[----:B------:R1:W-:Y:S01]  /*e030*/  LDGSTS.E [R82+0x38e00], desc[UR16][R28.64], !P4 ;  /* 0x38e000001c527fae */ /* 0x0003e2000e1a1010 */
[----:B--2---:R-:W-:-:S04]  /*e040*/  IMAD.WIDE R34, R2, 0x4, R76 ;  /* 0x0000000402227825 */ /* 0x004fc800078e024c */
[C---:B---3--:R-:W-:Y:S01]  /*e050*/  IMAD.WIDE R32, R2.reuse, 0x4, R78 ;  /* 0x0000000402207825 */ /* 0x048fe200078e024e */
[----:B------:R4:W-:Y:S04]  /*e060*/  STL.64 [R1+0x2f8], R34 ;  /* 0x0002f82201007387 */ /* 0x0009e80000100a00 */
[----:B------:R2:W-:Y:S04]  /*e070*/  STL.64 [R1+0x300], R32 ;  /* 0x0003002001007387 */ /* 0x0005e80000100a00 */
[----:B------:R-:W3:Y:S04]  /*e080*/  LDL.LU.64 R76, [R1+0x4e8] ;  /* 0x0004e800014c7983 */ /* 0x000ee80000300a00 */
[----:B------:R-:W3:Y:S04]  /*e090*/  LDL.LU.64 R78, [R1+0x4f0] ;  /* 0x0004f000014e7983 */ /* 0x000ee80000300a00 */
[----:B------:R4:W-:Y:S04]  /*e0a0*/  LDGSTS.E [R82+0x39000], desc[UR16][R34.64], !P5 ;  /* 0x3900000022527fae */ /* 0x0009e8000e9a1010 */
[----:B------:R2:W-:Y:S01]  /*e0b0*/  LDGSTS.E [R82+0x39200], desc[UR16][R32.64], !P5 ;  /* 0x3920000020527fae */ /* 0x0005e2000e9a1010 */
[----:B-1----:R-:W-:-:S04]  /*e0c0*/  IMAD.WIDE R30, R2, 0x4, R88 ;  /* 0x00000004021e7825 */ /* 0x002fc800078e0258 */
[C---:B------:R-:W-:Y:S01]  /*e0d0*/  IMAD.WIDE R28, R2.reuse, 0x4, R90 ;  /* 0x00000004021c7825 */ /* 0x040fe200078e025a */
[----:B------:R1:W-:Y:S04]  /*e0e0*/  STL.64 [R1+0x308], R30 ;  /* 0x0003081e01007387 */ /* 0x0003e80000100a00 */
[----:B------:R1:W-:Y:S04]  /*e0f0*/  STL.64 [R1+0x310], R28 ;  /* 0x0003101c01007387 */ /* 0x0003e80000100a00 */
[----:B------:R-:W3:Y:S04]  /*e100*/  LDL.LU.64 R88, [R1+0x4f8] ;  /* 0x0004f80001587983 */ /* 0x000ee80000300a00 */
[----:B------:R1:W-:Y:S01]  /*e110*/  LDGSTS.E [R82+0x39400], desc[UR16][R30.64], !P6 ;  /* 0x394000001e527fae */ /* 0x0003e2000f1a1010 */
[----:B----4-:R-:W-:-:S03]  /*e120*/  IMAD.WIDE R34, R2, 0x4, R72 ;  /* 0x0000000402227825 */ /* 0x010fc600078e0248 */
[----:B------:R-:W4:Y:S01]  /*e130*/  LDL.LU.64 R90, [R1+0x500] ;  /* 0x00050000015a7983 */ /* 0x000f220000300a00 */
[----:B--2---:R-:W-:-:S03]  /*e140*/  IMAD.WIDE R32, R2, 0x4, R74 ;  /* 0x0000000402207825 */ /* 0x004fc600078e024a */
[----:B------:R2:W-:Y:S04]  /*e150*/  LDGSTS.E [R82+0x39600], desc[UR16][R28.64], !P6 ;  /* 0x396000001c527fae */ /* 0x0005e8000f1a1010 */
[----:B------:R3:W-:Y:S04]  /*e160*/  STL.64 [R1+0x338], R34 ;  /* 0x0003382201007387 */ /* 0x0007e80000100a00 */
[----:B------:R3:W-:Y:S01]  /*e170*/  STL.64 [R1+0x348], R32 ;  /* 0x0003482001007387 */ /* 0x0007e20000100a00 */
[----:B-1----:R-:W-:-:S03]  /*e180*/  IMAD.WIDE R30, R2, 0x4, R84 ;  /* 0x00000004021e7825 */ /* 0x002fc600078e0254 */
[----:B------:R-:W4:Y:S01]  /*e190*/  LDL.LU.64 R72, [R1+0x508] ;  /* 0x0005080001487983 */ /* 0x000f220000300a00 */
[----:B--2---:R-:W-:-:S03]  /*e1a0*/  IMAD.WIDE R28, R2, 0x4, R86 ;  /* 0x00000004021c7825 */ /* 0x004fc600078e0256 */
[----:B------:R-:W2:Y:S04]  /*e1b0*/  LDL.LU.64 R74, [R1+0x510] ;  /* 0x00051000014a7983 */ /* 0x000ea80000300a00 */
[----:B------:R1:W-:Y:S04]  /*e1c0*/  STL.64 [R1+0x358], R30 ;  /* 0x0003581e01007387 */ /* 0x0003e80000100a00 */
[----:B------:R4:W-:Y:S04]  /*e1d0*/  STL.64 [R1+0x368], R28 ;  /* 0x0003681c01007387 */ /* 0x0009e80000100a00 */
[----:B------:R-:W2:Y:S04]  /*e1e0*/  LDL.LU.64 R84, [R1+0x518] ;  /* 0x0005180001547983 */ /* 0x000ea80000300a00 */
[----:B------:R-:W2:Y:S01]  /*e1f0*/  LDL.LU.64 R86, [R1+0x520] ;  /* 0x0005200001567983 */ /* 0x000ea20000300a00 */
        /* <DEDUP_REMOVED lines=16> */
[----:B---3--:R-:W-:-:S04]  /*e300*/  IMAD.WIDE R34, R2, 0x4, R76 ;  /* 0x0000000402227825 */ /* 0x008fc800078e024c */
[C---:B-1----:R-:W-:Y:S01]  /*e310*/  IMAD.WIDE R32, R2.reuse, 0x4, R78 ;  /* 0x0000000402207825 */ /* 0x042fe200078e024e */
[----:B------:R1:W-:Y:S04]  /*e320*/  STL.64 [R1+0x370], R34 ;  /* 0x0003702201007387 */ /* 0x0003e80000100a00 */
[----:B------:R2:W-:Y:S04]  /*e330*/  STL.64 [R1+0x378], R32 ;  /* 0x0003782001007387 */ /* 0x0005e80000100a00 */
[----:B------:R-:W3:Y:S04]  /*e340*/  LDL.LU.64 R76, [R1+0x528] ;  /* 0x00052800014c7983 */ /* 0x000ee80000300a00 */
[----:B------:R-:W3:Y:S04]  /*e350*/  LDL.LU.64 R78, [R1+0x530] ;  /* 0x00053000014e7983 */ /* 0x000ee80000300a00 */
[----:B------:R1:W-:Y:S04]  /*e360*/  LDGSTS.E [R82+0x3a000], desc[UR16][R34.64], !P5 ;  /* 0x3a00000022527fae */ /* 0x0003e8000e9a1010 */
[----:B------:R2:W-:Y:S01]  /*e370*/  LDGSTS.E [R82+0x3a200], desc[UR16][R32.64], !P5 ;  /* 0x3a20000020527fae */ /* 0x0005e2000e9a1010 */
[----:B------:R-:W-:-:S04]  /*e380*/  IMAD.WIDE R30, R2, 0x4, R88 ;  /* 0x00000004021e7825 */ /* 0x000fc800078e0258 */
[C---:B----4-:R-:W-:Y:S01]  /*e390*/  IMAD.WIDE R28, R2.reuse, 0x4, R90 ;  /* 0x00000004021c7825 */ /* 0x050fe200078e025a */
[----:B------:R4:W-:Y:S04]  /*e3a0*/  STL.64 [R1+0x380], R30 ;  /* 0x0003801e01007387 */ /* 0x0009e80000100a00 */
[----:B------:R2:W-:Y:S04]  /*e3b0*/  STL.64 [R1+0x390], R28 ;  /* 0x0003901c01007387 */ /* 0x0005e80000100a00 */
[----:B------:R-:W3:Y:S04]  /*e3c0*/  LDL.LU.64 R88, [R1+0x538] ;  /* 0x0005380001587983 */ /* 0x000ee80000300a00 */
[----:B------:R4:W-:Y:S01]  /*e3d0*/  LDGSTS.E [R82+0x3a400], desc[UR16][R30.64], !P6 ;  /* 0x3a4000001e527fae */ /* 0x0009e2000f1a1010 */
[----:B-1----:R-:W-:-:S03]  /*e3e0*/  IMAD.WIDE R34, R2, 0x4, R72 ;  /* 0x0000000402227825 */ /* 0x002fc600078e0248 */
[----:B------:R-:W3:Y:S01]  /*e3f0*/  LDL.LU.64 R90, [R1+0x540] ;  /* 0x00054000015a7983 */ /* 0x000ee20000300a00 */
[----:B--2---:R-:W-:-:S03]  /*e400*/  IMAD.WIDE R32, R2, 0x4, R74 ;  /* 0x0000000402207825 */ /* 0x004fc600078e024a */
        /* <DEDUP_REMOVED lines=27> */
[----:B---3--:R-:W-:-:S04]  /*e5c0*/  IMAD.WIDE R34, R2, 0x4, R76 ;  /* 0x0000000402227825 */ /* 0x008fc800078e024c */
[C---:B--2---:R-:W-:Y:S01]  /*e5d0*/  IMAD.WIDE R32, R2.reuse, 0x4, R78 ;  /* 0x0000000402207825 */ /* 0x044fe200078e024e */
        /* <DEDUP_REMOVED lines=54> */
[----:B------:R4:W-:Y:S04]  /*e940*/  LDGSTS.E [R82+0x3c400], desc[UR16][R30.64], !P6 ;  /* 0x3c4000001e527fae */ /* 0x0009e8000f1a1010 */
[----:B------:R-:W3:Y:S01]  /*e950*/  LDL.LU.64 R88, [R1+0x5b8] ;  /* 0x0005b80001587983 */ /* 0x000ee20000300a00 */
[----:B-1----:R-:W-:-:S03]  /*e960*/  IMAD.WIDE R34, R2, 0x4, R72 ;  /* 0x0000000402227825 */ /* 0x002fc600078e0248 */
[----:B------:R1:W-:Y:S01]  /*e970*/  LDGSTS.E [R82+0x3c600], desc[UR16][R28.64], !P6 ;  /* 0x3c6000001c527fae */ /* 0x0003e2000f1a1010 */
[----:B--2---:R-:W-:-:S03]  /*e980*/  IMAD.WIDE R32, R2, 0x4, R74 ;  /* 0x0000000402207825 */ /* 0x004fc600078e024a */
[----:B------:R-:W2:Y:S04]  /*e990*/  LDL.LU.64 R90, [R1+0x5c0] ;  /* 0x0005c000015a7983 */ /* 0x000ea80000300a00 */
        /* <DEDUP_REMOVED lines=26> */
[----:B---3--:R-:W-:-:S03]  /*eb40*/  IMAD.WIDE R34, R2, 0x4, R76 ;  /* 0x0000000402227825 */ /* 0x008fc600078e024c */
[----:B------:R-:W3:Y:S01]  /*eb50*/  LDL.LU.64 R76, [R1+0x5e8] ;  /* 0x0005e800014c7983 */ /* 0x000ee20000300a00 */
[----:B-1----:R-:W-:-:S03]  /*eb60*/  IMAD.WIDE R32, R2, 0x4, R78 ;  /* 0x0000000402207825 */ /* 0x002fc600078e024e */
[----:B------:R4:W-:Y:S04]  /*eb70*/  STL.64 [R1+0x530], R34 ;  /* 0x0005302201007387 */ /* 0x0009e80000100a00 */
[----:B------:R-:W3:Y:S04]  /*eb80*/  LDL.LU.64 R78, [R1+0x5f0] ;  /* 0x0005f000014e7983 */ /* 0x000ee80000300a00 */
[----:B------:R1:W-:Y:S04]  /*eb90*/  STL.64 [R1+0x538], R32 ;  /* 0x0005382001007387 */ /* 0x0003e80000100a00 */
[----:B------:R4:W-:Y:S04]  /*eba0*/  LDGSTS.E [R82+0x3d000], desc[UR16][R34.64], !P5 ;  /* 0x3d00000022527fae */ /* 0x0009e8000e9a1010 */
[----:B------:R1:W-:Y:S01]  /*ebb0*/  LDGSTS.E [R82+0x3d200], desc[UR16][R32.64], !P5 ;  /* 0x3d20000020527fae */ /* 0x0003e2000e9a1010 */
[----:B------:R-:W-:-:S03]  /*ebc0*/  IMAD.WIDE R30, R2, 0x4, R88 ;  /* 0x00000004021e7825 */ /* 0x000fc600078e0258 */
[----:B------:R-:W3:Y:S04]  /*ebd0*/  LDL.LU.64 R88, [R1+0x5f8] ;  /* 0x0005f80001587983 */ /* 0x000ee80000300a00 */
[----:B------:R1:W-:Y:S01]  /*ebe0*/  LDGSTS.E [R82+0x3d400], desc[UR16][R30.64], !P6 ;  /* 0x3d4000001e527fae */ /* 0x0003e2000f1a1010 */
[----:B--2---:R-:W-:-:S03]  /*ebf0*/  IMAD.WIDE R28, R2, 0x4, R90 ;  /* 0x00000004021c7825 */ /* 0x004fc600078e025a */
[----:B------:R-:W2:Y:S04]  /*ec00*/  LDL.LU.64 R90, [R1+0x600] ;  /* 0x00060000015a7983 */ /* 0x000ea80000300a00 */
[----:B------:R4:W-:Y:S02]  /*ec10*/  STL.64 [R1+0x540], R30 ;  /* 0x0005401e01007387 */ /* 0x0009e40000100a00 */
[C---:B----4-:R-:W-:Y:S02]  /*ec20*/  IMAD.WIDE R34, R2.reuse, 0x4, R72 ;  /* 0x0000000402227825 */ /* 0x050fe400078e0248 */
[----:B------:R4:W-:Y:S02]  /*ec30*/  STL.64 [R1+0x548], R28 ;  /* 0x0005481c01007387 */ /* 0x0009e40000100a00 */
[----:B-1----:R-:W-:-:S02]  /*ec40*/  IMAD.WIDE R32, R2, 0x4, R74 ;  /* 0x0000000402207825 */ /* 0x002fc400078e024a */
[----:B------:R-:W-:Y:S04]  /*ec50*/  STL.64 [R1+0x550], R34 ;  /* 0x0005502201007387 */ /* 0x000fe80000100a00 */
[----:B------:R-:W2:Y:S04]  /*ec60*/  LDL.LU.64 R72, [R1+0x608] ;  /* 0x0006080001487983 */ /* 0x000ea80000300a00 */
[----:B------:R3:W-:Y:S01]  /*ec70*/  STL.64 [R1+0x558], R32 ;  /* 0x0005582001007387 */ /* 0x0007e20000100a00 */
[----:B------:R-:W-:-:S03]  /*ec80*/  IMAD.WIDE R30, R2, 0x4, R84 ;  /* 0x00000004021e7825 */ /* 0x000fc600078e0254 */
[----:B------:R-:W2:Y:S04]  /*ec90*/  LDL.LU.64 R74, [R1+0x618] ;  /* 0x00061800014a7983 */ /* 0x000ea80000300a00 */
[----:B------:R1:W-:Y:S04]  /*eca0*/  STL.64 [R1+0x560], R30 ;  /* 0x0005601e01007387 */ /* 0x0003e80000100a00 */
[----:B------:R4:W-:Y:S04]  /*ecb0*/  LDGSTS.E [R82+0x3d600], desc[UR16][R28.64], !P6 ;  /* 0x3d6000001c527fae */ /* 0x0009e8000f1a1010 */
[----:B------:R-:W2:Y:S01]  /*ecc0*/  LDL.LU.64 R84, [R1+0x610] ;  /* 0x0006100001547983 */ /* 0x000ea20000300a00 */
[----:B----4-:R-:W-:-:S03]  /*ecd0*/  IMAD.WIDE R28, R2, 0x4, R86 ;  /* 0x00000004021c7825 */ /* 0x010fc600078e0256 */
[----:B------:R-:W4:Y:S01]  /*ece0*/  LDL.LU.64 R86, [R1+0x620] ;  /* 0x0006200001567983 */ /* 0x000f220000300a00 */
[----:B------:R-:W-:Y:S02]  /*ecf0*/  IADD3 R93, PT, PT, R24, -0xf7, RZ ;  /* 0xffffff09185d7810 */ /* 0x000fe40007ffe0ff */
[----:B------:R-:W1:Y:S01]  /*ed00*/  LDC R24, c[0x0][0x3a0] ;  /* 0x0000e800ff187b82 */ /* 0x000e620000000800 */
[----:B------:R-:W-:Y:S01]  /*ed10*/  VIADD R0, R23, 0xffffff08 ;  /* 0xffffff0817007836 */ /* 0x000fe20000000000 */
[----:B------:R-:W-:-:S04]  /*ed20*/  ISETP.GE.U32.AND P2, PT, R93, 0x7ffffe8a, PT ;  /* 0x7ffffe8a5d00780c */ /* 0x000fc80003f46070 */
[----:B------:R-:W-:Y:S02]  /*ed30*/  ISETP.GE.U32.AND P4, PT, R0, 0x7ffffe89, PT ;  /* 0x7ffffe890000780c */ /* 0x000fe40003f86070 */
[----:B------:R-:W1:Y:S01]  /*ed40*/  LDC R23, c[0x0][0x3a0] ;  /* 0x0000e800ff177b82 */ /* 0x000e620000000800 */
[----:B------:R-:W-:Y:S01]  /*ed50*/  VIADD R93, R26, 0xffffff07 ;  /* 0xffffff071a5d7836 */ /* 0x000fe20000000000 */
[----:B------:R-:W-:Y:S01]  /*ed60*/  IADD3 R0, PT, PT, R22, -0xfa, RZ ;  /* 0xffffff0616007810 */ /* 0x000fe20007ffe0ff */
[----:B------:R1:W-:Y:S04]  /*ed70*/  STL.64 [R1+0x598], R28 ;  /* 0x0005981c01007387 */ /* 0x0003e80000100a00 */
[----:B------:R-:W-:Y:S01]  /*ed80*/  LDGSTS.E [R82+0x3d800], desc[UR16][R34.64], !P2 ;  /* 0x3d80000022527fae */ /* 0x000fe2000d1a1010 */
[----:B------:R-:W2:Y:S01]  /*ed90*/  LDC R26, c[0x0][0x3a0] ;  /* 0x0000e800ff1a7b82 */ /* 0x000ea20000000800 */
[----:B------:R-:W-:Y:S01]  /*eda0*/  ISETP.GE.U32.AND P5, PT, R93, 0x7ffffe88, PT ;  /* 0x7ffffe885d00780c */ /* 0x000fe20003fa6070 */
[----:B------:R-:W-:Y:S01]  /*edb0*/  VIADD R93, R27, 0xffffff05 ;  /* 0xffffff051b5d7836 */ /* 0x000fe20000000000 */
[----:B------:R3:W-:Y:S01]  /*edc0*/  LDGSTS.E [R82+0x3da00], desc[UR16][R32.64], !P2 ;  /* 0x3da0000020527fae */ /* 0x0007e2000d1a1010 */
[----:B------:R-:W-:-:S03]  /*edd0*/  ISETP.GE.U32.AND P6, PT, R0, 0x7ffffe87, PT ;  /* 0x7ffffe870000780c */ /* 0x000fc60003fc6070 */
[----:B------:R1:W-:Y:S01]  /*ede0*/  LDGSTS.E [R82+0x3dc00], desc[UR16][R30.64], !P4 ;  /* 0x3dc000001e527fae */ /* 0x0003e2000e1a1010 */
[----:B------:R-:W-:Y:S01]  /*edf0*/  ISETP.GE.U32.AND P2, PT, R93, 0x7ffffe86, PT ;  /* 0x7ffffe865d00780c */ /* 0x000fe20003f46070 */
[----:B------:R-:W-:Y:S01]  /*ee00*/  VIADD R0, R25, 0xffffff04 ;  /* 0xffffff0419007836 */ /* 0x000fe20000000000 */
[----:B------:R-:W2:Y:S01]  /*ee10*/  LDC R22, c[0x0][0x3a0] ;  /* 0x0000e800ff167b82 */ /* 0x000ea20000000800 */
[----:B------:R1:W-:Y:S02]  /*ee20*/  LDGSTS.E [R82+0x3de00], desc[UR16][R28.64], !P4 ;  /* 0x3de000001c527fae */ /* 0x0003e4000e1a1010 */
[----:B-1----:R-:W-:Y:S02]  /*ee30*/  IADD3 R93, PT, PT, R24, -0xfd, RZ ;  /* 0xffffff03185d7810 */ /* 0x002fe40007ffe0ff */
[----:B------:R-:W-:Y:S01]  /*ee40*/  ISETP.GE.U32.AND P4, PT, R0, 0x7ffffe85, PT ;  /* 0x7ffffe850000780c */ /* 0x000fe20003f86070 */
[----:B------:R-:W-:Y:S02]  /*ee50*/  VIADD R0, R23, 0xffffff02 ;  /* 0xffffff0217007836 */ /* 0x000fe40000000000 */
[----:B------:R-:W-:Y:S01]  /*ee60*/  IMAD.SHL.U32 R3, R3, 0x80, RZ ;  /* 0x0000008003037824 */ /* 0x000fe200078e00ff */
[----:B------:R-:W1:Y:S01]  /*ee70*/  LDC R23, c[0x0][0x3a0] ;  /* 0x0000e800ff177b82 */ /* 0x000e620000000800 */
[----:B---3--:R-:W-:-:S04]  /*ee80*/  IMAD.WIDE R32, R2, 0x4, R76 ;  /* 0x0000000402207825 */ /* 0x008fc800078e024c */
[C---:B------:R-:W-:Y:S01]  /*ee90*/  IMAD.WIDE R30, R2.reuse, 0x4, R78 ;  /* 0x00000004021e7825 */ /* 0x040fe200078e024e */
[----:B------:R3:W-:Y:S04]  /*eea0*/  STL.64 [R1+0x5a0], R32 ;  /* 0x0005a02001007387 */ /* 0x0007e80000100a00 */
[----:B------:R1:W-:Y:S04]  /*eeb0*/  STL.64 [R1+0x5a8], R30 ;  /* 0x0005a81e01007387 */ /* 0x0003e80000100a00 */
[----:B------:R-:W4:Y:S04]  /*eec0*/  LDL.LU.64 R76, [R1+0x628] ;  /* 0x00062800014c7983 */ /* 0x000f280000300a00 */
[----:B------:R3:W-:Y:S04]  /*eed0*/  LDGSTS.E [R82+0x3e000], desc[UR16][R32.64], !P5 ;  /* 0x3e00000020527fae */ /* 0x0007e8000e9a1010 */
[----:B------:R1:W-:Y:S01]  /*eee0*/  LDGSTS.E [R82+0x3e200], desc[UR16][R30.64], !P5 ;  /* 0x3e2000001e527fae */ /* 0x0003e2000e9a1010 */
[----:B------:R-:W-:-:S05]  /*eef0*/  IMAD.WIDE R28, R2, 0x4, R88 ;  /* 0x00000004021c7825 */ /* 0x000fca00078e0258 */
[----:B------:R-:W-:Y:S01]  /*ef00*/  STL.64 [R1+0x5b0], R28 ;  /* 0x0005b01c01007387 */ /* 0x000fe20000100a00 */
[----:B--2---:R-:W-:-:S03]  /*ef10*/  IMAD.WIDE R24, R2, 0x4, R90 ;  /* 0x0000000402187825 */ /* 0x004fc600078e025a */
[----:B------:R-:W2:Y:S04]  /*ef20*/  LDL.LU.64 R78, [R1+0x630] ;  /* 0x00063000014e7983 */ /* 0x000ea80000300a00 */
[----:B------:R1:W-:Y:S04]  /*ef30*/  STL.64 [R1+0x5b8], R24 ;  /* 0x0005b81801007387 */ /* 0x0003e80000100a00 */
[----:B------:R-:W2:Y:S04]  /*ef40*/  LDL.LU.64 R88, [R1+0x638] ;  /* 0x0006380001587983 */ /* 0x000ea80000300a00 */
[----:B------:R-:W2:Y:S04]  /*ef50*/  LDL.LU.64 R90, [R1+0x640] ;  /* 0x00064000015a7983 */ /* 0x000ea80000300a00 */
[----:B------:R-:W-:Y:S01]  /*ef60*/  LDGSTS.E [R82+0x3e400], desc[UR16][R28.64], !P6 ;  /* 0x3e4000001c527fae */ /* 0x000fe2000f1a1010 */
[----:B---3--:R-:W-:-:S03]  /*ef70*/  IMAD.WIDE R32, R2, 0x4, R72 ;  /* 0x0000000402207825 */ /* 0x008fc600078e0248 */
[----:B------:R3:W-:Y:S01]  /*ef80*/  LDGSTS.E [R82+0x3e600], desc[UR16][R24.64], !P6 ;  /* 0x3e60000018527fae */ /* 0x0007e2000f1a1010 */
[----:B------:R-:W-:Y:S01]  /*ef90*/  ISETP.GE.U32.AND P6, PT, R0, 0x7ffffe83, PT ;  /* 0x7ffffe830000780c */ /* 0x000fe20003fc6070 */
[----:B------:R-:W-:Y:S02]  /*efa0*/  VIADD R0, R26, 0xffffff01 ;  /* 0xffffff011a007836 */ /* 0x000fe40000000000 */
[----:B-1----:R-:W-:Y:S01]  /*efb0*/  IMAD.WIDE R30, R2, 0x4, R74 ;  /* 0x00000004021e7825 */ /* 0x002fe200078e024a */
[----:B------:R1:W-:Y:S04]  /*efc0*/  STL.64 [R1+0x5c0], R32 ;  /* 0x0005c02001007387 */ /* 0x0003e80000100a00 */
[----:B------:R2:W-:Y:S01]  /*efd0*/  STL.64 [R1+0x5c8], R30 ;  /* 0x0005c81e01007387 */ /* 0x0005e20000100a00 */
[----:B---3--:R-:W3:Y:S01]  /*efe0*/  LDC R25, c[0x0][0x3a0] ;  /* 0x0000e800ff197b82 */ /* 0x008ee20000000800 */
[----:B------:R-:W-:-:S02]  /*eff0*/  ISETP.GE.U32.AND P5, PT, R93, 0x7ffffe84, PT ;  /* 0x7ffffe845d00780c */ /* 0x000fc40003fa6070 */
[----:B------:R1:W-:Y:S01]  /*f000*/  LDGSTS.E [R82+0x3e800], desc[UR16][R32.64], !P2 ;  /* 0x3e80000020527fae */ /* 0x0003e2000d1a1010 */
[----:B------:R-:W-:-:S03]  /*f010*/  IMAD.WIDE R28, R2, 0x4, R84 ;  /* 0x00000004021c7825 */ /* 0x000fc600078e0254 */
[----:B------:R2:W-:Y:S01]  /*f020*/  LDGSTS.E [R82+0x3ea00], desc[UR16][R30.64], !P2 ;  /* 0x3ea000001e527fae */ /* 0x0005e2000d1a1010 */
[----:B------:R-:W1:Y:S03]  /*f030*/  LDC R24, c[0x0][0x3a0] ;  /* 0x0000e800ff187b82 */ /* 0x000e660000000800 */
[----:B------:R1:W-:Y:S04]  /*f040*/  STL.64 [R1+0x608], R28 ;  /* 0x0006081c01007387 */ /* 0x0003e80000100a00 */
[----:B------:R-:W3:Y:S01]  /*f050*/  LDL.LU.64 R68, [R1+0x648] ;  /* 0x0006480001447983 */ /* 0x000ee20000300a00 */
[----:B----4-:R-:W-:-:S03]  /*f060*/  IMAD.WIDE R26, R2, 0x4, R86 ;  /* 0x00000004021a7825 */ /* 0x010fc600078e0256 */
[----:B------:R4:W-:Y:S04]  /*f070*/  LDGSTS.E [R82+0x3ec00], desc[UR16][R28.64], !P4 ;  /* 0x3ec000001c527fae */ /* 0x0009e8000e1a1010 */
[----:B------:R1:W-:Y:S04]  /*f080*/  STL.64 [R1+0x610], R26 ;  /* 0x0006101a01007387 */ /* 0x0003e80000100a00 */
[----:B------:R-:W3:Y:S04]  /*f090*/  LDL.LU.64 R70, [R1+0x650] ;  /* 0x0006500001467983 */ /* 0x000ee80000300a00 */
[----:B------:R-:W3:Y:S04]  /*f0a0*/  LDL.LU.64 R84, [R1+0x658] ;  /* 0x0006580001547983 */ /* 0x000ee80000300a00 */
[----:B------:R-:W3:Y:S01]  /*f0b0*/  LDL.LU.64 R86, [R1+0x660] ;  /* 0x0006600001567983 */ /* 0x000ee20000300a00 */
[----:B------:R-:W-:Y:S01]  /*f0c0*/  IADD3 R93, PT, PT, R22, -0x100, RZ ;  /* 0xffffff00165d7810 */ /* 0x000fe20007ffe0ff */
[----:B------:R-:W-:Y:S01]  /*f0d0*/  IMAD.WIDE R134, R3, 0x4, R246 ;  /* 0x0000000403867825 */ /* 0x000fe200078e02f6 */
[----:B------:R-:W1:Y:S01]  /*f0e0*/  LDC R22, c[0x0][0x3a0] ;  /* 0x0000e800ff167b82 */ /* 0x000e620000000800 */
[----:B------:R1:W-:Y:S01]  /*f0f0*/  LDGSTS.E [R82+0x3ee00], desc[UR16][R26.64], !P4 ;  /* 0x3ee000001a527fae */ /* 0x0003e2000e1a1010 */
[----:B------:R-:W-:Y:S01]  /*f100*/  ISETP.GE.AND P2, PT, R83, R93, PT ;  /* 0x0000005d5300720c */ /* 0x000fe20003f46270 */
[----:B-1----:R-:W-:-:S05]  /*f110*/  IMAD.WIDE R32, R2, 0x4, R76 ;  /* 0x0000000402207825 */ /* 0x002fca00078e024c */
[----:B------:R-:W-:Y:S04]  /*f120*/  STL.64 [R1+0x618], R32 ;  /* 0x0006182001007387 */ /* 0x000fe80000100a00 */
[----:B------:R-:W-:Y:S01]  /*f130*/  LDGSTS.E [R82+0x3f000], desc[UR16][R32.64], !P5 ;  /* 0x3f00000020527fae */ /* 0x000fe2000e9a1010 */
[----:B--2---:R-:W-:-:S04]  /*f140*/  IMAD.WIDE R30, R2, 0x4, R78 ;  /* 0x00000004021e7825 */ /* 0x004fc800078e024e */
[C---:B----4-:R-:W-:Y:S01]  /*f150*/  IMAD.WIDE R28, R2.reuse, 0x4, R88 ;  /* 0x00000004021c7825 */ /* 0x050fe200078e0258 */
[----:B------:R1:W-:Y:S03]  /*f160*/  STL.64 [R1+0x628], R30 ;  /* 0x0006281e01007387 */ /* 0x0003e60000100a00 */
[----:B------:R-:W-:Y:S01]  /*f170*/  IMAD.WIDE R26, R2, 0x4, R90 ;  /* 0x00000004021a7825 */ /* 0x000fe200078e025a */
[----:B------:R2:W-:Y:S04]  /*f180*/  STL.64 [R1+0x620], R28 ;  /* 0x0006201c01007387 */ /* 0x0005e80000100a00 */
[----:B------:R1:W-:Y:S01]  /*f190*/  LDGSTS.E [R82+0x3f200], desc[UR16][R30.64], !P5 ;  /* 0x3f2000001e527fae */ /* 0x0003e2000e9a1010 */
[----:B------:R-:W-:Y:S01]  /*f1a0*/  ISETP.GE.U32.AND P5, PT, R93, 0x7ffffe81, PT ;  /* 0x7ffffe815d00780c */ /* 0x000fe20003fa6070 */
[----:B---3--:R-:W-:-:S02]  /*f1b0*/  VIADD R93, R25, 0xfffffeff ;  /* 0xfffffeff195d7836 */ /* 0x008fc40000000000 */
[----:B------:R3:W-:Y:S04]  /*f1c0*/  STL.64 [R1+0x630], R26 ;  /* 0x0006301a01007387 */ /* 0x0007e80000100a00 */
[----:B------:R-:W4:Y:S04]  /*f1d0*/  LDL.LU.64 R72, [R1+0x168] ;  /* 0x0001680001487983 */ /* 0x000f280000300a00 */
[----:B------:R-:W4:Y:S04]  /*f1e0*/  LDL.LU.64 R74, [R1+0x128] ;  /* 0x00012800014a7983 */ /* 0x000f280000300a00 */
[----:B------:R2:W-:Y:S04]  /*f1f0*/  LDGSTS.E [R82+0x3f400], desc[UR16][R28.64], !P6 ;  /* 0x3f4000001c527fae */ /* 0x0005e8000f1a1010 */
[----:B------:R3:W-:Y:S01]  /*f200*/  LDGSTS.E [R82+0x3f600], desc[UR16][R26.64], !P6 ;  /* 0x3f6000001a527fae */ /* 0x0007e2000f1a1010 */
[----:B------:R-:W-:Y:S01]  /*f210*/  ISETP.GE.U32.AND P6, PT, R93, 0x7ffffe80, PT ;  /* 0x7ffffe805d00780c */ /* 0x000fe20003fc6070 */
[----:B------:R-:W-:-:S02]  /*f220*/  VIADD R93, R24, 0xfffffefe ;  /* 0xfffffefe185d7836 */ /* 0x000fc40000000000 */
[----:B------:R-:W4:Y:S04]  /*f230*/  LDL.LU.64 R90, [R1+0xe8] ;  /* 0x0000e800015a7983 */ /* 0x000f280000300a00 */
[----:B------:R-:W4:Y:S01]  /*f240*/  LDL.LU.64 R76, [R1+0xa8] ;  /* 0x0000a800014c7983 */ /* 0x000f220000300a00 */
[----:B-1----:R-:W-:-:S03]  /*f250*/  IMAD.WIDE R30, R2, 0x4, R68 ;  /* 0x00000004021e7825 */ /* 0x002fc600078e0244 */
[----:B------:R-:W4:Y:S04]  /*f260*/  LDL.LU.64 R78, [R1+0x68] ;  /* 0x00006800014e7983 */ /* 0x000f280000300a00 */
[----:B------:R-:W4:Y:S01]  /*f270*/  LDL.LU.64 R88, [R1+0x28] ;  /* 0x0000280001587983 */ /* 0x000f220000300a00 */
[----:B--2---:R-:W-:-:S03]  /*f280*/  IMAD.WIDE R28, R2, 0x4, R70 ;  /* 0x00000004021c7825 */ /* 0x004fc600078e0246 */
[----:B------:R1:W-:Y:S01]  /*f290*/  STL.64 [R1+0x638], R30 ;  /* 0x0006381e01007387 */ /* 0x0003e20000100a00 */
[----:B---3--:R-:W-:-:S03]  /*f2a0*/  IMAD.WIDE R26, R2, 0x4, R84 ;  /* 0x00000004021a7825 */ /* 0x008fc600078e0254 */
[----:B------:R-:W-:Y:S01]  /*f2b0*/  STL.64 [R1+0x640], R28 ;  /* 0x0006401c01007387 */ /* 0x000fe20000100a00 */
[----:B------:R-:W-:-:S03]  /*f2c0*/  IMAD.WIDE R24, R2, 0x4, R86 ;  /* 0x0000000402187825 */ /* 0x000fc600078e0256 */
[----:B------:R-:W-:Y:S04]  /*f2d0*/  STL.64 [R1+0x688], R26 ;  /* 0x0006881a01007387 */ /* 0x000fe80000100a00 */
[----:B------:R2:W-:Y:S04]  /*f2e0*/  STL.64 [R1+0x698], R24 ;  /* 0x0006981801007387 */ /* 0x0005e80000100a00 */
[----:B------:R-:W3:Y:S04]  /*f2f0*/  LDL.LU.64 R86, [R1+0x160] ;  /* 0x0001600001567983 */ /* 0x000ee80000300a00 */
[----:B------:R-:W2:Y:S04]  /*f300*/  LDL.LU.64 R64, [R1+0x120] ;  /* 0x0001200001407983 */ /* 0x000ea80000300a00 */
[----:B------:R-:W2:Y:S04]  /*f310*/  LDL.LU.64 R66, [R1+0xe0] ;  /* 0x0000e00001427983 */ /* 0x000ea80000300a00 */
[----:B------:R-:W2:Y:S04]  /*f320*/  LDL.LU.64 R68, [R1+0xa0] ;  /* 0x0000a00001447983 */ /* 0x000ea80000300a00 */
[----:B------:R-:W2:Y:S04]  /*f330*/  LDL.LU.64 R70, [R1+0x60] ;  /* 0x0000600001467983 */ /* 0x000ea80000300a00 */
[----:B------:R-:W2:Y:S01]  /*f340*/  LDL.LU.64 R84, [R1+0x20] ;  /* 0x0000200001547983 */ /* 0x000ea20000300a00 */
[----:B------:R-:W-:-:S04]  /*f350*/  IMAD.WIDE R130, R3, 0x4, R106 ;  /* 0x0000000403827825 */ /* 0x000fc800078e026a */
[----:B----4-:R-:W-:-:S04]  /*f360*/  IMAD.WIDE R144, R3, 0x4, R72 ;  /* 0x0000000403907825 */ /* 0x010fc800078e0248 */
[C---:B------:R-:W-:Y:S01]  /*f370*/  IMAD.WIDE R142, R3.reuse, 0x4, R74 ;  /* 0x00000004038e7825 */ /* 0x040fe200078e024a */
[----:B------:R4:W-:Y:S04]  /*f380*/  STL.64 [R1+0x680], R144 ;  /* 0x0006809001007387 */ /* 0x0009e80000100a00 */
[----:B------:R1:W-:Y:S04]  /*f390*/  STL.64 [R1+0x9d0], R142 ;  /* 0x0009d08e01007387 */ /* 0x0003e80000100a00 */
[----:B------:R-:W4:Y:S01]  /*f3a0*/  LDL.LU.64 R72, [R1+0x158] ;  /* 0x0001580001487983 */ /* 0x000f220000300a00 */
[----:B------:R-:W-:-:S03]  /*f3b0*/  IMAD.WIDE R90, R3, 0x4, R90 ;  /* 0x00000004035a7825 */ /* 0x000fc600078e025a */
[----:B------:R-:W4:Y:S01]  /*f3c0*/  LDL.LU.64 R74, [R1+0x118] ;  /* 0x00011800014a7983 */ /* 0x000f220000300a00 */
[----:B------:R-:W-:-:S04]  /*f3d0*/  IMAD.WIDE R140, R3, 0x4, R76 ;  /* 0x00000004038c7825 */ /* 0x000fc800078e024c */
[----:B------:R-:W-:-:S04]  /*f3e0*/  IMAD.WIDE R138, R3, 0x4, R78 ;  /* 0x00000004038a7825 */ /* 0x000fc800078e024e */
[C---:B------:R-:W-:Y:S02]  /*f3f0*/  IMAD.WIDE R136, R3.reuse, 0x4, R88 ;  /* 0x0000000403887825 */ /* 0x040fe400078e0258 */
[----:B------:R-:W4:Y:S04]  /*f400*/  LDL.LU.64 R88, [R1+0xd8] ;  /* 0x0000d80001587983 */ /* 0x000f280000300a00 */
[----:B------:R-:W4:Y:S04]  /*f410*/  LDL.LU.64 R76, [R1+0x98] ;  /* 0x00009800014c7983 */ /* 0x000f280000300a00 */
[----:B------:R1:W-:Y:S04]  /*f420*/  STL.64 [R1+0xa00], R90 ;  /* 0x000a005a01007387 */ /* 0x0003e80000100a00 */
[----:B------:R1:W-:Y:S04]  /*f430*/  STL.64 [R1+0xa28], R140 ;  /* 0x000a288c01007387 */ /* 0x0003e80000100a00 */
[----:B------:R1:W-:Y:S04]  /*f440*/  STL.64 [R1+0xa48], R138 ;  /* 0x000a488a01007387 */ /* 0x0003e80000100a00 */
[----:B------:R-:W4:Y:S01]  /*f450*/  LDL.LU.64 R78, [R1+0x58] ;  /* 0x00005800014e7983 */ /* 0x000f220000300a00 */
[----:B---3--:R-:W-:-:S03]  /*f460*/  IMAD.WIDE R128, R3, 0x4, R86 ;  /* 0x0000000403807825 */ /* 0x008fc600078e0256 */
[----:B------:R-:W3:Y:S01]  /*f470*/  LDL.LU.64 R86, [R1+0x18] ;  /* 0x0000180001567983 */ /* 0x000ee20000300a00 */
[----:B--2---:R-:W-:-:S03]  /*f480*/  IMAD.WIDE R126, R3, 0x4, R64 ;  /* 0x00000004037e7825 */ /* 0x004fc600078e0240 */
[----:B------:R2:W-:Y:S04]  /*f490*/  STL.64 [R1+0xa60], R136 ;  /* 0x000a608801007387 */ /* 0x0005e80000100a00 */
[----:B------:R1:W-:Y:S04]  /*f4a0*/  STL.64 [R1+0xa70], R134 ;  /* 0x000a708601007387 */ /* 0x0003e80000100a00 */
[----:B------:R1:W-:Y:S04]  /*f4b0*/  STL.64 [R1+0xa78], R130 ;  /* 0x000a788201007387 */ /* 0x0003e80000100a00 */
[----:B------:R1:W-:Y:S01]  /*f4c0*/  STL.64 [R1+0x600], R128 ;  /* 0x0006008001007387 */ /* 0x0003e20000100a00 */
[----:B------:R-:W-:-:S03]  /*f4d0*/  IMAD.WIDE R118, R3, 0x4, R84 ;  /* 0x0000000403767825 */ /* 0x000fc600078e0254 */
[----:B------:R1:W-:Y:S04]  /*f4e0*/  STL.64 [R1+0x678], R126 ;  /* 0x0006787e01007387 */ /* 0x0003e80000100a00 */
[----:B------:R-:W2:Y:S04]  /*f4f0*/  LDL.LU.64 R84, [R1+0x150] ;  /* 0x0001500001547983 */ /* 0x000ea80000300a00 */
[----:B------:R-:W2:Y:S01]  /*f500*/  LDL.LU.64 R62, [R1+0x110] ;  /* 0x00011000013e7983 */ /* 0x000ea20000300a00 */
[----:B------:R-:W-:Y:S02]  /*f510*/  ISETP.GE.U32.AND P4, PT, R0, 0x7ffffe82, PT ;  /* 0x7ffffe820000780c */ /* 0x000fe40003f86070 */
[----:B------:R-:W-:Y:S01]  /*f520*/  SEL R0, RZ, 0x4, P2 ;  /* 0x00000004ff007807 */ /* 0x000fe20001000000 */
[----:B------:R-:W-:Y:S01]  /*f530*/  IMAD.WIDE R124, R3, 0x4, R66 ;  /* 0x00000004037c7825 */ /* 0x000fe200078e0242 */
[----:B------:R-:W-:Y:S01]  /*f540*/  ISETP.GT.AND P2, PT, R133, 0x17f, PT ;  /* 0x0000017f8500780c */ /* 0x000fe20003f44270 */
[----:B------:R-:W2:Y:S03]  /*f550*/  LDL.LU.64 R64, [R1+0xd0] ;  /* 0x0000d00001407983 */ /* 0x000ea60000300a00 */
[----:B------:R-:W-:Y:S01]  /*f560*/  SEL R0, R0, RZ, P2 ;  /* 0x000000ff00007207 */ /* 0x000fe20001000000 */
[C---:B------:R-:W-:Y:S01]  /*f570*/  IMAD.WIDE R122, R3.reuse, 0x4, R68 ;  /* 0x00000004037a7825 */ /* 0x040fe200078e0244 */
[----:B------:R-:W2:Y:S02]  /*f580*/  LDL.LU.64 R66, [R1+0x90] ;  /* 0x0000900001427983 */ /* 0x000ea40000300a00 */
[----:B------:R-:W-:Y:S01]  /*f590*/  ISETP.NE.U32.AND P2, PT, R0, RZ, PT ;  /* 0x000000ff0000720c */ /* 0x000fe20003f45070 */
[----:B------:R-:W-:Y:S01]  /*f5a0*/  IMAD.WIDE R120, R3, 0x4, R70 ;  /* 0x0000000403787825 */ /* 0x000fe200078e0246 */
[----:B------:R-:W-:Y:S01]  /*f5b0*/  IADD3 R0, PT, PT, R23, -0x103, RZ ;  /* 0xfffffefd17007810 */ /* 0x000fe20007ffe0ff */
[----:B------:R1:W-:Y:S02]  /*f5c0*/  LDGSTS.E [R82+0x3f800], desc[UR16][R30.64], !P4 ;  /* 0x3f8000001e527fae */ /* 0x0003e4000e1a1010 */
[----:B------:R-:W-:-:S02]  /*f5d0*/  IMAD.WIDE R116, R3, 0x4, R244 ;  /* 0x0000000403747825 */ /* 0x000fc400078e02f4 */
[----:B------:R-:W-:Y:S02]  /*f5e0*/  LDGSTS.E [R82+0x3fa00], desc[UR16][R28.64], !P4 ;  /* 0x3fa000001c527fae */ /* 0x000fe4000e1a1010 */
[----:B------:R-:W-:Y:S02]  /*f5f0*/  IMAD.WIDE R114, R3, 0x4, R110 ;  /* 0x0000000403727825 */ /* 0x000fe400078e026e */
[----:B------:R-:W-:Y:S04]  /*f600*/  LDGSTS.E [R82+0x3fc00], desc[UR16][R26.64], !P5 ;  /* 0x3fc000001a527fae */ /* 0x000fe8000e9a1010 */
[----:B------:R1:W-:Y:S04]  /*f610*/  STL.64 [R1+0x9c8], R124 ;  /* 0x0009c87c01007387 */ /* 0x0003e80000100a00 */
[----:B------:R1:W-:Y:S01]  /*f620*/  LDGSTS.E [R82+0x3fe00], desc[UR16][R24.64], !P5 ;  /* 0x3fe0000018527fae */ /* 0x0003e2000e9a1010 */
[----:B------:R-:W-:Y:S01]  /*f630*/  ISETP.GE.U32.AND P5, PT, R0, 0x7ffffe7e, PT ;  /* 0x7ffffe7e0000780c */ /* 0x000fe20003fa6070 */
[----:B------:R-:W-:-:S02]  /*f640*/  VIADD R0, R22, 0xfffffefc ;  /* 0xfffffefc16007836 */ /* 0x000fc40000000000 */
[----:B------:R1:W-:Y:S04]  /*f650*/  STL.64 [R1+0x9f8], R122 ;  /* 0x0009f87a01007387 */ /* 0x0003e80000100a00 */
[----:B------:R1:W-:Y:S04]  /*f660*/  STL.64 [R1+0xa20], R120 ;  /* 0x000a207801007387 */ /* 0x0003e80000100a00 */
[----:B------:R-:W2:Y:S04]  /*f670*/  LDL.LU.64 R68, [R1+0x50] ;  /* 0x0000500001447983 */ /* 0x000ea80000300a00 */
[----:B------:R-:W2:Y:S04]  /*f680*/  LDL.LU.64 R70, [R1+0x10] ;  /* 0x0000100001467983 */ /* 0x000ea80000300a00 */
[----:B------:R2:W-:Y:S04]  /*f690*/  STL.64 [R1+0xa40], R118 ;  /* 0x000a407601007387 */ /* 0x0005e80000100a00 */
[----:B------:R2:W-:Y:S04]  /*f6a0*/  STL.64 [R1+0xa58], R116 ;  /* 0x000a587401007387 */ /* 0x0005e80000100a00 */
[----:B------:R2:W-:Y:S01]  /*f6b0*/  STL.64 [R1+0xa68], R114 ;  /* 0x000a687201007387 */ /* 0x0005e20000100a00 */
[----:B-1----:R-:W-:-:S03]  /*f6c0*/  IMAD.WIDE R30, R3, 0x4, R242 ;  /* 0x00000004031e7825 */ /* 0x002fc600078e02f2 */
[----:B------:R-:W0:Y:S01]  /*f6d0*/  LDGDEPBAR ;  /* 0x00000000000079af */ /* 0x000e220000000000 */
[----:B------:R-:W-:-:S03]  /*f6e0*/  IMAD.WIDE R32, R3, 0x4, R100 ;  /* 0x0000000403207825 */ /* 0x000fc600078e0264 */
[----:B------:R-:W-:Y:S01]  /*f6f0*/  LDGSTS.E [R92+-0x78000], desc[UR16][R144.64], P1 ;  /* 0x88000000905c7fae */ /* 0x000fe200089a1010 */
[----:B----4-:R-:W-:-:S03]  /*f700*/  IMAD.WIDE R112, R3, 0x4, R72 ;  /* 0x0000000403707825 */ /* 0x010fc600078e0248 */
[----:B------:R-:W-:Y:S01]  /*f710*/  LDGSTS.E [R92+-0x77c00], desc[UR16][R142.64], P1 ;  /* 0x884000008e5c7fae */ /* 0x000fe200089a1010 */
[----:B------:R-:W-:-:S03]  /*f720*/  IMAD.WIDE R22, R3, 0x4, R74 ;  /* 0x0000000403167825 */ /* 0x000fc600078e024a */
[----:B------:R1:W-:Y:S04]  /*f730*/  STL.64 [R1+0x590], R112 ;  /* 0x0005907001007387 */ /* 0x0003e80000100a00 */
[----:B------:R4:W-:Y:S04]  /*f740*/  STL.64 [R1+0x5f8], R22 ;  /* 0x0005f81601007387 */ /* 0x0009e80000100a00 */
[----:B------:R-:W4:Y:S01]  /*f750*/  LDL.LU.64 R72, [R1+0x148] ;  /* 0x0001480001487983 */ /* 0x000f220000300a00 */
[----:B------:R-:W-:-:S03]  /*f760*/  IMAD.WIDE R88, R3, 0x4, R88 ;  /* 0x0000000403587825 */ /* 0x000fc600078e0258 */
[----:B------:R-:W-:Y:S01]  /*f770*/  LDGSTS.E [R92+-0x77800], desc[UR16][R90.64], P1 ;  /* 0x888000005a5c7fae */ /* 0x000fe200089a1010 */
[----:B------:R-:W-:-:S03]  /*f780*/  IMAD.WIDE R24, R3, 0x4, R76 ;  /* 0x0000000403187825 */ /* 0x000fc600078e024c */
[----:B------:R-:W-:Y:S01]  /*f790*/  LDGSTS.E [R92+-0x77400], desc[UR16][R140.64], P1 ;  /* 0x88c000008c5c7fae */ /* 0x000fe200089a1010 */
[----:B------:R-:W-:-:S03]  /*f7a0*/  IMAD.WIDE R26, R3, 0x4, R78 ;  /* 0x00000004031a7825 */ /* 0x000fc600078e024e */
[----:B------:R-:W-:Y:S01]  /*f7b0*/  LDGSTS.E [R92+-0x77000], desc[UR16][R138.64], P1 ;  /* 0x890000008a5c7fae */ /* 0x000fe200089a1010 */
[----:B---3--:R-:W-:-:S03]  /*f7c0*/  IMAD.WIDE R28, R3, 0x4, R86 ;  /* 0x00000004031c7825 */ /* 0x008fc600078e0256 */
[----:B------:R-:W-:Y:S04]  /*f7d0*/  LDGSTS.E [R92+-0x76c00], desc[UR16][R136.64], P1 ;  /* 0x89400000885c7fae */ /* 0x000fe800089a1010 */
[----:B------:R-:W3:Y:S04]  /*f7e0*/  LDL.LU.64 R86, [R1+0x108] ;  /* 0x0001080001567983 */ /* 0x000ee80000300a00 */
[----:B------:R-:W3:Y:S04]  /*f7f0*/  LDL.LU.64 R74, [R1+0xc8] ;  /* 0x0000c800014a7983 */ /* 0x000ee80000300a00 */
[----:B------:R-:W3:Y:S04]  /*f800*/  LDL.LU.64 R76, [R1+0x88] ;  /* 0x00008800014c7983 */ /* 0x000ee80000300a00 */
[----:B------:R1:W-:Y:S04]  /*f810*/  STL.64 [R1+0x670], R88 ;  /* 0x0006705801007387 */ /* 0x0003e80000100a00 */
[----:B------:R1:W-:Y:S01]  /*f820*/  STL.64 [R1+0x9c0], R24 ;  /* 0x0009c01801007387 */ /* 0x0003e20000100a00 */
[----:B--2---:R-:W-:-:S03]  /*f830*/  IMAD.WIDE R34, R3, 0x4, R84 ;  /* 0x0000000403227825 */ /* 0x004fc600078e0254 */
[----:B------:R2:W-:Y:S04]  /*f840*/  STL.64 [R1+0x9f0], R26 ;  /* 0x0009f01a01007387 */ /* 0x0005e80000100a00 */
[----:B------:R-:W2:Y:S01]  /*f850*/  LDL.LU.64 R78, [R1+0x48] ;  /* 0x00004800014e7983 */ /* 0x000ea20000300a00 */
[----:B------:R-:W-:-:S03]  /*f860*/  IMAD.WIDE R36, R3, 0x4, R62 ;  /* 0x0000000403247825 */ /* 0x000fc600078e023e */
[----:B------:R-:W2:Y:S04]  /*f870*/  LDL.LU.64 R84, [R1+0x8] ;  /* 0x0000080001547983 */ /* 0x000ea80000300a00 */
[----:B------:R1:W-:Y:S04]  /*f880*/  STL.64 [R1+0xa18], R28 ;  /* 0x000a181c01007387 */ /* 0x0003e80000100a00 */
[----:B------:R1:W-:Y:S04]  /*f890*/  STL.64 [R1+0xa38], R30 ;  /* 0x000a381e01007387 */ /* 0x0003e80000100a00 */
[----:B------:R1:W-:Y:S04]  /*f8a0*/  STL.64 [R1+0xa50], R32 ;  /* 0x000a502001007387 */ /* 0x0003e80000100a00 */
[----:B------:R1:W-:Y:S04]  /*f8b0*/  STL.64 [R1+0x528], R34 ;  /* 0x0005282201007387 */ /* 0x0003e80000100a00 */
[----:B------:R1:W-:Y:S04]  /*f8c0*/  STL.64 [R1+0x588], R36 ;  /* 0x0005882401007387 */ /* 0x0003e80000100a00 */
[----:B------:R-:W2:Y:S01]  /*f8d0*/  LDL.LU.64 R60, [R1+0x140] ;  /* 0x00014000013c7983 */ /* 0x000ea20000300a00 */
[----:B------:R-:W-:-:S03]  /*f8e0*/  IMAD.WIDE R38, R3, 0x4, R64 ;  /* 0x0000000403267825 */ /* 0x000fc600078e0240 */
[----:B------:R-:W2:Y:S01]  /*f8f0*/  LDL.LU.64 R62, [R1+0x100] ;  /* 0x00010000013e7983 */ /* 0x000ea20000300a00 */
[----:B------:R-:W-:-:S03]  /*f900*/  IMAD.WIDE R40, R3, 0x4, R66 ;  /* 0x0000000403287825 */ /* 0x000fc600078e0242 */
[----:B------:R-:W2:Y:S01]  /*f910*/  LDL.LU.64 R64, [R1+0xc0] ;  /* 0x0000c00001407983 */ /* 0x000ea20000300a00 */
[----:B------:R-:W-:-:S03]  /*f920*/  IMAD.WIDE R46, R3, 0x4, R240 ;  /* 0x00000004032e7825 */ /* 0x000fc600078e02f0 */
[----:B------:R-:W2:Y:S01]  /*f930*/  LDL.LU.64 R66, [R1+0x80] ;  /* 0x0000800001427983 */ /* 0x000ea20000300a00 */
[----:B------:R-:W-:-:S03]  /*f940*/  IMAD.WIDE R42, R3, 0x4, R68 ;  /* 0x00000004032a7825 */ /* 0x000fc600078e0244 */
[----:B------:R1:W-:Y:S01]  /*f950*/  STL.64 [R1+0x5f0], R38 ;  /* 0x0005f02601007387 */ /* 0x0003e20000100a00 */
[----:B------:R-:W-:-:S03]  /*f960*/  IMAD.WIDE R44, R3, 0x4, R70 ;  /* 0x00000004032c7825 */ /* 0x000fc600078e0246 */
[----:B------:R1:W-:Y:S01]  /*f970*/  STL.64 [R1+0x668], R40 ;  /* 0x0006682801007387 */ /* 0x0003e20000100a00 */
[----:B------:R-:W-:-:S03]  /*f980*/  IMAD.WIDE R48, R3, 0x4, R102 ;  /* 0x0000000403307825 */ /* 0x000fc600078e0266 */
[----:B------:R1:W-:Y:S04]  /*f990*/  STL.64 [R1+0x9b8], R42 ;  /* 0x0009b82a01007387 */ /* 0x0003e80000100a00 */
[----:B------:R-:W2:Y:S04]  /*f9a0*/  LDL.LU.64 R68, [R1+0x40] ;  /* 0x0000400001447983 */ /* 0x000ea80000300a00 */
[----:B------:R1:W-:Y:S04]  /*f9b0*/  STL.64 [R1+0x9e8], R44 ;  /* 0x0009e82c01007387 */ /* 0x0003e80000100a00 */
[----:B------:R1:W-:Y:S04]  /*f9c0*/  STL.64 [R1+0xa10], R46 ;  /* 0x000a102e01007387 */ /* 0x0003e80000100a00 */
[----:B------:R-:W2:Y:S04]  /*f9d0*/  LDL.LU.64 R70, [R1] ;  /* 0x0000000001467983 */ /* 0x000ea80000300a00 */
[----:B------:R1:W-:Y:S01]  /*f9e0*/  STL.64 [R1+0xa30], R48 ;  /* 0x000a303001007387 */ /* 0x0003e20000100a00 */
[----:B------:R-:W-:-:S03]  /*f9f0*/  IMAD.WIDE R246, R3, 0x4, R238 ;  /* 0x0000000403f67825 */ /* 0x000fc600078e02ee */
[----:B------:R-:W-:Y:S01]  /*fa00*/  LDGSTS.E [R92+-0x76800], desc[UR16][R134.64], P1 ;  /* 0x89800000865c7fae */ /* 0x000fe200089a1010 */
[----:B------:R-:W-:-:S03]  /*fa10*/  IMAD.WIDE R244, R3, 0x4, R104 ;  /* 0x0000000403f47825 */ /* 0x000fc600078e0268 */
[----:B------:R-:W-:Y:S01]  /*fa20*/  LDGSTS.E [R92+-0x76400], desc[UR16][R130.64], P1 ;  /* 0x89c00000825c7fae */ /* 0x000fe200089a1010 */
[----:B----4-:R-:W-:-:S05]  /*fa30*/  IMAD.WIDE R50, R3, 0x4, R72 ;  /* 0x0000000403327825 */ /* 0x010fca00078e0248 */
[----:B------:R4:W-:Y:S01]  /*fa40*/  STL.64 [R1+0x4c0], R50 ;  /* 0x0004c03201007387 */ /* 0x0009e20000100a00 */
[----:B---3--:R-:W-:-:S04]  /*fa50*/  IMAD.WIDE R86, R3, 0x4, R86 ;  /* 0x0000000403567825 */ /* 0x008fc800078e0256 */
[C---:B------:R-:W-:Y:S01]  /*fa60*/  IMAD.WIDE R52, R3.reuse, 0x4, R74 ;  /* 0x0000000403347825 */ /* 0x040fe200078e024a */
[----:B------:R3:W-:Y:S03]  /*fa70*/  STL.64 [R1+0x520], R86 ;  /* 0x0005205601007387 */ /* 0x0007e60000100a00 */
[----:B------:R-:W-:-:S04]  /*fa80*/  IMAD.WIDE R54, R3, 0x4, R76 ;  /* 0x0000000403367825 */ /* 0x000fc800078e024c */
[----:B--2---:R-:W-:-:S04]  /*fa90*/  IMAD.WIDE R56, R3, 0x4, R78 ;  /* 0x0000000403387825 */ /* 0x004fc800078e024e */
[C---:B------:R-:W-:Y:S02]  /*faa0*/  IMAD.WIDE R58, R3.reuse, 0x4, R84 ;  /* 0x00000004033a7825 */ /* 0x040fe400078e0254 */
[----:B------:R-:W2:Y:S04]  /*fab0*/  LDL.LU.64 R84, [R1+0x138] ;  /* 0x0001380001547983 */ /* 0x000ea80000300a00 */
[----:B------:R-:W3:Y:S04]  /*fac0*/  LDL.LU.64 R72, [R1+0xf8] ;  /* 0x0000f80001487983 */ /* 0x000ee80000300a00 */
[----:B------:R-:W4:Y:S04]  /*fad0*/  LDL.LU.64 R74, [R1+0xb8] ;  /* 0x0000b800014a7983 */ /* 0x000f280000300a00 */
[----:B------:R-:W4:Y:S04]  /*fae0*/  LDL.LU.64 R76, [R1+0x78] ;  /* 0x00007800014c7983 */ /* 0x000f280000300a00 */
[----:B------:R-:W4:Y:S04]  /*faf0*/  LDL.LU.64 R78, [R1+0x38] ;  /* 0x00003800014e7983 */ /* 0x000f280000300a00 */
[----:B------:R1:W-:Y:S01]  /*fb00*/  STL.64 [R1+0x580], R52 ;  /* 0x0005803401007387 */ /* 0x0003e20000100a00 */
[----:B------:R-:W-:-:S03]  /*fb10*/  IMAD.WIDE R110, R3, 0x4, R60 ;  /* 0x00000004036e7825 */ /* 0x000fc600078e023c */
[----:B------:R1:W-:Y:S04]  /*fb20*/  STL.64 [R1+0x5e8], R54 ;  /* 0x0005e83601007387 */ /* 0x0003e80000100a00 */
[----:B------:R1:W-:Y:S04]  /*fb30*/  STL.64 [R1+0x660], R56 ;  /* 0x0006603801007387 */ /* 0x0003e80000100a00 */
[----:B------:R1:W-:Y:S04]  /*fb40*/  STL.64 [R1+0x9b0], R58 ;  /* 0x0009b03a01007387 */ /* 0x0003e80000100a00 */
[----:B------:R-:W-:Y:S04]  /*fb50*/  STL.64 [R1+0x9e0], R246 ;  /* 0x0009e0f601007387 */ /* 0x000fe80000100a00 */
[----:B------:R-:W-:Y:S04]  /*fb60*/  STL.64 [R1+0xa08], R244 ;  /* 0x000a08f401007387 */ /* 0x000fe80000100a00 */
[----:B------:R-:W4:Y:S04]  /*fb70*/  LDL.LU.64 R238, [R1+0xf0] ;  /* 0x0000f00001ee7983 */ /* 0x000f280000300a00 */
[----:B------:R-:W4:Y:S04]  /*fb80*/  LDL.LU.64 R104, [R1+0xb0] ;  /* 0x0000b00001687983 */ /* 0x000f280000300a00 */
[----:B------:R1:W-:Y:S04]  /*fb90*/  STL.64 [R1+0x440], R110 ;  /* 0x0004406e01007387 */ /* 0x0003e80000100a00 */
[----:B------:R-:W4:Y:S04]  /*fba0*/  LDL.LU.64 R102, [R1+0x70] ;  /* 0x0000700001667983 */ /* 0x000f280000300a00 */
[----:B------:R-:W4:Y:S01]  /*fbb0*/  LDL.LU.64 R100, [R1+0x30] ;  /* 0x0000300001647983 */ /* 0x000f220000300a00 */
[----:B------:R-:W-:-:S04]  /*fbc0*/  IMAD.WIDE R106, R3, 0x4, R62 ;  /* 0x00000004036a7825 */ /* 0x000fc800078e023e */
[C---:B------:R-:W-:Y:S01]  /*fbd0*/  IMAD.WIDE R60, R3.reuse, 0x4, R64 ;  /* 0x00000004033c7825 */ /* 0x040fe200078e0240 */
[----:B------:R1:W-:Y:S03]  /*fbe0*/  STL.64 [R1+0x4b8], R106 ;  /* 0x0004b86a01007387 */ /* 0x0003e60000100a00 */
[C---:B------:R-:W-:Y:S01]  /*fbf0*/  IMAD.WIDE R62, R3.reuse, 0x4, R66 ;  /* 0x00000004033e7825 */ /* 0x040fe200078e0242 */
[----:B------:R1:W-:Y:S03]  /*fc00*/  STL.64 [R1+0x518], R60 ;  /* 0x0005183c01007387 */ /* 0x0003e60000100a00 */
[----:B------:R-:W-:-:S04]  /*fc10*/  IMAD.WIDE R64, R3, 0x4, R68 ;  /* 0x0000000403407825 */ /* 0x000fc800078e0244 */
[----:B------:R-:W-:-:S04]  /*fc20*/  IMAD.WIDE R66, R3, 0x4, R70 ;  /* 0x0000000403427825 */ /* 0x000fc800078e0246 */
[C---:B------:R-:W-:Y:S02]  /*fc30*/  IMAD.WIDE R68, R3.reuse, 0x4, R236 ;  /* 0x0000000403447825 */ /* 0x040fe400078e02ec */
[----:B------:R-:W4:Y:S02]  /*fc40*/  LDL.LU.64 R236, [R1+0x130] ;  /* 0x0001300001ec7983 */ /* 0x000f240000300a00 */
[C---:B------:R-:W-:Y:S02]  /*fc50*/  IMAD.WIDE R70, R3.reuse, 0x4, R80 ;  /* 0x0000000403467825 */ /* 0x040fe400078e0250 */
[----:B------:R1:W-:Y:S04]  /*fc60*/  STL.64 [R1+0x578], R62 ;  /* 0x0005783e01007387 */ /* 0x0003e80000100a00 */
[----:B------:R1:W-:Y:S01]  /*fc70*/  STL.64 [R1+0x5e0], R64 ;  /* 0x0005e04001007387 */ /* 0x0003e20000100a00 */
[----:B------:R-:W-:-:S03]  /*fc80*/  IMAD.WIDE R250, R3, 0x4, R250 ;  /* 0x0000000403fa7825 */ /* 0x000fc600078e02fa */
[----:B------:R1:W-:Y:S01]  /*fc90*/  STL.64 [R1+0x658], R66 ;  /* 0x0006584201007387 */ /* 0x0003e20000100a00 */
[----:B------:R-:W-:-:S03]  /*fca0*/  IMAD.WIDE R242, R3, 0x4, R108 ;  /* 0x0000000403f27825 */ /* 0x000fc600078e026c */
[----:B------:R1:W-:Y:S01]  /*fcb0*/  STL.64 [R1+0x9a8], R68 ;  /* 0x0009a84401007387 */ /* 0x0003e20000100a00 */
[----:B------:R-:W-:-:S03]  /*fcc0*/  IMAD.WIDE R240, R3, 0x4, R96 ;  /* 0x0000000403f07825 */ /* 0x000fc600078e0260 */
[----:B------:R1:W-:Y:S01]  /*fcd0*/  STL.64 [R1+0x9d8], R70 ;  /* 0x0009d84601007387 */ /* 0x0003e20000100a00 */
[----:B------:R-:W-:-:S04]  /*fce0*/  IMAD.WIDE R96, R3, 0x4, R98 ;  /* 0x0000000403607825 */ /* 0x000fc800078e0262 */
[----:B------:R-:W-:Y:S01]  /*fcf0*/  IMAD.WIDE R80, R3, 0x4, R94 ;  /* 0x0000000403507825 */ /* 0x000fe200078e025e */
[----:B------:R-:W-:Y:S01]  /*fd00*/  ISETP.GE.U32.AND P4, PT, R93, 0x7ffffe7f, PT ;  /* 0x7ffffe7f5d00780c */ /* 0x000fe20003f86070 */
[----:B------:R-:W1:Y:S08]  /*fd10*/  LDC R95, c[0x0][0x3a0] ;  /* 0x0000e800ff5f7b82 */ /* 0x000e700000000800 */
[----:B------:R-:W1:Y:S08]  /*fd20*/  LDC R93, c[0x0][0x3a0] ;  /* 0x0000e800ff5d7b82 */ /* 0x000e700000000800 */
[----:B------:R-:W1:Y:S01]  /*fd30*/  LDC R94, c[0x0][0x3a0] ;  /* 0x0000e800ff5e7b82 */ /* 0x000e620000000800 */
[----:B--2---:R-:W-:-:S04]  /*fd40*/  IMAD.WIDE R84, R3, 0x4, R84 ;  /* 0x0000000403547825 */ /* 0x004fc800078e0254 */
[C---:B---3--:R-:W-:Y:S01]  /*fd50*/  IMAD.WIDE R72, R3.reuse, 0x4, R72 ;  /* 0x0000000403487825 */ /* 0x048fe200078e0248 */
[----:B------:R2:W-:Y:S03]  /*fd60*/  STL.64 [R1+0x388], R84 ;  /* 0x0003885401007387 */ /* 0x0005e60000100a00 */
[C---:B----4-:R-:W-:Y:S01]  /*fd70*/  IMAD.WIDE R74, R3.reuse, 0x4, R74 ;  /* 0x00000004034a7825 */ /* 0x050fe200078e024a */
[----:B------:R3:W-:Y:S03]  /*fd80*/  STL.64 [R1+0x438], R72 ;  /* 0x0004384801007387 */ /* 0x0007e60000100a00 */
[C---:B------:R-:W-:Y:S01]  /*fd90*/  IMAD.WIDE R76, R3.reuse, 0x4, R76 ;  /* 0x00000004034c7825 */ /* 0x040fe200078e024c */
[----:B------:R-:W-:Y:S03]  /*fda0*/  STL.64 [R1+0x4b0], R74 ;  /* 0x0004b04a01007387 */ /* 0x000fe60000100a00 */
[C---:B------:R-:W-:Y:S01]  /*fdb0*/  IMAD.WIDE R78, R3.reuse, 0x4, R78 ;  /* 0x00000004034e7825 */ /* 0x040fe200078e024e */
[----:B------:R-:W-:Y:S04]  /*fdc0*/  STL.64 [R1+0x510], R76 ;  /* 0x0005104c01007387 */ /* 0x000fe80000100a00 */
[----:B------:R-:W-:Y:S04]  /*fdd0*/  STL.64 [R1+0x570], R78 ;  /* 0x0005704e01007387 */ /* 0x000fe80000100a00 */
[----:B------:R-:W-:Y:S04]  /*fde0*/  STL.64 [R1+0x5d8], R250 ;  /* 0x0005d8fa01007387 */ /* 0x000fe80000100a00 */
[----:B------:R4:W-:Y:S04]  /*fdf0*/  STL.64 [R1+0x650], R242 ;  /* 0x000650f201007387 */ /* 0x0009e80000100a00 */
[----:B------:R1:W-:Y:S01]  /*fe00*/  STL.64 [R1+0x9a0], R240 ;  /* 0x0009a0f001007387 */ /* 0x0003e20000100a00 */
[----:B------:R-:W-:-:S04]  /*fe10*/  IMAD.WIDE R108, R3, 0x4, R104 ;  /* 0x00000004036c7825 */ /* 0x000fc800078e0268 */
[C---:B------:R-:W-:Y:S01]  /*fe20*/  IMAD.WIDE R104, R3.reuse, 0x4, R102 ;  /* 0x0000000403687825 */ /* 0x040fe200078e0266 */
[----:B------:R1:W-:Y:S03]  /*fe30*/  STL.64 [R1+0x430], R108 ;  /* 0x0004306c01007387 */ /* 0x0003e60000100a00 */
[C---:B------:R-:W-:Y:S01]  /*fe40*/  IMAD.WIDE R102, R3.reuse, 0x4, R100 ;  /* 0x0000000403667825 */ /* 0x040fe200078e0264 */
[----:B------:R-:W-:Y:S03]  /*fe50*/  STL.64 [R1+0x4a8], R104 ;  /* 0x0004a86801007387 */ /* 0x000fe60000100a00 */
[C---:B------:R-:W-:Y:S01]  /*fe60*/  IMAD.WIDE R100, R3.reuse, 0x4, R248 ;  /* 0x0000000403647825 */ /* 0x040fe200078e02f8 */
[----:B------:R-:W-:Y:S04]  /*fe70*/  STL.64 [R1+0x508], R102 ;  /* 0x0005086601007387 */ /* 0x000fe80000100a00 */
[----:B------:R-:W-:Y:S04]  /*fe80*/  STL.64 [R1+0x568], R100 ;  /* 0x0005686401007387 */ /* 0x000fe80000100a00 */
[----:B------:R-:W2:Y:S04]  /*fe90*/  LDL.LU.64 R144, [R1+0xf28] ;  /* 0x000f280001907983 */ /* 0x000ea80000300a00 */
[----:B------:R1:W-:Y:S04]  /*fea0*/  STL.64 [R1+0x5d0], R96 ;  /* 0x0005d06001007387 */ /* 0x0003e80000100a00 */
[----:B------:R-:W2:Y:S04]  /*feb0*/  LDL.LU.64 R142, [R1+0xf20] ;  /* 0x000f2000018e7983 */ /* 0x000ea80000300a00 */
[----:B------:R1:W-:Y:S04]  /*fec0*/  STL.64 [R1+0x648], R80 ;  /* 0x0006485001007387 */ /* 0x0003e80000100a00 */
[----:B------:R-:W2:Y:S04]  /*fed0*/  LDL.LU.64 R90, [R1+0xf18] ;  /* 0x000f1800015a7983 */ /* 0x000ea80000300a00 */
[----:B------:R-:W3:Y:S04]  /*fee0*/  LDL.LU.64 R140, [R1+0xf10] ;  /* 0x000f1000018c7983 */ /* 0x000ee80000300a00 */
[----:B------:R-:W3:Y:S04]  /*fef0*/  LDL.LU.64 R138, [R1+0xf08] ;  /* 0x000f0800018a7983 */ /* 0x000ee80000300a00 */
[----:B------:R-:W3:Y:S04]  /*ff00*/  LDL.LU.64 R136, [R1+0xf00] ;  /* 0x000f000001887983 */ /* 0x000ee80000300a00 */
[----:B------:R-:W3:Y:S04]  /*ff10*/  LDL.LU.64 R134, [R1+0xef8] ;  /* 0x000ef80001867983 */ /* 0x000ee80000300a00 */
[----:B------:R-:W3:Y:S04]  /*ff20*/  LDL.LU.64 R130, [R1+0xef0] ;  /* 0x000ef00001827983 */ /* 0x000ee80000300a00 */
[----:B--2---:R-:W-:Y:S04]  /*ff30*/  LDGSTS.E [R91+-0x77f80], desc[UR16][R128.64], P1 ;  /* 0x88080000805b7fae */ /* 0x004fe800089a1010 */
        /* <DEDUP_REMOVED lines=16> */
[----:B-1----:R-:W2:Y:S04]  /*10040*/  LDL.LU.64 R112, [R1+0xea8] ;  /* 0x000ea80001707983 */ /* 0x002ea80000300a00 */
[----:B------:R-:W-:Y:S04]  /*10050*/  LDGSTS.E [R90+-0x77b00], desc[UR16][R22.64], P1 ;  /* 0x88500000165a7fae */ /* 0x000fe800089a1010 */
[----:B------:R-:W-:Y:S04]  /*10060*/  LDGSTS.E [R90+-0x77700], desc[UR16][R88.64], P1 ;  /* 0x88900000585a7fae */ /* 0x000fe800089a1010 */
[----:B------:R-:W-:Y:S04]  /*10070*/  LDGSTS.E [R90+-0x77300], desc[UR16][R24.64], P1 ;  /* 0x88d00000185a7fae */ /* 0x000fe800089a1010 */
[----:B------:R-:W2:Y:S04]  /*10080*/  LDL.LU.64 R22, [R1+0xea0] ;  /* 0x000ea00001167983 */ /* 0x000ea80000300a00 */
[----:B------:R-:W2:Y:S04]  /*10090*/  LDL.LU.64 R88, [R1+0xe98] ;  /* 0x000e980001587983 */ /* 0x000ea80000300a00 */
[----:B------:R-:W3:Y:S04]  /*100a0*/  LDL.LU.64 R24, [R1+0xe90] ;  /* 0x000e900001187983 */ /* 0x000ee80000300a00 */
[----:B------:R-:W-:Y:S04]  /*100b0*/  LDGSTS.E [R90+-0x76f00], desc[UR16][R26.64], P1 ;  /* 0x891000001a5a7fae */ /* 0x000fe800089a1010 */
[----:B------:R-:W-:Y:S04]  /*100c0*/  LDGSTS.E [R90+-0x76b00], desc[UR16][R28.64], P1 ;  /* 0x895000001c5a7fae */ /* 0x000fe800089a1010 */
[----:B------:R-:W-:Y:S04]  /*100d0*/  LDGSTS.E [R90+-0x76700], desc[UR16][R30.64], P1 ;  /* 0x899000001e5a7fae */ /* 0x000fe800089a1010 */
[----:B------:R-:W3:Y:S04]  /*100e0*/  LDL.LU.64 R26, [R1+0xe88] ;  /* 0x000e8800011a7983 */ /* 0x000ee80000300a00 */
[----:B------:R-:W3:Y:S04]  /*100f0*/  LDL.LU.64 R28, [R1+0xe80] ;  /* 0x000e8000011c7983 */ /* 0x000ee80000300a00 */
[----:B------:R-:W3:Y:S04]  /*10100*/  LDL.LU.64 R30, [R1+0xe78] ;  /* 0x000e7800011e7983 */ /* 0x000ee80000300a00 */
[----:B------:R-:W-:Y:S04]  /*10110*/  LDGSTS.E [R90+-0x76300], desc[UR16][R32.64], P1 ;  /* 0x89d00000205a7fae */ /* 0x000fe800089a1010 */
        /* <DEDUP_REMOVED lines=23> */
[----:B------:R-:W-:Y:S04]  /*10290*/  LDGSTS.E [R88+-0x76e00], desc[UR16][R56.64], P1 ;  /* 0x8920000038587fae */ /* 0x000fe800089a1010 */
[----:B------:R-:W3:Y:S04]  /*102a0*/  LDL.LU.64 R52, [R1+0xe18] ;  /* 0x000e180001347983 */ /* 0x000ee80000300a00 */
[----:B------:R-:W-:Y:S04]  /*102b0*/  LDGSTS.E [R88+-0x76a00], desc[UR16][R58.64], P1 ;  /* 0x896000003a587fae */ /* 0x000fe800089a1010 */
[----:B------:R-:W3:Y:S04]  /*102c0*/  LDL.LU.64 R54, [R1+0xe10] ;  /* 0x000e100001367983 */ /* 0x000ee80000300a00 */
[----:B------:R-:W-:Y:S04]  /*102d0*/  LDGSTS.E [R88+-0x76600], desc[UR16][R246.64], P1 ;  /* 0x89a00000f6587fae */ /* 0x000fe800089a1010 */
        /* <DEDUP_REMOVED lines=26> */
[----:B------:R-:W-:Y:S04]  /*10480*/  LDGSTS.E [R86+-0x76d00], desc[UR16][R78.64], P1 ;  /* 0x893000004e567fae */ /* 0x000fe800089a1010 */
[----:B------:R-:W-:Y:S01]  /*10490*/  LDGSTS.E [R86+-0x76900], desc[UR16][R250.64], P1 ;  /* 0x89700000fa567fae */ /* 0x000fe200089a1010 */
[----:B------:R-:W-:-:S03]  /*104a0*/  IMAD.WIDE R236, R3, 0x4, R236 ;  /* 0x0000000403ec7825 */ /* 0x000fc600078e02ec */
[----:B------:R4:W-:Y:S01]  /*104b0*/  LDGSTS.E [R86+-0x76500], desc[UR16][R242.64], P1 ;  /* 0x89b00000f2567fae */ /* 0x0009e200089a1010 */
[----:B------:R-:W-:-:S03]  /*104c0*/  IMAD.WIDE R238, R3, 0x4, R238 ;  /* 0x0000000403ee7825 */ /* 0x000fc600078e02ee */
[----:B------:R2:W-:Y:S04]  /*104d0*/  LDGSTS.E [R86+-0x76100], desc[UR16][R240.64], P1 ;  /* 0x89f00000f0567fae */ /* 0x0005e800089a1010 */
[----:B---3--:R-:W3:Y:S01]  /*104e0*/  LDL.LU.64 R72, [R1+0xdc0] ;  /* 0x000dc00001487983 */ /* 0x008ee20000300a00 */
[----:B----4-:R-:W1:Y:S03]  /*104f0*/  LDC R243, c[0x0][0x3a0] ;  /* 0x0000e800fff37b82 */ /* 0x010e660000000800 */
[----:B------:R-:W4:Y:S04]  /*10500*/  LDL.LU.64 R74, [R1+0xdb8] ;  /* 0x000db800014a7983 */ /* 0x000f280000300a00 */
[----:B------:R-:W3:Y:S04]  /*10510*/  LDL.LU.64 R76, [R1+0xdb0] ;  /* 0x000db000014c7983 */ /* 0x000ee80000300a00 */
[----:B------:R-:W3:Y:S01]  /*10520*/  LDL.LU.64 R78, [R1+0xda8] ;  /* 0x000da800014e7983 */ /* 0x000ee20000300a00 */
[----:B--2---:R-:W-:-:S05]  /*10530*/  IMAD.WIDE R240, R2, 0x4, R110 ;  /* 0x0000000402f07825 */ /* 0x004fca00078e026e */
[----:B------:R2:W-:Y:S01]  /*10540*/  STL.64 [R1+0x690], R240 ;  /* 0x000690f001007387 */ /* 0x0005e20000100a00 */
[----:B------:R-:W-:-:S03]  /*10550*/  IMAD.WIDE R98, R2, 0x4, R106 ;  /* 0x0000000402627825 */ /* 0x000fc600078e026a */
[----:B------:R-:W-:Y:S04]  /*10560*/  LDGSTS.E [R85+-0x77c80], desc[UR16][R236.64], P1 ;  /* 0x88380000ec557fae */ /* 0x000fe800089a1010 */
[----:B------:R-:W-:Y:S04]  /*10570*/  LDGSTS.E [R85+-0x77880], desc[UR16][R238.64], P1 ;  /* 0x88780000ee557fae */ /* 0x000fe800089a1010 */
[----:B------:R1:W-:Y:S04]  /*10580*/  LDGSTS.E [R85+-0x77480], desc[UR16][R108.64], P1 ;  /* 0x88b800006c557fae */ /* 0x0003e800089a1010 */
[----:B------:R-:W-:Y:S04]  /*10590*/  LDGSTS.E [R85+-0x77080], desc[UR16][R104.64], P1 ;  /* 0x88f8000068557fae */ /* 0x000fe800089a1010 */
[----:B------:R-:W-:Y:S04]  /*105a0*/  LDGSTS.E [R85+-0x76c80], desc[UR16][R102.64], P1 ;  /* 0x8938000066557fae */ /* 0x000fe800089a1010 */
[----:B------:R-:W-:Y:S01]  /*105b0*/  LDGSTS.E [R85+-0x76880], desc[UR16][R100.64], P1 ;  /* 0x8978000064557fae */ /* 0x000fe200089a1010 */
[----:B-1----:R-:W-:-:S03]  /*105c0*/  IMAD.WIDE R108, R2, 0x4, R244 ;  /* 0x00000004026c7825 */ /* 0x002fc600078e02f4 */
[----:B------:R1:W-:Y:S04]  /*105d0*/  LDGSTS.E [R85+-0x76480], desc[UR16][R96.64], P1 ;  /* 0x89b8000060557fae */ /* 0x0003e800089a1010 */
[----:B------:R-:W-:Y:S04]  /*105e0*/  STL.64 [R1+0x6a8], R108 ;  /* 0x0006a86c01007387 */ /* 0x000fe80000100a00 */
[----:B------:R2:W-:Y:S01]  /*105f0*/  LDGSTS.E [R85+-0x76080], desc[UR16][R80.64], P1 ;  /* 0x89f8000050557fae */ /* 0x0005e200089a1010 */
[----:B-1----:R-:W-:Y:S01]  /*10600*/  IMAD.WIDE R96, R2, 0x4, R246 ;  /* 0x0000000402607825 */ /* 0x002fe200078e02f6 */
[----:B------:R-:W-:-:S02]  /*10610*/  ISETP.GE.U32.AND P1, PT, R0, 0x7ffffe7d, PT ;  /* 0x7ffffe7d0000780c */ /* 0x000fc40003f26070 */
[----:B------:R-:W0:Y:S04]  /*10620*/  LDGDEPBAR ;  /* 0x00000000000079af */ /* 0x000e280000000000 */
[----:B------:R1:W-:Y:S01]  /*10630*/  STL.64 [R1+0x998], R96 ;  /* 0x0009986001007387 */ /* 0x0003e20000100a00 */
[----:B--2---:R-:W2:Y:S03]  /*10640*/  LDC R81, c[0x0][0x3a0] ;  /* 0x0000e800ff517b82 */ /* 0x004ea60000000800 */
[----:B------:R1:W-:Y:S01]  /*10650*/  STL.64 [R1+0x990], R98 ;  /* 0x0009906201007387 */ /* 0x0003e20000100a00 */
[----:B------:R-:W-:-:S03]  /*10660*/  VIADD R0, R243, 0xfffffefa ;  /* 0xfffffefaf3007836 */ /* 0x000fc60000000000 */
[----:B------:R-:W2:Y:S04]  /*10670*/  LDL.LU.64 R100, [R1+0x898] ;  /* 0x0008980001647983 */ /* 0x000ea80000300a00 */
[----:B------:R-:W3:Y:S04]  /*10680*/  LDL.LU.64 R104, [R1+0x890] ;  /* 0x0008900001687983 */ /* 0x000ee80000300a00 */
[----:B------:R-:W4:Y:S04]  /*10690*/  LDL.LU.64 R242, [R1+0x888] ;  /* 0x0008880001f27983 */ /* 0x000f280000300a00 */
[----:B------:R-:W4:Y:S04]  /*106a0*/  LDL.LU.64 R110, [R1+0x880] ;  /* 0x00088000016e7983 */ /* 0x000f280000300a00 */
[----:B------:R-:W4:Y:S04]  /*106b0*/  LDL.LU.64 R106, [R1+0x878] ;  /* 0x00087800016a7983 */ /* 0x000f280000300a00 */
[----:B------:R-:W4:Y:S04]  /*106c0*/  LDL.LU.64 R102, [R1+0x870] ;  /* 0x0008700001667983 */ /* 0x000f280000300a00 */
[----:B------:R1:W-:Y:S04]  /*106d0*/  STL.64 [R1+0xe18], R84 ;  /* 0x000e185401007387 */ /* 0x0003e80000100a00 */
[----:B------:R-:W4:Y:S04]  /*106e0*/  LDL.LU.64 R244, [R1+0x868] ;  /* 0x0008680001f47983 */ /* 0x000f280000300a00 */
[----:B------:R-:W4:Y:S01]  /*106f0*/  LDL.LU.64 R246, [R1+0x860] ;  /* 0x0008600001f67983 */ /* 0x000f220000300a00 */
[----:B------:R-:W-:Y:S01]  /*10700*/  BAR.SYNC.DEFER_BLOCKING 0x0 ;  /* 0x0000000000007b1d */ /* 0x000fe20000010000 */
[----:B------:R-:W-:-:S07]  /*10710*/  IADD3 R80, PT, PT, R93, -0x105, RZ ;  /* 0xfffffefb5d507810 */ /* 0x000fce0007ffe0ff */
[----:B------:R-:W2:Y:S01]  /*10720*/  LDC R93, c[0x0][0x3a0] ;  /* 0x0000e800ff5d7b82 */ /* 0x000ea20000000800 */
[----:B------:R-:W-:Y:S01]  /*10730*/  @!PT LDS RZ, [RZ] ;  /* 0x00000000fffff984 */ /* 0x000fe20000000800 */
[----:B------:R-:W-:Y:S01]  /*10740*/  @!PT LDS RZ, [RZ] ;  /* 0x00000000fffff984 */ /* 0x000fe20000000800 */
[----:B------:R-:W-:Y:S01]  /*10750*/  @!PT LDS RZ, [RZ] ;  /* 0x00000000fffff984 */ /* 0x000fe20000000800 */
[----:B------:R1:W-:Y:S04]  /*10760*/  LDGSTS.E [R82+0x40000], desc[UR16][R240.64], !P6 ;  /* 0x40000000f0527fae */ /* 0x0003e8000f1a1010 */
[----:B------:R-:W-:Y:S03]  /*10770*/  LDGSTS.E [R82+0x40200], desc[UR16][R108.64], !P6 ;  /* 0x402000006c527fae */ /* 0x000fe6000f1a1010 */
[----:B-1----:R-:W1:Y:S01]  /*10780*/  LDC R240, c[0x0][0x3a0] ;  /* 0x0000e800fff07b82 */ /* 0x002e620000000800 */
[----:B------:R-:W-:Y:S07]  /*10790*/  LDGSTS.E [R82+0x40400], desc[UR16][R98.64], !P4 ;  /* 0x4040000062527fae */ /* 0x000fee000e1a1010 */
[----:B------:R-:W1:Y:S01]  /*107a0*/  LDC R241, c[0x0][0x3a0] ;  /* 0x0000e800fff17b82 */ /* 0x000e620000000800 */
[----:B------:R1:W-:Y:S01]  /*107b0*/  LDGSTS.E [R82+0x40600], desc[UR16][R96.64], !P4 ;  /* 0x4060000060527fae */ /* 0x0003e2000e1a1010 */
[----:B------:R-:W-:-:S02]  /*107c0*/  ISETP.GE.U32.AND P6, PT, R80, 0x7ffffe7c, PT ;  /* 0x7ffffe7c5000780c */ /* 0x000fc40003fc6070 */
[----:B------:R-:W-:-:S04]  /*107d0*/  ISETP.GE.U32.AND P4, PT, R0, 0x7ffffe7b, PT ;  /* 0x7ffffe7b0000780c */ /* 0x000fc80003f86070 */
[----:B-1----:R-:W1:Y:S01]  /*107e0*/  LDC R96, c[0x0][0x3a0] ;  /* 0x0000e800ff607b82 */ /* 0x002e620000000800 */
[----:B------:R-:W-:-:S07]  /*107f0*/  VIADD R80, R240, 0xfffffef9 ;  /* 0xfffffef9f0507836 */ /* 0x000fce0000000000 */
[----:B------:R-:W1:Y:S01]  /*10800*/  LDC R97, c[0x0][0x3a0] ;  /* 0x0000e800ff617b82 */ /* 0x000e620000000800 */
[----:B------:R-:W-:Y:S01]  /*10810*/  IADD3 R0, PT, PT, R241, -0x108, RZ ;  /* 0xfffffef8f1007810 */ /* 0x000fe20007ffe0ff */
[----:B--2---:R-:W-:-:S04]  /*10820*/  IMAD.WIDE R100, R2, 0x4, R100 ;  /* 0x0000000402647825 */ /* 0x004fc800078e0264 */
[C---:B---3--:R-:W-:Y:S01]  /*10830*/  IMAD.WIDE R104, R2.reuse, 0x4, R104 ;  /* 0x0000000402687825 */ /* 0x048fe200078e0268 */
[----:B------:R2:W-:Y:S03]  /*10840*/  STL.64 [R1+0x988], R100 ;  /* 0x0009886401007387 */ /* 0x0005e60000100a00 */
[C---:B----4-:R-:W-:Y:S01]  /*10850*/  IMAD.WIDE R98, R2.reuse, 0x4, R242 ;  /* 0x0000000402627825 */ /* 0x050fe200078e02f2 */
[----:B------:R3:W-:Y:S03]  /*10860*/  STL.64 [R1+0x980], R104 ;  /* 0x0009806801007387 */ /* 0x0007e60000100a00 */
[C---:B------:R-:W-:Y:S01]  /*10870*/  IMAD.WIDE R84, R2.reuse, 0x4, R110 ;  /* 0x0000000402547825 */ /* 0x040fe200078e026e */
[----:B------:R-:W-:Y:S04]  /*10880*/  LDGSTS.E [R82+0x40800], desc[UR16][R100.64], !P5 ;  /* 0x4080000064527fae */ /* 0x000fe8000e9a1010 */
[----:B------:R-:W4:Y:S01]  /*10890*/  LDL.LU.64 R110, [R1+0x858] ;  /* 0x00085800016e7983 */ /* 0x000f220000300a00 */
[----:B------:R-:W-:-:S03]  /*108a0*/  IMAD.WIDE R106, R2, 0x4, R106 ;  /* 0x00000004026a7825 */ /* 0x000fc600078e026a */
[----:B------:R-:W4:Y:S01]  /*108b0*/  LDL.LU.64 R240, [R1+0x850] ;  /* 0x0008500001f07983 */ /* 0x000f220000300a00 */
[----:B------:R-:W-:-:S03]  /*108c0*/  IMAD.WIDE R108, R2, 0x4, R102 ;  /* 0x00000004026c7825 */ /* 0x000fc600078e0266 */
[----:B------:R1:W-:Y:S04]  /*108d0*/  STL.64 [R1+0x978], R98 ;  /* 0x0009786201007387 */ /* 0x0003e80000100a00 */
[----:B------:R1:W-:Y:S04]  /*108e0*/  STL.64 [R1+0x970], R84 ;  /* 0x0009705401007387 */ /* 0x0003e80000100a00 */
[----:B--2---:R-:W2:Y:S04]  /*108f0*/  LDL.LU.64 R100, [R1+0x848] ;  /* 0x0008480001647983 */ /* 0x004ea80000300a00 */
[----:B------:R-:W2:Y:S04]  /*10900*/  LDL.LU.64 R242, [R1+0x840] ;  /* 0x0008400001f27983 */ /* 0x000ea80000300a00 */
[----:B------:R3:W-:Y:S04]  /*10910*/  LDGSTS.E [R82+0x40a00], desc[UR16][R104.64], !P5 ;  /* 0x40a0000068527fae */ /* 0x0007e8000e9a1010 */
[----:B------:R1:W-:Y:S04]  /*10920*/  LDGSTS.E [R82+0x40c00], desc[UR16][R98.64], !P1 ;  /* 0x40c0000062527fae */ /* 0x0003e8000c9a1010 */
[----:B------:R1:W-:Y:S01]  /*10930*/  LDGSTS.E [R82+0x40e00], desc[UR16][R84.64], !P1 ;  /* 0x40e0000054527fae */ /* 0x0003e2000c9a1010 */
[----:B---3--:R-:W-:-:S03]  /*10940*/  IMAD.WIDE R104, R2, 0x4, R244 ;  /* 0x0000000402687825 */ /* 0x008fc600078e02f4 */
[----:B------:R3:W-:Y:S01]  /*10950*/  STL.64 [R1+0x958], R106 ;  /* 0x0009586a01007387 */ /* 0x0007e20000100a00 */
[----:B------:R-:W-:Y:S01]  /*10960*/  ISETP.GE.U32.AND P5, PT, R80, 0x7ffffe7a, PT ;  /* 0x7ffffe7a5000780c */ /* 0x000fe20003fa6070 */
[----:B-1----:R-:W1:Y:S02]  /*10970*/  LDC R98, c[0x0][0x3a0] ;  /* 0x0000e800ff627b82 */ /* 0x002e640000000800 */
[----:B------:R1:W-:Y:S01]  /*10980*/  STL.64 [R1+0x950], R108 ;  /* 0x0009506c01007387 */ /* 0x0003e20000100a00 */
[----:B------:R-:W-:-:S03]  /*10990*/  IMAD.WIDE R84, R2, 0x4, R246 ;  /* 0x0000000402547825 */ /* 0x000fc600078e02f6 */
[----:B------:R-:W2:Y:S04]  /*109a0*/  LDL.LU.64 R244, [R1+0x838] ;  /* 0x0008380001f47983 */ /* 0x000ea80000300a00 */
[----:B------:R-:W2:Y:S04]  /*109b0*/  LDL.LU.64 R102, [R1+0x830] ;  /* 0x0008300001667983 */ /* 0x000ea80000300a00 */
[----:B------:R2:W-:Y:S04]  /*109c0*/  STL.64 [R1+0x948], R104 ;  /* 0x0009486801007387 */ /* 0x0005e80000100a00 */
[----:B------:R-:W-:Y:S04]  /*109d0*/  LDGSTS.E [R82+0x41000], desc[UR16][R106.64], !P6 ;  /* 0x410000006a527fae */ /* 0x000fe8000f1a1010 */
[----:B------:R1:W-:Y:S01]  /*109e0*/  STL.64 [R1+0x940], R84 ;  /* 0x0009405401007387 */ /* 0x0003e20000100a00 */
[----:B------:R-:W-:-:S03]  /*109f0*/  ISETP.GE.U32.AND P1, PT, R0, 0x7ffffe79, PT ;  /* 0x7ffffe790000780c */ /* 0x000fc60003f26070 */
[----:B------:R1:W-:Y:S04]  /*10a00*/  LDGSTS.E [R82+0x41200], desc[UR16][R108.64], !P6 ;  /* 0x412000006c527fae */ /* 0x0003e8000f1a1010 */
[----:B---3--:R-:W3:Y:S04]  /*10a10*/  LDL.LU.64 R106, [R1+0x828] ;  /* 0x00082800016a7983 */ /* 0x008ee80000300a00 */
[----:B------:R-:W3:Y:S01]  /*10a20*/  LDL.LU.64 R246, [R1+0x820] ;  /* 0x0008200001f67983 */ /* 0x000ee20000300a00 */
[----:B------:R-:W-:Y:S02]  /*10a30*/  VIADD R80, R81, 0xfffffef7 ;  /* 0xfffffef751507836 */ /* 0x000fe40000000000 */
[C---:B----4-:R-:W-:Y:S01]  /*10a40*/  IMAD.WIDE R110, R2.reuse, 0x4, R110 ;  /* 0x00000004026e7825 */ /* 0x050fe200078e026e */
[----:B------:R2:W-:Y:S01]  /*10a50*/  LDGSTS.E [R82+0x41400], desc[UR16][R104.64], !P4 ;  /* 0x4140000068527fae */ /* 0x0005e2000e1a1010 */
[----:B------:R-:W4:Y:S02]  /*10a60*/  LDC R81, c[0x0][0x3a0] ;  /* 0x0000e800ff517b82 */ /* 0x000f240000000800 */
[----:B-1----:R-:W-:Y:S01]  /*10a70*/  IMAD.WIDE R108, R2, 0x4, R240 ;  /* 0x00000004026c7825 */ /* 0x002fe200078e02f0 */
[----:B------:R1:W-:Y:S04]  /*10a80*/  LDGSTS.E [R82+0x41600], desc[UR16][R84.64], !P4 ;  /* 0x4160000054527fae */ /* 0x0003e8000e1a1010 */
[----:B------:R2:W-:Y:S01]  /*10a90*/  STL.64 [R1+0x938], R110 ;  /* 0x0009386e01007387 */ /* 0x0005e20000100a00 */
[----:B------:R-:W-:-:S03]  /*10aa0*/  ISETP.GE.U32.AND P6, PT, R80, 0x7ffffe78, PT ;  /* 0x7ffffe785000780c */ /* 0x000fc60003fc6070 */
[----:B------:R2:W-:Y:S02]  /*10ab0*/  STL.64 [R1+0x930], R108 ;  /* 0x0009306c01007387 */ /* 0x0005e40000100a00 */
[C---:B--2---:R-:W-:Y:S02]  /*10ac0*/  IMAD.WIDE R104, R2.reuse, 0x4, R100 ;  /* 0x0000000402687825 */ /* 0x044fe400078e0264 */
[----:B------:R-:W-:Y:S02]  /*10ad0*/  LDGSTS.E [R82+0x41800], desc[UR16][R110.64], !P5 ;  /* 0x418000006e527fae */ /* 0x000fe4000e9a1010 */
[C---:B-1----:R-:W-:Y:S02]  /*10ae0*/  IMAD.WIDE R84, R2.reuse, 0x4, R242 ;  /* 0x0000000402547825 */ /* 0x042fe400078e02f2 */
[----:B------:R-:W2:Y:S04]  /*10af0*/  LDL.LU.64 R100, [R1+0x818] ;  /* 0x0008180001647983 */ /* 0x000ea80000300a00 */
[----:B------:R-:W4:Y:S04]  /*10b00*/  LDL.LU.64 R240, [R1+0x810] ;  /* 0x0008100001f07983 */ /* 0x000f280000300a00 */
[----:B------:R3:W-:Y:S04]  /*10b10*/  STL.64 [R1+0x928], R104 ;  /* 0x0009286801007387 */ /* 0x0007e80000100a00 */
[----:B------:R1:W-:Y:S04]  /*10b20*/  STL.64 [R1+0x920], R84 ;  /* 0x0009205401007387 */ /* 0x0003e80000100a00 */
[----:B------:R-:W4:Y:S04]  /*10b30*/  LDL.LU.64 R242, [R1+0x808] ;  /* 0x0008080001f27983 */ /* 0x000f280000300a00 */
[----:B------:R1:W-:Y:S01]  /*10b40*/  LDGSTS.E [R82+0x41a00], desc[UR16][R108.64], !P5 ;  /* 0x41a000006c527fae */ /* 0x0003e2000e9a1010 */
[----:B------:R-:W-:-:S03]  /*10b50*/  IMAD.WIDE R244, R2, 0x4, R244 ;  /* 0x0000000402f47825 */ /* 0x000fc600078e02f4 */
[----:B------:R-:W4:Y:S04]  /*10b60*/  LDL.LU.64 R110, [R1+0x800] ;  /* 0x00080000016e7983 */ /* 0x000f280000300a00 */
[----:B------:R3:W-:Y:S01]  /*10b70*/  LDGSTS.E [R82+0x41c00], desc[UR16][R104.64], !P1 ;  /* 0x41c0000068527fae */ /* 0x0007e2000c9a1010 */
[----:B-1----:R-:W-:-:S03]  /*10b80*/  IMAD.WIDE R108, R2, 0x4, R102 ;  /* 0x00000004026c7825 */ /* 0x002fc600078e0266 */
[----:B------:R1:W-:Y:S04]  /*10b90*/  LDGSTS.E [R82+0x41e00], desc[UR16][R84.64], !P1 ;  /* 0x41e0000054527fae */ /* 0x0003e8000c9a1010 */
[----:B------:R1:W-:Y:S04]  /*10ba0*/  STL.64 [R1+0x918], R244 ;  /* 0x000918f401007387 */ /* 0x0003e80000100a00 */
[----:B------:R4:W-:Y:S04]  /*10bb0*/  STL.64 [R1+0x910], R108 ;  /* 0x0009106c01007387 */ /* 0x0009e80000100a00 */
[----:B------:R-:W-:Y:S01]  /*10bc0*/  LDGSTS.E [R82+0x42000], desc[UR16][R244.64], !P6 ;  /* 0x42000000f4527fae */ /* 0x000fe2000f1a1010 */
[----:B---3--:R-:W-:-:S04]  /*10bd0*/  IMAD.WIDE R104, R2, 0x4, R106 ;  /* 0x0000000402687825 */ /* 0x008fc800078e026a */
[----:B------:R-:W-:Y:S01]  /*10be0*/  VIADD R0, R95, 0xfffffef6 ;  /* 0xfffffef65f007836 */ /* 0x000fe20000000000 */
[----:B------:R-:W3:Y:S01]  /*10bf0*/  LDL.LU.64 R106, [R1+0x7f8] ;  /* 0x0007f800016a7983 */ /* 0x000ee20000300a00 */
[----:B-1----:R-:W-:Y:S01]  /*10c00*/  IMAD.WIDE R84, R2, 0x4, R246 ;  /* 0x0000000402547825 */ /* 0x002fe200078e02f6 */
[----:B------:R-:W-:Y:S01]  /*10c10*/  IADD3 R80, PT, PT, R93, -0x10b, RZ ;  /* 0xfffffef55d507810 */ /* 0x000fe20007ffe0ff */
[----:B------:R-:W1:Y:S01]  /*10c20*/  LDC R95, c[0x0][0x3a0] ;  /* 0x0000e800ff5f7b82 */ /* 0x000e620000000800 */
[----:B------:R-:W3:Y:S04]  /*10c30*/  LDL.LU.64 R102, [R1+0x7f0] ;  /* 0x0007f00001667983 */ /* 0x000ee80000300a00 */
[----:B------:R1:W-:Y:S01]  /*10c40*/  STL.64 [R1+0x908], R104 ;  /* 0x0009086801007387 */ /* 0x0003e20000100a00 */
[----:B------:R-:W-:-:S02]  /*10c50*/  ISETP.GE.U32.AND P4, PT, R0, 0x7ffffe77, PT ;  /* 0x7ffffe770000780c */ /* 0x000fc40003f86070 */
[----:B------:R-:W1:Y:S01]  /*10c60*/  LDC R93, c[0x0][0x3a0] ;  /* 0x0000e800ff5d7b82 */ /* 0x000e620000000800 */
[----:B------:R1:W-:Y:S04]  /*10c70*/  STL.64 [R1+0x900], R84 ;  /* 0x0009005401007387 */ /* 0x0003e80000100a00 */
[----:B------:R-:W3:Y:S04]  /*10c80*/  LDL.LU.64 R244, [R1+0x7e8] ;  /* 0x0007e80001f47983 */ /* 0x000ee80000300a00 */
[----:B------:R-:W3:Y:S01]  /*10c90*/  LDL.LU.64 R246, [R1+0x7e0] ;  /* 0x0007e00001f67983 */ /* 0x000ee20000300a00 */
[----:B------:R-:W-:Y:S01]  /*10ca0*/  VIADD R0, R96, 0xfffffef4 ;  /* 0xfffffef460007836 */ /* 0x000fe20000000000 */
[----:B------:R-:W-:-:S02]  /*10cb0*/  ISETP.GE.U32.AND P5, PT, R80, 0x7ffffe76, PT ;  /* 0x7ffffe765000780c */ /* 0x000fc40003fa6070 */
[----:B------:R4:W-:Y:S01]  /*10cc0*/  LDGSTS.E [R82+0x42200], desc[UR16][R108.64], !P6 ;  /* 0x422000006c527fae */ /* 0x0009e2000f1a1010 */
[----:B------:R-:W1:Y:S01]  /*10cd0*/  LDC R96, c[0x0][0x3a0] ;  /* 0x0000e800ff607b82 */ /* 0x000e620000000800 */
[----:B------:R-:W-:Y:S01]  /*10ce0*/  ISETP.GE.U32.AND P1, PT, R0, 0x7ffffe75, PT ;  /* 0x7ffffe750000780c */ /* 0x000fe20003f26070 */
[----:B------:R-:W-:Y:S01]  /*10cf0*/  VIADD R80, R94, 0xfffffef3 ;  /* 0xfffffef35e507836 */ /* 0x000fe20000000000 */
[----:B------:R1:W-:Y:S04]  /*10d00*/  LDGSTS.E [R82+0x42400], desc[UR16][R104.64], !P4 ;  /* 0x4240000068527fae */ /* 0x0003e8000e1a1010 */
[----:B------:R1:W-:Y:S01]  /*10d10*/  LDGSTS.E [R82+0x42600], desc[UR16][R84.64], !P4 ;  /* 0x4260000054527fae */ /* 0x0003e2000e1a1010 */
[----:B------:R-:W-:Y:S01]  /*10d20*/  ISETP.GE.U32.AND P6, PT, R80, 0x7ffffe74, PT ;  /* 0x7ffffe745000780c */ /* 0x000fe20003fc6070 */
[----:B------:R-:W1:Y:S01]  /*10d30*/  LDC R94, c[0x0][0x3a0] ;  /* 0x0000e800ff5e7b82 */ /* 0x000e620000000800 */
[----:B--2---:R-:W-:-:S04]  /*10d40*/  IMAD.WIDE R100, R2, 0x4, R100 ;  /* 0x0000000402647825 */ /* 0x004fc800078e0264 */
[C---:B----4-:R-:W-:Y:S01]  /*10d50*/  IMAD.WIDE R108, R2.reuse, 0x4, R240 ;  /* 0x00000004026c7825 */ /* 0x050fe200078e02f0 */
[----:B------:R2:W-:Y:S04]  /*10d60*/  STL.64 [R1+0x8f8], R100 ;  /* 0x0008f86401007387 */ /* 0x0005e80000100a00 */
[----:B------:R4:W-:Y:S04]  /*10d70*/  STL.64 [R1+0x8f0], R108 ;  /* 0x0008f06c01007387 */ /* 0x0009e80000100a00 */
[----:B------:R-:W-:Y:S01]  /*10d80*/  LDGSTS.E [R82+0x42800], desc[UR16][R100.64], !P5 ;  /* 0x4280000064527fae */ /* 0x000fe2000e9a1010 */
[----:B-1----:R-:W-:-:S03]  /*10d90*/  IMAD.WIDE R104, R2, 0x4, R242 ;  /* 0x0000000402687825 */ /* 0x002fc600078e02f2 */
[----:B------:R4:W-:Y:S04]  /*10da0*/  LDGSTS.E [R82+0x42a00], desc[UR16][R108.64], !P5 ;  /* 0x42a000006c527fae */ /* 0x0009e8000e9a1010 */
[----:B------:R1:W-:Y:S01]  /*10db0*/  LDGSTS.E [R82+0x42c00], desc[UR16][R104.64], !P1 ;  /* 0x42c0000068527fae */ /* 0x0003e2000c9a1010 */
[----:B------:R-:W-:-:S03]  /*10dc0*/  IMAD.WIDE R84, R2, 0x4, R110 ;  /* 0x0000000402547825 */ /* 0x000fc600078e026e */
[----:B------:R-:W3:Y:S04]  /*10dd0*/  LDL.LU.64 R110, [R1+0x7d8] ;  /* 0x0007d800016e7983 */ /* 0x000ee80000300a00 */
[----:B------:R-:W3:Y:S04]  /*10de0*/  LDL.LU.64 R240, [R1+0x7d0] ;  /* 0x0007d00001f07983 */ /* 0x000ee80000300a00 */
[----:B------:R1:W-:Y:S04]  /*10df0*/  STL.64 [R1+0x8e8], R104 ;  /* 0x0008e86801007387 */ /* 0x0003e80000100a00 */
[----:B------:R1:W-:Y:S04]  /*10e00*/  STL.64 [R1+0x8e0], R84 ;  /* 0x0008e05401007387 */ /* 0x0003e80000100a00 */
[----:B--2---:R-:W2:Y:S04]  /*10e10*/  LDL.LU.64 R100, [R1+0x7c8] ;  /* 0x0007c80001647983 */ /* 0x004ea80000300a00 */
[----:B------:R-:W2:Y:S04]  /*10e20*/  LDL.LU.64 R242, [R1+0x7c0] ;  /* 0x0007c00001f27983 */ /* 0x000ea80000300a00 */
[----:B------:R1:W-:Y:S01]  /*10e30*/  LDGSTS.E [R82+0x42e00], desc[UR16][R84.64], !P1 ;  /* 0x42e0000054527fae */ /* 0x0003e2000c9a1010 */
[----:B---3--:R-:W-:-:S04]  /*10e40*/  IMAD.WIDE R106, R2, 0x4, R106 ;  /* 0x00000004026a7825 */ /* 0x008fc800078e026a */
[C---:B----4-:R-:W-:Y:S01]  /*10e50*/  IMAD.WIDE R108, R2.reuse, 0x4, R102 ;  /* 0x00000004026c7825 */ /* 0x050fe200078e0266 */
[----:B------:R3:W-:Y:S04]  /*10e60*/  STL.64 [R1+0x8d8], R106 ;  /* 0x0008d86a01007387 */ /* 0x0007e80000100a00 */
[----:B------:R4:W-:Y:S04]  /*10e70*/  STL.64 [R1+0x8d0], R108 ;  /* 0x0008d06c01007387 */ /* 0x0009e80000100a00 */
[----:B------:R-:W2:Y:S01]  /*10e80*/  LDL.LU.64 R102, [R1+0x7b8] ;  /* 0x0007b80001667983 */ /* 0x000ea20000300a00 */
[----:B-1----:R-:W-:-:S03]  /*10e90*/  IMAD.WIDE R104, R2, 0x4, R244 ;  /* 0x0000000402687825 */ /* 0x002fc600078e02f4 */
[----:B------:R-:W-:Y:S01]  /*10ea0*/  LDGSTS.E [R82+0x43000], desc[UR16][R106.64], !P6 ;  /* 0x430000006a527fae */ /* 0x000fe2000f1a1010 */
[----:B------:R-:W-:-:S03]  /*10eb0*/  IMAD.WIDE R84, R2, 0x4, R246 ;  /* 0x0000000402547825 */ /* 0x000fc600078e02f6 */
[----:B------:R-:W2:Y:S04]  /*10ec0*/  LDL.LU.64 R244, [R1+0x7b0] ;  /* 0x0007b00001f47983 */ /* 0x000ea80000300a00 */
[----:B------:R2:W-:Y:S04]  /*10ed0*/  STL.64 [R1+0x8c8], R104 ;  /* 0x0008c86801007387 */ /* 0x0005e80000100a00 */
[----:B------:R1:W-:Y:S04]  /*10ee0*/  STL.64 [R1+0x8c0], R84 ;  /* 0x0008c05401007387 */ /* 0x0003e80000100a00 */
[----:B---3--:R-:W3:Y:S04]  /*10ef0*/  LDL.LU.64 R106, [R1+0x7a8] ;  /* 0x0007a800016a7983 */ /* 0x008ee80000300a00 */
[----:B------:R-:W3:Y:S01]  /*10f00*/  LDL.LU.64 R246, [R1+0x7a0] ;  /* 0x0007a00001f67983 */ /* 0x000ee20000300a00 */
[----:B------:R-:W-:Y:S01]  /*10f10*/  IADD3 R0, PT, PT, R98, -0x10e, RZ ;  /* 0xfffffef262007810 */ /* 0x000fe20007ffe0ff */
[----:B------:R-:W-:Y:S01]  /*10f20*/  VIADD R80, R81, 0xfffffef1 ;  /* 0xfffffef151507836 */ /* 0x000fe20000000000 */
[----:B------:R-:W1:Y:S01]  /*10f30*/  LDC R98, c[0x0][0x3a0] ;  /* 0x0000e800ff627b82 */ /* 0x000e620000000800 */
[----:B------:R4:W-:Y:S01]  /*10f40*/  LDGSTS.E [R82+0x43200], desc[UR16][R108.64], !P6 ;  /* 0x432000006c527fae */ /* 0x0009e2000f1a1010 */
[----:B------:R-:W-:Y:S01]  /*10f50*/  ISETP.GE.U32.AND P4, PT, R0, 0x7ffffe73, PT ;  /* 0x7ffffe730000780c */ /* 0x000fe20003f86070 */
[----:B------:R-:W-:Y:S01]  /*10f60*/  VIADD R0, R97, 0xfffffef0 ;  /* 0xfffffef061007836 */ /* 0x000fe20000000000 */
[----:B------:R-:W-:-:S04]  /*10f70*/  ISETP.GE.U32.AND P5, PT, R80, 0x7ffffe72, PT ;  /* 0x7ffffe725000780c */ /* 0x000fc80003fa6070 */
[----:B------:R-:W-:Y:S01]  /*10f80*/  ISETP.GE.U32.AND P1, PT, R0, 0x7ffffe71, PT ;  /* 0x7ffffe710000780c */ /* 0x000fe20003f26070 */
[----:B------:R-:W-:Y:S01]  /*10f90*/  VIADD R0, R95, 0xfffffeee ;  /* 0xfffffeee5f007836 */ /* 0x000fe20000000000 */
[----:B------:R-:W1:Y:S05]  /*10fa0*/  LDC R81, c[0x0][0x3a0] ;  /* 0x0000e800ff517b82 */ /* 0x000e6a0000000800 */
[----:B------:R2:W-:Y:S01]  /*10fb0*/  LDGSTS.E [R82+0x43400], desc[UR16][R104.64], !P4 ;  /* 0x4340000068527fae */ /* 0x0005e2000e1a1010 */
[----:B------:R-:W-:-:S03]  /*10fc0*/  IMAD.WIDE R110, R2, 0x4, R110 ;  /* 0x00000004026e7825 */ /* 0x000fc600078e026e */
[----:B------:R1:W-:Y:S01]  /*10fd0*/  LDGSTS.E [R82+0x43600], desc[UR16][R84.64], !P4 ;  /* 0x4360000054527fae */ /* 0x0003e2000e1a1010 */
[----:B----4-:R-:W-:-:S03]  /*10fe0*/  IMAD.WIDE R108, R2, 0x4, R240 ;  /* 0x00000004026c7825 */ /* 0x010fc600078e02f0 */
[----:B------:R-:W-:Y:S01]  /*10ff0*/  STL.64 [R1+0x8b8], R110 ;  /* 0x0008b86e01007387 */ /* 0x000fe20000100a00 */
[----:B------:R-:W-:Y:S01]  /*11000*/  IADD3 R80, PT, PT, R93, -0x111, RZ ;  /* 0xfffffeef5d507810 */ /* 0x000fe20007ffe0ff */
[----:B------:R-:W4:Y:S02]  /*11010*/  LDC R95, c[0x0][0x3a0] ;  /* 0x0000e800ff5f7b82 */ /* 0x000f240000000800 */
[----:B------:R2:W-:Y:S04]  /*11020*/  STL.64 [R1+0x8b0], R108 ;  /* 0x0008b06c01007387 */ /* 0x0005e80000100a00 */
[----:B------:R-:W4:Y:S02]  /*11030*/  LDL.LU.64 R240, [R1+0x798] ;  /* 0x0007980001f07983 */ /* 0x000f240000300a00 */
[----:B------:R-:W4:Y:S01]  /*11040*/  LDC R97, c[0x0][0x3a0] ;  /* 0x0000e800ff617b82 */ /* 0x000f220000000800 */
[C---:B--2---:R-:W-:Y:S01]  /*11050*/  IMAD.WIDE R104, R2.reuse, 0x4, R100 ;  /* 0x0000000402687825 */ /* 0x044fe200078e0264 */
[----:B------:R-:W-:Y:S03]  /*11060*/  LDGSTS.E [R82+0x43800], desc[UR16][R110.64], !P5 ;  /* 0x438000006e527fae */ /* 0x000fe6000e9a1010 */
[----:B-1----:R-:W-:Y:S01]  /*11070*/  IMAD.WIDE R84, R2, 0x4, R242 ;  /* 0x0000000402547825 */ /* 0x002fe200078e02f2 */
[----:B------:R-:W2:Y:S01]  /*11080*/  LDL.LU.64 R100, [R1+0x790] ;  /* 0x0007900001647983 */ /* 0x000ea20000300a00 */
[----:B------:R-:W-:Y:S01]  /*11090*/  ISETP.GE.U32.AND P4, PT, R0, 0x7ffffe6f, PT ;  /* 0x7ffffe6f0000780c */ /* 0x000fe20003f86070 */
[----:B------:R-:W1:Y:S02]  /*110a0*/  LDC R93, c[0x0][0x3a0] ;  /* 0x0000e800ff5d7b82 */ /* 0x000e640000000800 */
[----:B------:R3:W-:Y:S04]  /*110b0*/  STL.64 [R1+0x8a8], R104 ;  /* 0x0008a86801007387 */ /* 0x0007e80000100a00 */
[----:B------:R3:W-:Y:S04]  /*110c0*/  STL.64 [R1+0x8a0], R84 ;  /* 0x0008a05401007387 */ /* 0x0007e80000100a00 */
[----:B------:R3:W-:Y:S04]  /*110d0*/  LDGSTS.E [R82+0x43a00], desc[UR16][R108.64], !P5 ;  /* 0x43a000006c527fae */ /* 0x0007e8000e9a1010 */
[----:B------:R-:W2:Y:S04]  /*110e0*/  LDL.LU.64 R242, [R1+0x788] ;  /* 0x0007880001f27983 */ /* 0x000ea80000300a00 */
[----:B------:R3:W-:Y:S02]  /*110f0*/  LDGSTS.E [R82+0x43c00], desc[UR16][R104.64], !P1 ;  /* 0x43c0000068527fae */ /* 0x0007e4000c9a1010 */
[----:B---3--:R-:W-:-:S02]  /*11100*/  IMAD.WIDE R108, R2, 0x4, R102 ;  /* 0x00000004026c7825 */ /* 0x008fc400078e0266 */
[----:B------:R-:W3:Y:S01]  /*11110*/  LDL.LU.64 R110, [R1+0x780] ;  /* 0x00078000016e7983 */ /* 0x000ee20000300a00 */
[----:B------:R-:W-:-:S03]  /*11120*/  IADD3 R0, PT, PT, R98, -0x114, RZ ;  /* 0xfffffeec62007810 */ /* 0x000fc60007ffe0ff */
[----:B------:R1:W-:Y:S01]  /*11130*/  LDGSTS.E [R82+0x43e00], desc[UR16][R84.64], !P1 ;  /* 0x43e0000054527fae */ /* 0x0003e2000c9a1010 */
[----:B------:R-:W-:-:S03]  /*11140*/  IMAD.WIDE R104, R2, 0x4, R244 ;  /* 0x0000000402687825 */ /* 0x000fc600078e02f4 */
[----:B------:R4:W-:Y:S04]  /*11150*/  STL.64 [R1+0x898], R108 ;  /* 0x0008986c01007387 */ /* 0x0009e80000100a00 */
[----:B------:R2:W-:Y:S01]  /*11160*/  STL.64 [R1+0x890], R104 ;  /* 0x0008906801007387 */ /* 0x0005e20000100a00 */
[----:B------:R-:W-:-:S03]  /*11170*/  IMAD.WIDE R98, R2, 0x4, R106 ;  /* 0x0000000402627825 */ /* 0x000fc600078e026a */
[----:B------:R-:W2:Y:S01]  /*11180*/  LDL.LU.64 R106, [R1+0x778] ;  /* 0x00077800016a7983 */ /* 0x000ea20000300a00 */
[----:B-1----:R-:W-:-:S03]  /*11190*/  IMAD.WIDE R84, R2, 0x4, R246 ;  /* 0x0000000402547825 */ /* 0x002fc600078e02f6 */
[----:B------:R-:W3:Y:S04]  /*111a0*/  LDL.LU.64 R102, [R1+0x770] ;  /* 0x0007700001667983 */ /* 0x000ee80000300a00 */
[----:B------:R1:W-:Y:S04]  /*111b0*/  STL.64 [R1+0x888], R98 ;  /* 0x0008886201007387 */ /* 0x0003e80000100a00 */
[----:B------:R3:W-:Y:S04]  /*111c0*/  STL.64 [R1+0x880], R84 ;  /* 0x0008805401007387 */ /* 0x0007e80000100a00 */
[----:B------:R-:W3:Y:S04]  /*111d0*/  LDL.LU.64 R244, [R1+0x768] ;  /* 0x0007680001f47983 */ /* 0x000ee80000300a00 */
[----:B------:R-:W3:Y:S01]  /*111e0*/  LDL.LU.64 R246, [R1+0x760] ;  /* 0x0007600001f67983 */ /* 0x000ee20000300a00 */
[----:B------:R-:W-:Y:S01]  /*111f0*/  ISETP.GE.U32.AND P6, PT, R80, 0x7ffffe70, PT ;  /* 0x7ffffe705000780c */ /* 0x000fe20003fc6070 */
[----:B------:R-:W-:Y:S01]  /*11200*/  VIADD R80, R94, 0xfffffeed ;  /* 0xfffffeed5e507836 */ /* 0x000fe20000000000 */
[----:B------:R-:W-:Y:S01]  /*11210*/  ISETP.GE.U32.AND P1, PT, R0, 0x7ffffe6d, PT ;  /* 0x7ffffe6d0000780c */ /* 0x000fe20003f26070 */
[----:B------:R-:W1:Y:S03]  /*11220*/  LDC R94, c[0x0][0x3a0] ;  /* 0x0000e800ff5e7b82 */ /* 0x000e660000000800 */
[----:B------:R-:W-:Y:S01]  /*11230*/  ISETP.GE.U32.AND P5, PT, R80, 0x7ffffe6e, PT ;  /* 0x7ffffe6e5000780c */ /* 0x000fe20003fa6070 */
[----:B------:R-:W-:-:S06]  /*11240*/  VIADD R80, R81, 0xfffffeeb ;  /* 0xfffffeeb51507836 */ /* 0x000fcc0000000000 */
[----:B------:R4:W-:Y:S01]  /*11250*/  LDGSTS.E [R82+0x44000], desc[UR16][R108.64], !P6 ;  /* 0x440000006c527fae */ /* 0x0009e2000f1a1010 */
[----:B--2---:R-:W-:-:S03]  /*11260*/  IMAD.WIDE R106, R2, 0x4, R106 ;  /* 0x00000004026a7825 */ /* 0x004fc600078e026a */
[----:B------:R2:W-:Y:S01]  /*11270*/  LDGSTS.E [R82+0x44200], desc[UR16][R104.64], !P6 ;  /* 0x4420000068527fae */ /* 0x0005e2000f1a1010 */
[----:B------:R-:W3:Y:S01]  /*11280*/  LDC R81, c[0x0][0x3a0] ;  /* 0x0000e800ff517b82 */ /* 0x000ee20000000800 */
[C---:B----4-:R-:W-:Y:S02]  /*11290*/  IMAD.WIDE R108, R2.reuse, 0x4, R240 ;  /* 0x00000004026c7825 */ /* 0x050fe400078e02f0 */
[----:B------:R1:W-:Y:S04]  /*112a0*/  LDGSTS.E [R82+0x44400], desc[UR16][R98.64], !P4 ;  /* 0x4440000062527fae */ /* 0x0003e8000e1a1010 */
[----:B------:R3:W-:Y:S01]  /*112b0*/  LDGSTS.E [R82+0x44600], desc[UR16][R84.64], !P4 ;  /* 0x4460000054527fae */ /* 0x0007e2000e1a1010 */
[----:B--2---:R-:W-:-:S03]  /*112c0*/  IMAD.WIDE R104, R2, 0x4, R100 ;  /* 0x0000000402687825 */ /* 0x004fc600078e0264 */
[----:B------:R-:W-:Y:S01]  /*112d0*/  STL.64 [R1+0x878], R108 ;  /* 0x0008786c01007387 */ /* 0x000fe20000100a00 */
[----:B-1----:R-:W-:-:S03]  /*112e0*/  IMAD.WIDE R98, R2, 0x4, R242 ;  /* 0x0000000402627825 */ /* 0x002fc600078e02f2 */
[----:B------:R1:W-:Y:S01]  /*112f0*/  STL.64 [R1+0x870], R104 ;  /* 0x0008706801007387 */ /* 0x0003e20000100a00 */
[----:B---3--:R-:W-:-:S03]  /*11300*/  IMAD.WIDE R84, R2, 0x4, R110 ;  /* 0x0000000402547825 */ /* 0x008fc600078e026e */
[----:B------:R-:W2:Y:S01]  /*11310*/  LDL.LU.64 R240, [R1+0x758] ;  /* 0x0007580001f07983 */ /* 0x000ea20000300a00 */
[----:B------:R-:W-:-:S03]  /*11320*/  ISETP.GE.U32.AND P6, PT, R80, 0x7ffffe6c, PT ;  /* 0x7ffffe6c5000780c */ /* 0x000fc60003fc6070 */
[----:B------:R-:W3:Y:S04]  /*11330*/  LDL.LU.64 R100, [R1+0x750] ;  /* 0x0007500001647983 */ /* 0x000ee80000300a00 */
[----:B------:R4:W-:Y:S04]  /*11340*/  STL.64 [R1+0x868], R98 ;  /* 0x0008686201007387 */ /* 0x0009e80000100a00 */
[----:B------:R-:W-:Y:S04]  /*11350*/  LDGSTS.E [R82+0x44800], desc[UR16][R108.64], !P5 ;  /* 0x448000006c527fae */ /* 0x000fe8000e9a1010 */
[----:B------:R1:W-:Y:S04]  /*11360*/  STL.64 [R1+0x860], R84 ;  /* 0x0008605401007387 */ /* 0x0003e80000100a00 */
[----:B------:R-:W3:Y:S04]  /*11370*/  LDL.LU.64 R242, [R1+0x748] ;  /* 0x0007480001f27983 */ /* 0x000ee80000300a00 */
[----:B------:R1:W-:Y:S04]  /*11380*/  LDGSTS.E [R82+0x44a00], desc[UR16][R104.64], !P5 ;  /* 0x44a0000068527fae */ /* 0x0003e8000e9a1010 */
[----:B------:R-:W3:Y:S04]  /*11390*/  LDL.LU.64 R110, [R1+0x740] ;  /* 0x00074000016e7983 */ /* 0x000ee80000300a00 */
[----:B------:R4:W-:Y:S01]  /*113a0*/  LDGSTS.E [R82+0x44c00], desc[UR16][R98.64], !P1 ;  /* 0x44c0000062527fae */ /* 0x0009e2000c9a1010 */
[----:B-1----:R-:W-:-:S03]  /*113b0*/  IMAD.WIDE R104, R2, 0x4, R102 ;  /* 0x0000000402687825 */ /* 0x002fc600078e0266 */
[----:B------:R1:W-:Y:S04]  /*113c0*/  LDGSTS.E [R82+0x44e00], desc[UR16][R84.64], !P1 ;  /* 0x44e0000054527fae */ /* 0x0003e8000c9a1010 */
[----:B------:R1:W-:Y:S01]  /*113d0*/  STL.64 [R1+0x858], R106 ;  /* 0x0008586a01007387 */ /* 0x0003e20000100a00 */
[----:B----4-:R-:W-:-:S03]  /*113e0*/  IMAD.WIDE R98, R2, 0x4, R244 ;  /* 0x0000000402627825 */ /* 0x010fc600078e02f4 */
[----:B------:R3:W-:Y:S01]  /*113f0*/  STL.64 [R1+0x850], R104 ;  /* 0x0008506801007387 */ /* 0x0007e20000100a00 */
[----:B-1----:R-:W-:-:S03]  /*11400*/  IMAD.WIDE R84, R2, 0x4, R246 ;  /* 0x0000000402547825 */ /* 0x002fc600078e02f6 */
[----:B------:R-:W4:Y:S04]  /*11410*/  LDL.LU.64 R102, [R1+0x738] ;  /* 0x0007380001667983 */ /* 0x000f280000300a00 */
[----:B------:R-:W4:Y:S04]  /*11420*/  LDL.LU.64 R244, [R1+0x730] ;  /* 0x0007300001f47983 */ /* 0x000f280000300a00 */
[----:B------:R1:W-:Y:S04]  /*11430*/  STL.64 [R1+0x848], R98 ;  /* 0x0008486201007387 */ /* 0x0003e80000100a00 */
[----:B------:R-:W-:Y:S04]  /*11440*/  LDGSTS.E [R82+0x45000], desc[UR16][R106.64], !P6 ;  /* 0x450000006a527fae */ /* 0x000fe8000f1a1010 */
[----:B------:R1:W-:Y:S01]  /*11450*/  STL.64 [R1+0x840], R84 ;  /* 0x0008405401007387 */ /* 0x0003e20000100a00 */
[----:B------:R-:W-:Y:S01]  /*11460*/  VIADD R0, R96, 0xfffffeea ;  /* 0xfffffeea60007836 */ /* 0x000fe20000000000 */
[----:B------:R-:W-:Y:S01]  /*11470*/  IADD3 R80, PT, PT, R93, -0x117, RZ ;  /* 0xfffffee95d507810 */ /* 0x000fe20007ffe0ff */
[----:B------:R-:W1:Y:S01]  /*11480*/  LDC R96, c[0x0][0x3a0] ;  /* 0x0000e800ff607b82 */ /* 0x000e620000000800 */
[----:B------:R3:W-:Y:S04]  /*11490*/  LDGSTS.E [R82+0x45200], desc[UR16][R104.64], !P6 ;  /* 0x4520000068527fae */ /* 0x0007e8000f1a1010 */
[----:B------:R-:W4:Y:S01]  /*114a0*/  LDL.LU.64 R106, [R1+0x728] ;  /* 0x00072800016a7983 */ /* 0x000f220000300a00 */
[----:B------:R-:W-:-:S02]  /*114b0*/  ISETP.GE.U32.AND P4, PT, R0, 0x7ffffe6b, PT ;  /* 0x7ffffe6b0000780c */ /* 0x000fc40003f86070 */
[----:B------:R-:W1:Y:S01]  /*114c0*/  LDC R93, c[0x0][0x3a0] ;  /* 0x0000e800ff5d7b82 */ /* 0x000e620000000800 */
[----:B------:R-:W4:Y:S01]  /*114d0*/  LDL.LU.64 R246, [R1+0x720] ;  /* 0x0007200001f67983 */ /* 0x000f220000300a00 */
[----:B------:R-:W-:Y:S01]  /*114e0*/  ISETP.GE.U32.AND P5, PT, R80, 0x7ffffe6a, PT ;  /* 0x7ffffe6a5000780c */ /* 0x000fe20003fa6070 */
[----:B------:R-:W-:-:S05]  /*114f0*/  VIADD R0, R95, 0xfffffee8 ;  /* 0xfffffee85f007836 */ /* 0x000fca0000000000 */
[----:B------:R-:W-:-:S03]  /*11500*/  ISETP.GE.U32.AND P1, PT, R0, 0x7ffffe69, PT ;  /* 0x7ffffe690000780c */ /* 0x000fc60003f26070 */
[----:B------:R1:W-:Y:S01]  /*11510*/  LDGSTS.E [R82+0x45400], desc[UR16][R98.64], !P4 ;  /* 0x4540000062527fae */ /* 0x0003e2000e1a1010 */
[----:B--2---:R-:W-:-:S03]  /*11520*/  IMAD.WIDE R108, R2, 0x4, R240 ;  /* 0x00000004026c7825 */ /* 0x004fc600078e02f0 */
[----:B------:R2:W-:Y:S01]  /*11530*/  LDGSTS.E [R82+0x45600], desc[UR16][R84.64], !P4 ;  /* 0x4560000054527fae */ /* 0x0005e2000e1a1010 */
[----:B------:R-:W4:Y:S01]  /*11540*/  LDC R95, c[0x0][0x3a0] ;  /* 0x0000e800ff5f7b82 */ /* 0x000f220000000800 */
[C---:B---3--:R-:W-:Y:S02]  /*11550*/  IMAD.WIDE R104, R2.reuse, 0x4, R100 ;  /* 0x0000000402687825 */ /* 0x048fe400078e0264 */
[----:B------:R-:W-:Y:S04]  /*11560*/  STL.64 [R1+0x838], R108 ;  /* 0x0008386c01007387 */ /* 0x000fe80000100a00 */
[----:B------:R4:W-:Y:S04]  /*11570*/  STL.64 [R1+0x830], R104 ;  /* 0x0008306801007387 */ /* 0x0009e80000100a00 */
[----:B------:R-:W3:Y:S04]  /*11580*/  LDL.LU.64 R100, [R1+0x718] ;  /* 0x0007180001647983 */ /* 0x000ee80000300a00 */
[----:B------:R-:W3:Y:S01]  /*11590*/  LDL.LU.64 R240, [R1+0x710] ;  /* 0x0007100001f07983 */ /* 0x000ee20000300a00 */
[----:B-1----:R-:W-:-:S03]  /*115a0*/  IMAD.WIDE R98, R2, 0x4, R242 ;  /* 0x0000000402627825 */ /* 0x002fc600078e02f2 */
[----:B------:R-:W-:Y:S01]  /*115b0*/  LDGSTS.E [R82+0x45800], desc[UR16][R108.64], !P5 ;  /* 0x458000006c527fae */ /* 0x000fe2000e9a1010 */
[----:B--2---:R-:W-:-:S03]  /*115c0*/  IMAD.WIDE R84, R2, 0x4, R110 ;  /* 0x0000000402547825 */ /* 0x004fc600078e026e */
[----:B------:R1:W-:Y:S04]  /*115d0*/  STL.64 [R1+0x828], R98 ;  /* 0x0008286201007387 */ /* 0x0003e80000100a00 */
[----:B------:R2:W-:Y:S04]  /*115e0*/  STL.64 [R1+0x820], R84 ;  /* 0x0008205401007387 */ /* 0x0005e80000100a00 */
[----:B------:R4:W-:Y:S04]  /*115f0*/  LDGSTS.E [R82+0x45a00], desc[UR16][R104.64], !P5 ;  /* 0x45a0000068527fae */ /* 0x0009e8000e9a1010 */
[----:B------:R-:W3:Y:S04]  /*11600*/  LDL.LU.64 R242, [R1+0x708] ;  /* 0x0007080001f27983 */ /* 0x000ee80000300a00 */
[----:B------:R-:W3:Y:S04]  /*11610*/  LDL.LU.64 R110, [R1+0x700] ;  /* 0x00070000016e7983 */ /* 0x000ee80000300a00 */
[----:B------:R1:W-:Y:S01]  /*11620*/  LDGSTS.E [R82+0x45c00], desc[UR16][R98.64], !P1 ;  /* 0x45c0000062527fae */ /* 0x0003e2000c9a1010 */
[----:B----4-:R-:W-:-:S03]  /*11630*/  IMAD.WIDE R104, R2, 0x4, R102 ;  /* 0x0000000402687825 */ /* 0x010fc600078e0266 */
[----:B------:R2:W-:Y:S01]  /*11640*/  LDGSTS.E [R82+0x45e00], desc[UR16][R84.64], !P1 ;  /* 0x45e0000054527fae */ /* 0x0005e2000c9a1010 */
[----:B------:R-:W-:-:S03]  /*11650*/  IMAD.WIDE R102, R2, 0x4, R244 ;  /* 0x0000000402667825 */ /* 0x000fc600078e02f4 */
[----:B------:R4:W-:Y:S04]  /*11660*/  STL.64 [R1+0x818], R104 ;  /* 0x0008186801007387 */ /* 0x0009e80000100a00 */
[----:B------:R1:W-:Y:S02]  /*11670*/  STL.64 [R1+0x810], R102 ;  /* 0x0008106601007387 */ /* 0x0003e40000100a00 */
[----:B-1----:R-:W-:-:S04]  /*11680*/  IMAD.WIDE R98, R2, 0x4, R106 ;  /* 0x0000000402627825 */ /* 0x002fc800078e026a */
[----:B--2---:R-:W-:Y:S02]  /*11690*/  IMAD.WIDE R84, R2, 0x4, R246 ;  /* 0x0000000402547825 */ /* 0x004fe400078e02f6 */
[----:B------:R-:W2:Y:S04]  /*116a0*/  LDL.LU.64 R246, [R1+0x6f8] ;  /* 0x0006f80001f67983 */ /* 0x000ea80000300a00 */
        /* <DEDUP_REMOVED lines=17> */
[----:B------:R-:W-:Y:S04]  /*117c0*/  LDGSTS.E [R82+0x46200], desc[UR16][R102.64], !P6 ;  /* 0x4620000066527fae */ /* 0x000fe8000f1a1010 */
[----:B------:R1:W-:Y:S01]  /*117d0*/  LDGSTS.E [R82+0x46400], desc[UR16][R98.64], !P4 ;  /* 0x4640000062527fae */ /* 0x0003e2000e1a1010 */
[----:B------:R-:W-:Y:S01]  /*117e0*/  IADD3 R80, PT, PT, R93, -0x11d, RZ ;  /* 0xfffffee35d507810 */ /* 0x000fe20007ffe0ff */
[----:B------:R-:W1:Y:S02]  /*117f0*/  LDC R96, c[0x0][0x3a0] ;  /* 0x0000e800ff607b82 */ /* 0x000e640000000800 */
[----:B------:R1:W-:Y:S01]  /*11800*/  LDGSTS.E [R82+0x46600], desc[UR16][R84.64], !P4 ;  /* 0x4660000054527fae */ /* 0x0003e2000e1a1010 */
[----:B------:R-:W-:Y:S01]  /*11810*/  ISETP.GE.U32.AND P6, PT, R80, 0x7ffffe64, PT ;  /* 0x7ffffe645000780c */ /* 0x000fe20003fc6070 */
[----:B---3--:R-:W-:-:S04]  /*11820*/  IMAD.WIDE R100, R2, 0x4, R100 ;  /* 0x0000000402647825 */ /* 0x008fc800078e0264 */
[----:B------:R-:W3:Y:S01]  /*11830*/  LDC R93, c[0x0][0x3a0] ;  /* 0x0000e800ff5d7b82 */ /* 0x000ee20000000800 */
[C---:B----4-:R-:W-:Y:S01]  /*11840*/  IMAD.WIDE R104, R2.reuse, 0x4, R240 ;  /* 0x0000000402687825 */ /* 0x050fe200078e02f0 */
[----:B------:R4:W-:Y:S04]  /*11850*/  STL.64 [R1+0x7f8], R100 ;  /* 0x0007f86401007387 */ /* 0x0009e80000100a00 */
[----:B------:R1:W-:Y:S04]  /*11860*/  STL.64 [R1+0x7f0], R104 ;  /* 0x0007f06801007387 */ /* 0x0003e80000100a00 */
[----:B------:R-:W3:Y:S04]  /*11870*/  LDL.LU.64 R102, [R1+0x6d8] ;  /* 0x0006d80001667983 */ /* 0x000ee80000300a00 */
[----:B------:R-:W-:Y:S04]  /*11880*/  LDGSTS.E [R82+0x46800], desc[UR16][R100.64], !P5 ;  /* 0x4680000064527fae */ /* 0x000fe8000e9a1010 */
[----:B------:R-:W-:Y:S01]  /*11890*/  LDGSTS.E [R82+0x46a00], desc[UR16][R104.64], !P5 ;  /* 0x46a0000068527fae */ /* 0x000fe2000e9a1010 */
[----:B-1----:R-:W-:-:S04]  /*118a0*/  IMAD.WIDE R98, R2, 0x4, R242 ;  /* 0x0000000402627825 */ /* 0x002fc800078e02f2 */
[C---:B------:R-:W-:Y:S01]  /*118b0*/  IMAD.WIDE R84, R2.reuse, 0x4, R110 ;  /* 0x0000000402547825 */ /* 0x040fe200078e026e */
[----:B------:R1:W-:Y:S04]  /*118c0*/  STL.64 [R1+0x7e8], R98 ;  /* 0x0007e86201007387 */ /* 0x0003e80000100a00 */
[----:B----4-:R-:W4:Y:S04]  /*118d0*/  LDL.LU.64 R100, [R1+0x6d0] ;  /* 0x0006d00001647983 */ /* 0x010f280000300a00 */
[----:B------:R1:W-:Y:S04]  /*118e0*/  STL.64 [R1+0x7e0], R84 ;  /* 0x0007e05401007387 */ /* 0x0003e80000100a00 */
[----:B------:R-:W4:Y:S04]  /*118f0*/  LDL.LU.64 R104, [R1+0x6c8] ;  /* 0x0006c80001687983 */ /* 0x000f280000300a00 */
[----:B------:R-:W4:Y:S04]  /*11900*/  LDL.LU.64 R240, [R1+0x6c0] ;  /* 0x0006c00001f07983 */ /* 0x000f280000300a00 */
[----:B------:R-:W4:Y:S04]  /*11910*/  LDL.LU.64 R242, [R1+0x6b8] ;  /* 0x0006b80001f27983 */ /* 0x000f280000300a00 */
[----:B------:R-:W4:Y:S04]  /*11920*/  LDL.LU.64 R110, [R1+0x6b0] ;  /* 0x0006b000016e7983 */ /* 0x000f280000300a00 */
[----:B------:R1:W-:Y:S04]  /*11930*/  LDGSTS.E [R82+0x46c00], desc[UR16][R98.64], !P1 ;  /* 0x46c0000062527fae */ /* 0x0003e8000c9a1010 */
[----:B------:R1:W-:Y:S01]  /*11940*/  LDGSTS.E [R82+0x46e00], desc[UR16][R84.64], !P1 ;  /* 0x46e0000054527fae */ /* 0x0003e2000c9a1010 */
[----:B--2---:R-:W-:-:S04]  /*11950*/  IMAD.WIDE R246, R2, 0x4, R246 ;  /* 0x0000000402f67825 */ /* 0x004fc800078e02f6 */
[C---:B------:R-:W-:Y:S01]  /*11960*/  IMAD.WIDE R108, R2.reuse, 0x4, R244 ;  /* 0x00000004026c7825 */ /* 0x040fe200078e02f4 */
[----:B------:R2:W-:Y:S04]  /*11970*/  STL.64 [R1+0x7d8], R246 ;  /* 0x0007d8f601007387 */ /* 0x0005e80000100a00 */
[----:B------:R-:W4:Y:S04]  /*11980*/  LDL.LU.64 R244, [R1+0x6a0] ;  /* 0x0006a00001f47983 */ /* 0x000f280000300a00 */
[----:B------:R-:W-:Y:S01]  /*11990*/  STL.64 [R1+0x7d0], R108 ;  /* 0x0007d06c01007387 */ /* 0x000fe20000100a00 */
[----:B-1----:R-:W-:-:S03]  /*119a0*/  IMAD.WIDE R98, R2, 0x4, R106 ;  /* 0x0000000402627825 */ /* 0x002fc600078e026a */
[----:B------:R-:W-:Y:S01]  /*119b0*/  LDGSTS.E [R82+0x47000], desc[UR16][R246.64], !P6 ;  /* 0x47000000f6527fae */ /* 0x000fe2000f1a1010 */
[----:B------:R-:W-:-:S03]  /*119c0*/  IMAD.WIDE R84, R2, 0x4, R250 ;  /* 0x0000000402547825 */ /* 0x000fc600078e02fa */
[----:B------:R-:W4:Y:S04]  /*119d0*/  LDL.LU.64 R106, [R1+0x198] ;  /* 0x00019800016a7983 */ /* 0x000f280000300a00 */
[----:B------:R1:W-:Y:S04]  /*119e0*/  STL.64 [R1+0x7c8], R98 ;  /* 0x0007c86201007387 */ /* 0x0003e80000100a00 */
[----:B------:R1:W-:Y:S04]  /*119f0*/  STL.64 [R1+0x7c0], R84 ;  /* 0x0007c05401007387 */ /* 0x0003e80000100a00 */
[----:B--2---:R-:W2:Y:S01]  /*11a00*/  LDL.LU.64 R246, [R1+0x180] ;  /* 0x0001800001f67983 */ /* 0x004ea20000300a00 */
[----:B------:R-:W-:-:S02]  /*11a10*/  VIADD R0, R95, 0xfffffee2 ;  /* 0xfffffee25f007836 */ /* 0x000fc40000000000 */
[----:B------:R-:W1:Y:S01]  /*11a20*/  LDC R95, c[0x0][0x3a0] ;  /* 0x0000e800ff5f7b82 */ /* 0x000e620000000800 */
[----:B------:R-:W-:Y:S01]  /*11a30*/  VIADD R80, R94, 0xfffffee1 ;  /* 0xfffffee15e507836 */ /* 0x000fe20000000000 */
[----:B------:R-:W-:Y:S01]  /*11a40*/  LDGSTS.E [R82+0x47200], desc[UR16][R108.64], !P6 ;  /* 0x472000006c527fae */ /* 0x000fe2000f1a1010 */
[----:B------:R-:W-:Y:S02]  /*11a50*/  ISETP.GE.U32.AND P4, PT, R0, 0x7ffffe63, PT ;  /* 0x7ffffe630000780c */ /* 0x000fe40003f86070 */
[----:B------:R-:W-:-:S03]  /*11a60*/  IADD3 R0, PT, PT, R97, -0x120, RZ ;  /* 0xfffffee061007810 */ /* 0x000fc60007ffe0ff */
[----:B------:R-:W3:Y:S01]  /*11a70*/  LDC R94, c[0x0][0x3a0] ;  /* 0x0000e800ff5e7b82 */ /* 0x000ee20000000800 */
[----:B------:R-:W-:Y:S01]  /*11a80*/  ISETP.GE.U32.AND P5, PT, R80, 0x7ffffe62, PT ;  /* 0x7ffffe625000780c */ /* 0x000fe20003fa6070 */
[----:B------:R-:W-:-:S06]  /*11a90*/  VIADD R80, R81, 0xfffffedf ;  /* 0xfffffedf51507836 */ /* 0x000fcc0000000000 */
[----:B------:R-:W3:Y:S01]  /*11aa0*/  LDC R97, c[0x0][0x3a0] ;  /* 0x0000e800ff617b82 */ /* 0x000ee20000000800 */
[----:B------:R-:W-:Y:S01]  /*11ab0*/  ISETP.GE.U32.AND P1, PT, R0, 0x7ffffe61, PT ;  /* 0x7ffffe610000780c */ /* 0x000fe20003f26070 */
[----:B------:R-:W-:Y:S01]  /*11ac0*/  VIADD R0, R96, 0xfffffede ;  /* 0xfffffede60007836 */ /* 0x000fe20000000000 */
[----:B------:R-:W-:Y:S01]  /*11ad0*/  ISETP.GE.U32.AND P6, PT, R80, 0x7ffffe60, PT ;  /* 0x7ffffe605000780c */ /* 0x000fe20003fc6070 */
[----:B------:R1:W-:Y:S04]  /*11ae0*/  LDGSTS.E [R82+0x47400], desc[UR16][R98.64], !P4 ;  /* 0x4740000062527fae */ /* 0x0003e8000e1a1010 */
[----:B------:R-:W3:Y:S01]  /*11af0*/  LDC R81, c[0x0][0x3a0] ;  /* 0x0000e800ff517b82 */ /* 0x000ee20000000800 */
[----:B------:R1:W-:Y:S01]  /*11b00*/  LDGSTS.E [R82+0x47600], desc[UR16][R84.64], !P4 ;  /* 0x4760000054527fae */ /* 0x0003e2000e1a1010 */
[----:B------:R-:W-:-:S06]  /*11b10*/  ISETP.GE.U32.AND P4, PT, R0, 0x7ffffe5f, PT ;  /* 0x7ffffe5f0000780c */ /* 0x000fcc0003f86070 */
[----:B------:R-:W2:Y:S01]  /*11b20*/  LDC R96, c[0x0][0x3a0] ;  /* 0x0000e800ff607b82 */ /* 0x000ea20000000800 */
[----:B---3--:R-:W-:Y:S01]  /*11b30*/  IADD3 R80, PT, PT, R93, -0x123, RZ ;  /* 0xfffffedd5d507810 */ /* 0x008fe20007ffe0ff */
[----:B-1----:R-:W-:-:S06]  /*11b40*/  VIADD R0, R95, 0xfffffedc ;  /* 0xfffffedc5f007836 */ /* 0x002fcc0000000000 */
[----:B------:R-:W1:Y:S08]  /*11b50*/  LDC R93, c[0x0][0x3a0] ;  /* 0x0000e800ff5d7b82 */ /* 0x000e700000000800 */
[----:B------:R-:W3:Y:S01]  /*11b60*/  LDC R95, c[0x0][0x3a0] ;  /* 0x0000e800ff5f7b82 */ /* 0x000ee20000000800 */
[----:B------:R-:W-:-:S04]  /*11b70*/  IMAD.WIDE R78, R2, 0x4, R78 ;  /* 0x00000004024e7825 */ /* 0x000fc800078e024e */
        /* <DEDUP_REMOVED lines=23> */
[----:B------:R-:W-:-:S05]  /*11cf0*/  IMAD.WIDE R102, R2, 0x4, R102 ;  /* 0x0000000402667825 */ /* 0x000fca00078e0266 */
[----:B------:R1:W-:Y:S04]  /*11d00*/  LDGSTS.E [R82+0x47800], desc[UR16][R102.64], !P5 ;  /* 0x4780000066527fae */ /* 0x0003e8000e9a1010 */
[----:B------:R1:W-:Y:S01]  /*11d10*/  STL.64 [R1+0x6f0], R102 ;  /* 0x0006f06601007387 */ /* 0x0003e20000100a00 */
[----:B----4-:R-:W-:-:S05]  /*11d20*/  IMAD.WIDE R100, R2, 0x4, R100 ;  /* 0x0000000402647825 */ /* 0x010fca00078e0264 */
[----:B------:R4:W-:Y:S01]  /*11d30*/  LDGSTS.E [R82+0x47a00], desc[UR16][R100.64], !P5 ;  /* 0x47a0000064527fae */ /* 0x0009e2000e9a1010 */
[----:B------:R-:W-:-:S03]  /*11d40*/  IMAD.WIDE R98, R2, 0x4, R104 ;  /* 0x0000000402627825 */ /* 0x000fc600078e0268 */
[----:B------:R4:W-:Y:S01]  /*11d50*/  STL.64 [R1+0x7b8], R100 ;  /* 0x0007b86401007387 */ /* 0x0009e20000100a00 */
[----:B------:R-:W-:Y:S01]  /*11d60*/  IMAD.WIDE R84, R2, 0x4, R240 ;  /* 0x0000000402547825 */ /* 0x000fe200078e02f0 */
[----:B------:R-:W-:Y:S02]  /*11d70*/  ISETP.GE.U32.AND P5, PT, R80, 0x7ffffe5e, PT ;  /* 0x7ffffe5e5000780c */ /* 0x000fe40003fa6070 */
[----:B------:R3:W-:Y:S01]  /*11d80*/  STL.64 [R1+0x718], R98 ;  /* 0x0007186201007387 */ /* 0x0007e20000100a00 */
[----:B-1----:R-:W-:-:S03]  /*11d90*/  IMAD.WIDE R102, R2, 0x4, R242 ;  /* 0x0000000402667825 */ /* 0x002fc600078e02f2 */
[----:B------:R3:W-:Y:S01]  /*11da0*/  LDGSTS.E [R82+0x47c00], desc[UR16][R98.64], !P1 ;  /* 0x47c0000062527fae */ /* 0x0007e2000c9a1010 */
[----:B------:R-:W-:Y:S02]  /*11db0*/  VIADD R80, R94, 0xfffffedb ;  /* 0xfffffedb5e507836 */ /* 0x000fe40000000000 */
[----:B----4-:R-:W-:Y:S01]  /*11dc0*/  IMAD.WIDE R100, R2, 0x4, R110 ;  /* 0x0000000402647825 */ /* 0x010fe200078e026e */
[----:B------:R1:W-:Y:S01]  /*11dd0*/  STL.64 [R1+0x7b0], R84 ;  /* 0x0007b05401007387 */ /* 0x0003e20000100a00 */
[----:B------:R-:W4:Y:S03]  /*11de0*/  LDC R94, c[0x0][0x3a0] ;  /* 0x0000e800ff5e7b82 */ /* 0x000f260000000800 */
[----:B------:R1:W-:Y:S01]  /*11df0*/  LDGSTS.E [R82+0x47e00], desc[UR16][R84.64], !P1 ;  /* 0x47e0000054527fae */ /* 0x0003e2000c9a1010 */
[----:B------:R-:W-:Y:S02]  /*11e00*/  ISETP.GE.U32.AND P1, PT, R0, 0x7ffffe5d, PT ;  /* 0x7ffffe5d0000780c */ /* 0x000fe40003f26070 */
[----:B------:R-:W-:Y:S01]  /*11e10*/  IADD3 R0, PT, PT, R97, -0x126, RZ ;  /* 0xfffffeda61007810 */ /* 0x000fe20007ffe0ff */
[----:B------:R-:W-:Y:S01]  /*11e20*/  STL.64 [R1+0x738], R102 ;  /* 0x0007386601007387 */ /* 0x000fe20000100a00 */
[----:B------:R-:W4:Y:S03]  /*11e30*/  LDC R97, c[0x0][0x3a0] ;  /* 0x0000e800ff617b82 */ /* 0x000f260000000800 */
[----:B------:R-:W-:Y:S01]  /*11e40*/  LDGSTS.E [R82+0x48000], desc[UR16][R102.64], !P6 ;  /* 0x4800000066527fae */ /* 0x000fe2000f1a1010 */
[----:B---3--:R-:W-:-:S03]  /*11e50*/  IMAD.WIDE R98, R2, 0x4, R244 ;  /* 0x0000000402627825 */ /* 0x008fc600078e02f4 */
[----:B------:R-:W-:Y:S04]  /*11e60*/  STL.64 [R1+0x7a8], R100 ;  /* 0x0007a86401007387 */ /* 0x000fe80000100a00 */
[----:B------:R-:W-:Y:S01]  /*11e70*/  LDGSTS.E [R82+0x48200], desc[UR16][R100.64], !P6 ;  /* 0x4820000064527fae */ /* 0x000fe2000f1a1010 */
[----:B------:R-:W-:Y:S01]  /*11e80*/  ISETP.GE.U32.AND P6, PT, R80, 0x7ffffe5c, PT ;  /* 0x7ffffe5c5000780c */ /* 0x000fe20003fc6070 */
[----:B-1----:R-:W-:Y:S02]  /*11e90*/  IMAD.WIDE R84, R2, 0x4, R106 ;  /* 0x0000000402547825 */ /* 0x002fe400078e026a */
[----:B------:R-:W-:Y:S04]  /*11ea0*/  STL.64 [R1+0x760], R98 ;  /* 0x0007606201007387 */ /* 0x000fe80000100a00 */
[----:B------:R-:W-:Y:S01]  /*11eb0*/  LDGSTS.E [R82+0x48400], desc[UR16][R98.64], !P4 ;  /* 0x4840000062527fae */ /* 0x000fe2000e1a1010 */
[----:B------:R-:W-:-:S03]  /*11ec0*/  VIADD R80, R81, 0xfffffed9 ;  /* 0xfffffed951507836 */ /* 0x000fc60000000000 */
[----:B------:R1:W-:Y:S04]  /*11ed0*/  STL.64 [R1+0x7a0], R84 ;  /* 0x0007a05401007387 */ /* 0x0003e80000100a00 */
[----:B------:R1:W-:Y:S01]  /*11ee0*/  LDGSTS.E [R82+0x48600], desc[UR16][R84.64], !P4 ;  /* 0x4860000054527fae */ /* 0x0003e2000e1a1010 */
[----:B------:R-:W-:Y:S01]  /*11ef0*/  ISETP.GE.U32.AND P4, PT, R0, 0x7ffffe5b, PT ;  /* 0x7ffffe5b0000780c */ /* 0x000fe20003f86070 */
[----:B--2---:R-:W-:Y:S02]  /*11f00*/  VIADD R0, R96, 0xfffffed8 ;  /* 0xfffffed860007836 */ /* 0x004fe40000000000 */
[----:B-1----:R-:W-:-:S05]  /*11f10*/  IMAD.WIDE R84, R2, 0x4, R246 ;  /* 0x0000000402547825 */ /* 0x002fca00078e02f6 */
[----:B------:R-:W-:Y:S04]  /*11f20*/  STL.64 [R1+0x780], R84 ;  /* 0x0007805401007387 */ /* 0x000fe80000100a00 */
[----:B------:R-:W-:Y:S04]  /*11f30*/  LDGSTS.E [R82+0x48800], desc[UR16][R84.64], !P5 ;  /* 0x4880000054527fae */ /* 0x000fe8000e9a1010 */
[----:B------:R1:W-:Y:S04]  /*11f40*/  STL.64 [R1+0x798], R78 ;  /* 0x0007984e01007387 */ /* 0x0003e80000100a00 */
[----:B------:R1:W-:Y:S01]  /*11f50*/  LDGSTS.E [R82+0x48a00], desc[UR16][R78.64], !P5 ;  /* 0x48a000004e527fae */ /* 0x0003e2000e9a1010 */
[----:B------:R-:W-:-:S03]  /*11f60*/  ISETP.GE.U32.AND P5, PT, R80, 0x7ffffe5a, PT ;  /* 0x7ffffe5a5000780c */ /* 0x000fc60003fa6070 */
[----:B------:R2:W-:Y:S04]  /*11f70*/  STL.64 [R1+0x790], R76 ;  /* 0x0007904c01007387 */ /* 0x0005e80000100a00 */
[----:B------:R2:W-:Y:S04]  /*11f80*/  LDGSTS.E [R82+0x48c00], desc[UR16][R76.64], !P1 ;  /* 0x48c000004c527fae */ /* 0x0005e8000c9a1010 */
[----:B------:R3:W-:Y:S01]  /*11f90*/  STL.64 [R1+0x788], R74 ;  /* 0x0007884a01007387 */ /* 0x0007e20000100a00 */
[----:B------:R-:W-:Y:S01]  /*11fa0*/  IMAD.WIDE R30, R2, 0x4, R30 ;  /* 0x00000004021e7825 */ /* 0x000fe200078e021e */
[----:B-1----:R-:W1:Y:S02]  /*11fb0*/  LDC R78, c[0x0][0x3a0] ;  /* 0x0000e800ff4e7b82 */ /* 0x002e640000000800 */
[----:B------:R3:W-:Y:S01]  /*11fc0*/  LDGSTS.E [R82+0x48e00], desc[UR16][R74.64], !P1 ;  /* 0x48e000004a527fae */ /* 0x0007e2000c9a1010 */
[----:B------:R-:W-:Y:S01]  /*11fd0*/  ISETP.GE.U32.AND P1, PT, R0, 0x7ffffe59, PT ;  /* 0x7ffffe590000780c */ /* 0x000fe20003f26070 */
[----:B------:R-:W-:-:S02]  /*11fe0*/  VIADD R0, R95, 0xfffffed6 ;  /* 0xfffffed65f007836 */ /* 0x000fc40000000000 */
[----:B------:R-:W-:Y:S02]  /*11ff0*/  STL.64 [R1+0x778], R72 ;  /* 0x0007784801007387 */ /* 0x000fe40000100a00 */
[----:B--2---:R-:W2:Y:S02]  /*12000*/  LDC R76, c[0x0][0x3a0] ;  /* 0x0000e800ff4c7b82 */ /* 0x004ea40000000800 */
[----:B------:R-:W-:Y:S06]  /*12010*/  LDGSTS.E [R82+0x49000], desc[UR16][R72.64], !P6 ;  /* 0x4900000048527fae */ /* 0x000fec000f1a1010 */
[----:B---3--:R-:W3:Y:S01]  /*12020*/  LDC R75, c[0x0][0x3a0] ;  /* 0x0000e800ff4b7b82 */ /* 0x008ee20000000800 */
[----:B------:R-:W-:Y:S01]  /*12030*/  IADD3 R74, PT, PT, R93, -0x129, RZ ;  /* 0xfffffed75d4a7810 */ /* 0x000fe20007ffe0ff */
[----:B------:R4:W-:Y:S04]  /*12040*/  STL.64 [R1+0x770], R70 ;  /* 0x0007704601007387 */ /* 0x0009e80000100a00 */
[----:B------:R4:W-:Y:S01]  /*12050*/  LDGSTS.E [R82+0x49200], desc[UR16][R70.64], !P6 ;  /* 0x4920000046527fae */ /* 0x0009e2000f1a1010 */
[----:B------:R-:W-:Y:S01]  /*12060*/  ISETP.GE.U32.AND P6, PT, R74, 0x7ffffe58, PT ;  /* 0x7ffffe584a00780c */ /* 0x000fe20003fc6070 */
[C---:B------:R-:W-:Y:S01]  /*12070*/  IMAD.WIDE R28, R2.reuse, 0x4, R28 ;  /* 0x00000004021c7825 */ /* 0x040fe200078e021c */
[----:B------:R-:W1:Y:S01]  /*12080*/  LDC R74, c[0x0][0x3a0] ;  /* 0x0000e800ff4a7b82 */ /* 0x000e620000000800 */
[----:B------:R4:W-:Y:S04]  /*12090*/  STL.64 [R1+0x768], R68 ;  /* 0x0007684401007387 */ /* 0x0009e80000100a00 */
[----:B------:R4:W-:Y:S01]  /*120a0*/  LDGSTS.E [R82+0x49400], desc[UR16][R68.64], !P4 ;  /* 0x4940000044527fae */ /* 0x0009e2000e1a1010 */
[----:B------:R-:W-:-:S02]  /*120b0*/  IMAD.WIDE R26, R2, 0x4, R26 ;  /* 0x00000004021a7825 */ /* 0x000fc400078e021a */
[----:B------:R-:W1:Y:S01]  /*120c0*/  LDC R93, c[0x0][0x3a0] ;  /* 0x0000e800ff5d7b82 */ /* 0x000e620000000800 */
[----:B------:R4:W-:Y:S04]  /*120d0*/  STL.64 [R1+0x758], R66 ;  /* 0x0007584201007387 */ /* 0x0009e80000100a00 */
[----:B------:R4:W-:Y:S01]  /*120e0*/  LDGSTS.E [R82+0x49600], desc[UR16][R66.64], !P4 ;  /* 0x4960000042527fae */ /* 0x0009e2000e1a1010 */
[----:B------:R-:W-:Y:S01]  /*120f0*/  ISETP.GE.U32.AND P4, PT, R0, 0x7ffffe57, PT ;  /* 0x7ffffe570000780c */ /* 0x000fe20003f86070 */
[----:B------:R-:W-:Y:S01]  /*12100*/  IMAD.WIDE R24, R2, 0x4, R24 ;  /* 0x0000000402187825 */ /* 0x000fe200078e0218 */
[----:B----4-:R-:W4:Y:S01]  /*12110*/  LDC R70, c[0x0][0x3a0] ;  /* 0x0000e800ff467b82 */ /* 0x010f220000000800 */
[----:B------:R-:W-:Y:S01]  /*12120*/  IADD3 R0, PT, PT, R97, -0x12c, RZ ;  /* 0xfffffed461007810 */ /* 0x000fe20007ffe0ff */
[----:B------:R-:W-:Y:S04]  /*12130*/  STL.64 [R1+0x750], R64 ;  /* 0x0007504001007387 */ /* 0x000fe80000100a00 */
[----:B------:R-:W-:Y:S02]  /*12140*/  LDGSTS.E [R82+0x49800], desc[UR16][R64.64], !P5 ;  /* 0x4980000040527fae */ /* 0x000fe4000e9a1010 */
[----:B------:R-:W1:Y:S01]  /*12150*/  LDC R68, c[0x0][0x3a0] ;  /* 0x0000e800ff447b82 */ /* 0x000e620000000800 */
[----:B------:R-:W-:Y:S01]  /*12160*/  VIADD R66, R94, 0xfffffed5 ;  /* 0xfffffed55e427836 */ /* 0x000fe20000000000 */
[----:B------:R2:W-:Y:S04]  /*12170*/  STL.64 [R1+0x748], R62 ;  /* 0x0007483e01007387 */ /* 0x0005e80000100a00 */
[----:B------:R2:W-:Y:S02]  /*12180*/  LDGSTS.E [R82+0x49a00], desc[UR16][R62.64], !P5 ;  /* 0x49a000003e527fae */ /* 0x0005e4000e9a1010 */
[----:B------:R-:W1:Y:S01]  /*12190*/  LDC R67, c[0x0][0x3a0] ;  /* 0x0000e800ff437b82 */ /* 0x000e620000000800 */
[----:B------:R-:W-:Y:S01]  /*121a0*/  ISETP.GE.U32.AND P5, PT, R66, 0x7ffffe56, PT ;  /* 0x7ffffe564200780c */ /* 0x000fe20003fa6070 */
[----:B------:R2:W-:Y:S04]  /*121b0*/  STL.64 [R1+0x740], R60 ;  /* 0x0007403c01007387 */ /* 0x0005e80000100a00 */
[----:B------:R3:W-:Y:S01]  /*121c0*/  LDGSTS.E [R82+0x49c00], desc[UR16][R60.64], !P1 ;  /* 0x49c000003c527fae */ /* 0x0007e2000c9a1010 */
[----:B------:R-:W-:Y:S01]  /*121d0*/  IMAD.WIDE R22, R2, 0x4, R22 ;  /* 0x0000000402167825 */ /* 0x000fe200078e0216 */
[----:B------:R-:W1:Y:S02]  /*121e0*/  LDC R66, c[0x0][0x3a0] ;  /* 0x0000e800ff427b82 */ /* 0x000e640000000800 */
[----:B------:R3:W-:Y:S04]  /*121f0*/  STL.64 [R1+0x730], R58 ;  /* 0x0007303a01007387 */ /* 0x0007e80000100a00 */
[----:B------:R4:W-:Y:S01]  /*12200*/  LDGSTS.E [R82+0x49e00], desc[UR16][R58.64], !P1 ;  /* 0x49e000003a527fae */ /* 0x0009e2000c9a1010 */
[----:B------:R-:W-:Y:S01]  /*12210*/  ISETP.GE.U32.AND P1, PT, R0, 0x7ffffe55, PT ;  /* 0x7ffffe550000780c */ /* 0x000fe20003f26070 */
[----:B------:R-:W-:Y:S01]  /*12220*/  IMAD.WIDE R20, R2, 0x4, R20 ;  /* 0x0000000402147825 */ /* 0x000fe200078e0214 */
[----:B--2---:R-:W2:Y:S01]  /*12230*/  LDC R62, c[0x0][0x3a0] ;  /* 0x0000e800ff3e7b82 */ /* 0x004ea20000000800 */
[----:B------:R-:W-:Y:S04]  /*12240*/  STL.64 [R1+0x728], R56 ;  /* 0x0007283801007387 */ /* 0x000fe80000100a00 */
[----:B------:R-:W-:Y:S03]  /*12250*/  LDGSTS.E [R82+0x4a000], desc[UR16][R56.64], !P6 ;  /* 0x4a00000038527fae */ /* 0x000fe6000f1a1010 */
[----:B---3--:R-:W3:Y:S08]  /*12260*/  LDC R60, c[0x0][0x3a0] ;  /* 0x0000e800ff3c7b82 */ /* 0x008ef00000000800 */
[----:B----4-:R-:W4:Y:S01]  /*12270*/  LDC R59, c[0x0][0x3a0] ;  /* 0x0000e800ff3b7b82 */ /* 0x010f220000000800 */
[----:B------:R1:W-:Y:S01]  /*12280*/  STL.64 [R1+0x720], R54 ;  /* 0x0007203601007387 */ /* 0x0003e20000100a00 */
[----:B------:R-:W-:-:S03]  /*12290*/  VIADD R58, R75, 0xfffffed3 ;  /* 0xfffffed34b3a7836 */ /* 0x000fc60000000000 */
[----:B------:R1:W-:Y:S01]  /*122a0*/  LDGSTS.E [R82+0x4a200], desc[UR16][R54.64], !P6 ;  /* 0x4a20000036527fae */ /* 0x0003e2000f1a1010 */
[----:B------:R-:W-:Y:S02]  /*122b0*/  VIADD R0, R76, 0xfffffed2 ;  /* 0xfffffed24c007836 */ /* 0x000fe40000000000 */
[C---:B------:R-:W-:Y:S01]  /*122c0*/  IMAD.WIDE R18, R2.reuse, 0x4, R18 ;  /* 0x0000000402127825 */ /* 0x040fe200078e0212 */
[----:B------:R1:W-:Y:S01]  /*122d0*/  STL.64 [R1+0x710], R52 ;  /* 0x0007103401007387 */ /* 0x0003e20000100a00 */
[----:B------:R-:W2:Y:S03]  /*122e0*/  LDC R94, c[0x0][0x3a0] ;  /* 0x0000e800ff5e7b82 */ /* 0x000ea60000000800 */
[----:B------:R1:W-:Y:S04]  /*122f0*/  LDGSTS.E [R82+0x4a400], desc[UR16][R52.64], !P4 ;  /* 0x4a40000034527fae */ /* 0x0003e8000e1a1010 */
[----:B------:R1:W-:Y:S01]  /*12300*/  STL.64 [R1+0x708], R50 ;  /* 0x0007083201007387 */ /* 0x0003e20000100a00 */
[----:B------:R-:W-:Y:S01]  /*12310*/  IMAD.WIDE R16, R2, 0x4, R16 ;  /* 0x0000000402107825 */ /* 0x000fe200078e0210 */
[----:B-1----:R-:W1:Y:S02]  /*12320*/  LDC R54, c[0x0][0x3a0] ;  /* 0x0000e800ff367b82 */ /* 0x002e640000000800 */
[----:B------:R3:W-:Y:S01]  /*12330*/  LDGSTS.E [R82+0x4a600], desc[UR16][R50.64], !P4 ;  /* 0x4a60000032527fae */ /* 0x0007e2000e1a1010 */
[----:B------:R-:W-:-:S03]  /*12340*/  ISETP.GE.U32.AND P6, PT, R58, 0x7ffffe54, PT ;  /* 0x7ffffe543a00780c */ /* 0x000fc60003fc6070 */
[----:B------:R-:W-:Y:S01]  /*12350*/  STL.64 [R1+0x700], R48 ;  /* 0x0007003001007387 */ /* 0x000fe20000100a00 */
[----:B------:R-:W-:Y:S01]  /*12360*/  ISETP.GE.U32.AND P4, PT, R0, 0x7ffffe53, PT ;  /* 0x7ffffe530000780c */ /* 0x000fe20003f86070 */
[----:B------:R-:W1:Y:S02]  /*12370*/  LDC R52, c[0x0][0x3a0] ;  /* 0x0000e800ff347b82 */ /* 0x000e640000000800 */
[----:B------:R-:W-:Y:S04]  /*12380*/  LDGSTS.E [R82+0x4a800], desc[UR16][R48.64], !P5 ;  /* 0x4a80000030527fae */ /* 0x000fe8000e9a1010 */
[----:B------:R4:W-:Y:S01]  /*12390*/  STL.64 [R1+0x6f8], R46 ;  /* 0x0006f82e01007387 */ /* 0x0009e20000100a00 */
[----:B---3--:R-:W-:Y:S01]  /*123a0*/  IADD3 R50, PT, PT, R67, -0x12f, RZ ;  /* 0xfffffed143327810 */ /* 0x008fe20007ffe0ff */
[----:B------:R-:W3:Y:S02]  /*123b0*/  LDC R51, c[0x0][0x3a0] ;  /* 0x0000e800ff337b82 */ /* 0x000ee40000000800 */
[----:B------:R4:W-:Y:S04]  /*123c0*/  LDGSTS.E [R82+0x4aa00], desc[UR16][R46.64], !P5 ;  /* 0x4aa000002e527fae */ /* 0x0009e8000e9a1010 */
[----:B------:R2:W-:Y:S01]  /*123d0*/  STL.64 [R1+0x6e8], R44 ;  /* 0x0006e82c01007387 */ /* 0x0005e20000100a00 */
[----:B------:R-:W-:Y:S01]  /*123e0*/  IMAD.WIDE R14, R2, 0x4, R14 ;  /* 0x00000004020e7825 */ /* 0x000fe200078e020e */
[----:B------:R-:W1:Y:S02]  /*123f0*/  LDC R58, c[0x0][0x3a0] ;  /* 0x0000e800ff3a7b82 */ /* 0x000e640000000800 */
[----:B------:R2:W-:Y:S04]  /*12400*/  LDGSTS.E [R82+0x4ac00], desc[UR16][R44.64], !P1 ;  /* 0x4ac000002c527fae */ /* 0x0005e8000c9a1010 */
[----:B------:R2:W-:Y:S01]  /*12410*/  STL.64 [R1+0x6e0], R42 ;  /* 0x0006e02a01007387 */ /* 0x0005e20000100a00 */
[----:B------:R-:W-:Y:S01]  /*12420*/  VIADD R0, R68, 0xfffffed0 ;  /* 0xfffffed044007836 */ /* 0x000fe20000000000 */
[----:B----4-:R-:W4:Y:S02]  /*12430*/  LDC R46, c[0x0][0x3a0] ;  /* 0x0000e800ff2e7b82 */ /* 0x010f240000000800 */
[----:B------:R2:W-:Y:S01]  /*12440*/  LDGSTS.E [R82+0x4ae00], desc[UR16][R42.64], !P1 ;  /* 0x4ae000002a527fae */ /* 0x0005e2000c9a1010 */
[----:B------:R-:W-:-:S02]  /*12450*/  ISETP.GE.U32.AND P5, PT, R50, 0x7ffffe52, PT ;  /* 0x7ffffe523200780c */ /* 0x000fc40003fa6070 */
[----:B------:R-:W-:Y:S01]  /*12460*/  ISETP.GE.U32.AND P1, PT, R0, 0x7ffffe51, PT ;  /* 0x7ffffe510000780c */ /* 0x000fe20003f26070 */
[----:B------:R-:W-:Y:S02]  /*12470*/  LDGSTS.E [R82+0x4b000], desc[UR16][R40.64], !P6 ;  /* 0x4b00000028527fae */ /* 0x000fe4000f1a1010 */
[----:B--2---:R-:W2:Y:S02]  /*12480*/  LDC R44, c[0x0][0x3a0] ;  /* 0x0000e800ff2c7b82 */ /* 0x004ea40000000800 */
[----:B------:R-:W-:Y:S06]  /*12490*/  STL.64 [R1+0x6d8], R40 ;  /* 0x0006d82801007387 */ /* 0x000fec0000100a00 */
[----:B------:R-:W1:Y:S01]  /*124a0*/  LDC R43, c[0x0][0x3a0] ;  /* 0x0000e800ff2b7b82 */ /* 0x000e620000000800 */
[----:B------:R-:W-:Y:S01]  /*124b0*/  VIADD R42, R59, 0xfffffecf ;  /* 0xfffffecf3b2a7836 */ /* 0x000fe20000000000 */
[----:B------:R-:W-:Y:S04]  /*124c0*/  LDGSTS.E [R82+0x4b200], desc[UR16][R38.64], !P6 ;  /* 0x4b20000026527fae */ /* 0x000fe8000f1a1010 */
[----:B------:R-:W-:Y:S01]  /*124d0*/  STL.64 [R1+0x6c8], R38 ;  /* 0x0006c82601007387 */ /* 0x000fe20000100a00 */
[----:B------:R-:W-:Y:S01]  /*124e0*/  ISETP.GE.U32.AND P6, PT, R42, 0x7ffffe50, PT ;  /* 0x7ffffe502a00780c */ /* 0x000fe20003fc6070 */
[----:B------:R-:W-:Y:S01]  /*124f0*/  IMAD.WIDE R12, R2, 0x4, R12 ;  /* 0x00000004020c7825 */ /* 0x000fe200078e020c */
[----:B------:R-:W-:Y:S01]  /*12500*/  IADD3 R0, PT, PT, R60, -0x132, RZ ;  /* 0xfffffece3c007810 */ /* 0x000fe20007ffe0ff */
[----:B------:R3:W-:Y:S01]  /*12510*/  STL.64 [R1+0x6c0], R36 ;  /* 0x0006c02401007387 */ /* 0x0007e20000100a00 */
[----:B------:R-:W2:Y:S03]  /*12520*/  LDC R42, c[0x0][0x3a0] ;  /* 0x0000e800ff2a7b82 */ /* 0x000ea60000000800 */
[----:B------:R3:W-:Y:S04]  /*12530*/  LDGSTS.E [R82+0x4b400], desc[UR16][R36.64], !P4 ;  /* 0x4b40000024527fae */ /* 0x0007e8000e1a1010 */
[----:B------:R4:W-:Y:S01]  /*12540*/  STL.64 [R1+0x6b8], R34 ;  /* 0x0006b82201007387 */ /* 0x0009e20000100a00 */
[----:B------:R-:W-:Y:S01]  /*12550*/  IMAD.WIDE R10, R2, 0x4, R10 ;  /* 0x00000004020a7825 */ /* 0x000fe200078e020a */
[----:B------:R-:W2:Y:S02]  /*12560*/  LDC R50, c[0x0][0x3a0] ;  /* 0x0000e800ff327b82 */ /* 0x000ea40000000800 */
[----:B------:R4:W-:Y:S04]  /*12570*/  LDGSTS.E [R82+0x4b600], desc[UR16][R34.64], !P4 ;  /* 0x4b60000022527fae */ /* 0x0009e8000e1a1010 */
[----:B------:R-:W-:Y:S02]  /*12580*/  STL.64 [R1+0x6b0], R32 ;  /* 0x0006b02001007387 */ /* 0x000fe40000100a00 */
[----:B---3--:R-:W3:Y:S02]  /*12590*/  LDC R36, c[0x0][0x3a0] ;  /* 0x0000e800ff247b82 */ /* 0x008ee40000000800 */
[----:B------:R-:W-:Y:S06]  /*125a0*/  LDGSTS.E [R82+0x4b800], desc[UR16][R32.64], !P5 ;  /* 0x4b80000020527fae */ /* 0x000fec000e9a1010 */
[----:B----4-:R-:W4:Y:S01]  /*125b0*/  LDC R35, c[0x0][0x3a0] ;  /* 0x0000e800ff237b82 */ /* 0x010f220000000800 */
[----:B------:R-:W-:Y:S01]  /*125c0*/  STL.64 [R1+0x6a0], R30 ;  /* 0x0006a01e01007387 */ /* 0x000fe20000100a00 */
[----:B------:R-:W-:-:S03]  /*125d0*/  ISETP.GE.U32.AND P4, PT, R0, 0x7ffffe4f, PT ;  /* 0x7ffffe4f0000780c */ /* 0x000fc60003f86070 */
[----:B------:R-:W-:Y:S04]  /*125e0*/  LDGSTS.E [R82+0x4ba00], desc[UR16][R30.64], !P5 ;  /* 0x4ba000001e527fae */ /* 0x000fe8000e9a1010 */
[----:B------:R1:W-:Y:S04]  /*125f0*/  STL.64 [R1+0x4d0], R28 ;  /* 0x0004d01c01007387 */ /* 0x0003e80000100a00 */
[----:B------:R1:W-:Y:S01]  /*12600*/  LDGSTS.E [R82+0x4bc00], desc[UR16][R28.64], !P1 ;  /* 0x4bc000001c527fae */ /* 0x0003e2000c9a1010 */
[----:B------:R-:W-:-:S03]  /*12610*/  VIADD R34, R51, 0xfffffecd ;  /* 0xfffffecd33227836 */ /* 0x000fc60000000000 */
[----:B------:R2:W-:Y:S04]  /*12620*/  STL.64 [R1+0x4a0], R26 ;  /* 0x0004a01a01007387 */ /* 0x0005e80000100a00 */
[----:B------:R2:W-:Y:S01]  /*12630*/  LDGSTS.E [R82+0x4be00], desc[UR16][R26.64], !P1 ;  /* 0x4be000001a527fae */ /* 0x0005e2000c9a1010 */
[----:B-1----:R-:W-:Y:S01]  /*12640*/  VIADD R0, R52, 0xfffffecc ;  /* 0xfffffecc34007836 */ /* 0x002fe20000000000 */
[----:B------:R-:W1:Y:S02]  /*12650*/  LDC R28, c[0x0][0x3a0] ;  /* 0x0000e800ff1c7b82 */ /* 0x000e640000000800 */
[----:B------:R3:W-:Y:S01]  /*12660*/  LDGSTS.E [R82+0x4c000], desc[UR16][R24.64], !P6 ;  /* 0x4c00000018527fae */ /* 0x0007e2000f1a1010 */
[----:B------:R-:W-:-:S03]  /*12670*/  ISETP.GE.U32.AND P5, PT, R34, 0x7ffffe4e, PT ;  /* 0x7ffffe4e2200780c */ /* 0x000fc60003fa6070 */
[----:B------:R3:W-:Y:S02]  /*12680*/  STL.64 [R1+0x490], R24 ;  /* 0x0004901801007387 */ /* 0x0007e40000100a00 */
[----:B--2---:R-:W2:Y:S01]  /*12690*/  LDC R27, c[0x0][0x3a0] ;  /* 0x0000e800ff1b7b82 */ /* 0x004ea20000000800 */
[----:B------:R-:W-:Y:S01]  /*126a0*/  IADD3 R26, PT, PT, R43, -0x135, RZ ;  /* 0xfffffecb2b1a7810 */ /* 0x000fe20007ffe0ff */
[----:B------:R4:W-:Y:S01]  /*126b0*/  LDGSTS.E [R82+0x4c200], desc[UR16][R22.64], !P6 ;  /* 0x4c20000016527fae */ /* 0x0009e2000f1a1010 */
[----:B------:R-:W-:Y:S02]  /*126c0*/  IMAD.WIDE R32, R2, 0x4, R112 ;  /* 0x0000000402207825 */ /* 0x000fe400078e0270 */
[----:B------:R-:W-:-:S03]  /*126d0*/  ISETP.GE.U32.AND P6, PT, R26, 0x7ffffe4c, PT ;  /* 0x7ffffe4c1a00780c */ /* 0x000fc60003fc6070 */
[----:B------:R-:W1:Y:S01]  /*126e0*/  LDC R26, c[0x0][0x3a0] ;  /* 0x0000e800ff1a7b82 */ /* 0x000e620000000800 */
[----:B------:R-:W-:Y:S01]  /*126f0*/  ISETP.GE.U32.AND P1, PT, R0, 0x7ffffe4d, PT ;  /* 0x7ffffe4d0000780c */ /* 0x000fe20003f26070 */
[----:B------:R-:W-:Y:S01]  /*12700*/  IMAD.WIDE R30, R2, 0x4, R114 ;  /* 0x00000004021e7825 */ /* 0x000fe200078e0272 */
[----:B------:R4:W-:Y:S05]  /*12710*/  LDGSTS.E [R82+0x4c400], desc[UR16][R32.64], !P4 ;  /* 0x4c40000020527fae */ /* 0x0009ea000e1a1010 */
[----:B---3--:R-:W3:Y:S01]  /*12720*/  LDC R24, c[0x0][0x3a0] ;  /* 0x0000e800ff187b82 */ /* 0x008ee20000000800 */
[----:B------:R-:W-:Y:S01]  /*12730*/  VIADD R0, R44, 0xfffffeca ;  /* 0xfffffeca2c007836 */ /* 0x000fe20000000000 */
[----:B------:R4:W-:Y:S01]  /*12740*/  LDGSTS.E [R82+0x4c600], desc[UR16][R30.64], !P4 ;  /* 0x4c6000001e527fae */ /* 0x0009e2000e1a1010 */
[----:B------:R-:W-:-:S03]  /*12750*/  IMAD.WIDE R40, R2, 0x4, R116 ;  /* 0x0000000402287825 */ /* 0x000fc600078e0274 */
[----:B------:R4:W-:Y:S01]  /*12760*/  STL.64 [R1+0x480], R22 ;  /* 0x0004801601007387 */ /* 0x0009e20000100a00 */
[----:B------:R-:W-:Y:S01]  /*12770*/  ISETP.GE.U32.AND P4, PT, R0, 0x7ffffe4b, PT ;  /* 0x7ffffe4b0000780c */ /* 0x000fe20003f86070 */
[----:B------:R-:W3:Y:S01]  /*12780*/  LDC R25, c[0x0][0x3a0] ;  /* 0x0000e800ff197b82 */ /* 0x000ee20000000800 */
[----:B------:R-:W-:Y:S01]  /*12790*/  IMAD.WIDE R38, R2, 0x4, R118 ;  /* 0x0000000402267825 */ /* 0x000fe200078e0276 */
[----:B------:R4:W-:Y:S01]  /*127a0*/  STL.64 [R1+0x470], R32 ;  /* 0x0004702001007387 */ /* 0x0009e20000100a00 */
[----:B------:R-:W-:-:S03]  /*127b0*/  IADD3 R0, PT, PT, R36, -0x138, RZ ;  /* 0xfffffec824007810 */ /* 0x000fc60007ffe0ff */
[----:B------:R4:W-:Y:S01]  /*127c0*/  STL.64 [R1+0x460], R30 ;  /* 0x0004601e01007387 */ /* 0x0009e20000100a00 */
[C---:B------:R-:W-:Y:S01]  /*127d0*/  IMAD.WIDE R36, R2.reuse, 0x4, R124 ;  /* 0x0000000402247825 */ /* 0x040fe200078e027c */
[----:B------:R-:W3:Y:S02]  /*127e0*/  LDC R29, c[0x0][0x3a0] ;  /* 0x0000e800ff1d7b82 */ /* 0x000ee40000000800 */
[----:B------:R-:W-:Y:S01]  /*127f0*/  LDGSTS.E [R82+0x4c800], desc[UR16][R40.64], !P5 ;  /* 0x4c80000028527fae */ /* 0x000fe2000e9a1010 */
[----:B----4-:R-:W-:Y:S02]  /*12800*/  VIADD R22, R35, 0xfffffec9 ;  /* 0xfffffec923167836 */ /* 0x010fe40000000000 */
[C---:B------:R-:W-:Y:S01]  /*12810*/  IMAD.WIDE R32, R2.reuse, 0x4, R120 ;  /* 0x0000000402207825 */ /* 0x040fe200078e0278 */
[----:B------:R-:W-:Y:S02]  /*12820*/  STL.64 [R1+0x450], R40 ;  /* 0x0004502801007387 */ /* 0x000fe40000100a00 */
[----:B------:R-:W4:Y:S01]  /*12830*/  LDC R23, c[0x0][0x3a0] ;  /* 0x0000e800ff177b82 */ /* 0x000f220000000800 */
[C---:B------:R-:W-:Y:S01]  /*12840*/  IMAD.WIDE R30, R2.reuse, 0x4, R122 ;  /* 0x00000004021e7825 */ /* 0x040fe200078e027a */
[----:B------:R1:W-:Y:S03]  /*12850*/  STL.64 [R1+0x448], R38 ;  /* 0x0004482601007387 */ /* 0x0003e60000100a00 */
[----:B------:R-:W-:Y:S01]  /*12860*/  IMAD.WIDE R34, R2, 0x4, R126 ;  /* 0x0000000402227825 */ /* 0x000fe200078e027e */
[----:B------:R1:W-:Y:S01]  /*12870*/  LDGSTS.E [R82+0x4ca00], desc[UR16][R38.64], !P5 ;  /* 0x4ca0000026527fae */ /* 0x0003e2000e9a1010 */
[----:B------:R-:W-:Y:S01]  /*12880*/  ISETP.GE.U32.AND P5, PT, R22, 0x7ffffe4a, PT ;  /* 0x7ffffe4a1600780c */ /* 0x000fe20003fa6070 */
[----:B------:R-:W4:Y:S02]  /*12890*/  LDC R114, c[0x0][0x3a0] ;  /* 0x0000e800ff727b82 */ /* 0x000f240000000800 */
[----:B------:R1:W-:Y:S01]  /*128a0*/  STL.64 [R1+0x428], R32 ;  /* 0x0004282001007387 */ /* 0x0003e20000100a00 */
[----:B--2---:R-:W-:-:S03]  /*128b0*/  VIADD R22, R27, 0xfffffec7 ;  /* 0xfffffec71b167836 */ /* 0x004fc60000000000 */
[----:B------:R2:W-:Y:S02]  /*128c0*/  LDGSTS.E [R82+0x4cc00], desc[UR16][R32.64], !P1 ;  /* 0x4cc0000020527fae */ /* 0x0005e4000c9a1010 */
[----:B------:R-:W4:Y:S02]  /*128d0*/  LDC R27, c[0x0][0x3a0] ;  /* 0x0000e800ff1b7b82 */ /* 0x000f240000000800 */
[----:B------:R3:W-:Y:S04]  /*128e0*/  STL.64 [R1+0x420], R30 ;  /* 0x0004201e01007387 */ /* 0x0007e80000100a00 */
[----:B------:R3:W-:Y:S01]  /*128f0*/  LDGSTS.E [R82+0x4ce00], desc[UR16][R30.64], !P1 ;  /* 0x4ce000001e527fae */ /* 0x0007e2000c9a1010 */
[----:B------:R-:W-:Y:S01]  /*12900*/  ISETP.GE.U32.AND P1, PT, R0, 0x7ffffe49, PT ;  /* 0x7ffffe490000780c */ /* 0x000fe20003f26070 */
[----:B-1----:R-:W-:Y:S01]  /*12910*/  VIADD R0, R28, 0xfffffec6 ;  /* 0xfffffec61c007836 */ /* 0x002fe20000000000 */
[----:B------:R-:W1:Y:S01]  /*12920*/  LDC R38, c[0x0][0x3a0] ;  /* 0x0000e800ff267b82 */ /* 0x000e620000000800 */
[C---:B--2---:R-:W-:Y:S01]  /*12930*/  IMAD.WIDE R32, R2.reuse, 0x4, R128 ;  /* 0x0000000402207825 */ /* 0x044fe200078e0280 */
[----:B------:R2:W-:Y:S04]  /*12940*/  LDGSTS.E [R82+0x4d000], desc[UR16][R36.64], !P6 ;  /* 0x4d00000024527fae */ /* 0x0005e8000f1a1010 */
[----:B------:R2:W-:Y:S01]  /*12950*/  LDGSTS.E [R82+0x4d200], desc[UR16][R34.64], !P6 ;  /* 0x4d20000022527fae */ /* 0x0005e2000f1a1010 */
[----:B------:R-:W-:-:S04]  /*12960*/  IMAD.WIDE R8, R2, 0x4, R8 ;  /* 0x0000000402087825 */ /* 0x000fc800078e0208 */
[C---:B------:R-:W-:Y:S01]  /*12970*/  IMAD.WIDE R6, R2.reuse, 0x4, R6 ;  /* 0x0000000402067825 */ /* 0x040fe200078e0206 */
[----:B------:R2:W-:Y:S03]  /*12980*/  LDGSTS.E [R82+0x4d400], desc[UR16][R32.64], !P4 ;  /* 0x4d40000020527fae */ /* 0x0005e6000e1a1010 */
[----:B------:R-:W-:Y:S01]  /*12990*/  IMAD.WIDE R4, R2, 0x4, R4 ;  /* 0x0000000402047825 */ /* 0x000fe200078e0204 */
[----:B------:R-:W-:Y:S01]  /*129a0*/  IADD3 R42, PT, PT, R42, -0x16b, RZ ;  /* 0xfffffe952a2a7810 */ /* 0x000fe20007ffe0ff */
[----:B------:R2:W-:Y:S01]  /*129b0*/  STL.64 [R1+0x418], R36 ;  /* 0x0004182401007387 */ /* 0x0005e20000100a00 */
[----:B------:R-:W-:Y:S01]  /*129c0*/  IADD3 R66, PT, PT, R66, -0x171, RZ ;  /* 0xfffffe8f42427810 */ /* 0x000fe20007ffe0ff */
[----:B---3--:R-:W-:Y:S01]  /*129d0*/  IMAD.WIDE R30, R2, 0x4, R130 ;  /* 0x00000004021e7825 */ /* 0x008fe200078e0282 */
[----:B------:R-:W-:Y:S01]  /*129e0*/  ISETP.GE.U32.AND P6, PT, R22, 0x7ffffe48, PT ;  /* 0x7ffffe481600780c */ /* 0x000fe20003fc6070 */
[----:B------:R3:W-:Y:S01]  /*129f0*/  STL.64 [R1+0x410], R34 ;  /* 0x0004102201007387 */ /* 0x0007e20000100a00 */
[----:B------:R-:W-:Y:S01]  /*12a00*/  IADD3 R22, PT, PT, R24, -0x13b, RZ ;  /* 0xfffffec518167810 */ /* 0x000fe20007ffe0ff */
[----:B------:R-:W1:Y:S02]  /*12a10*/  LDC R28, c[0x0][0x3a0] ;  /* 0x0000e800ff1c7b82 */ /* 0x000e640000000800 */
[----:B------:R4:W-:Y:S01]  /*12a20*/  LDGSTS.E [R82+0x4d600], desc[UR16][R30.64], !P4 ;  /* 0x4d6000001e527fae */ /* 0x0009e2000e1a1010 */
[----:B------:R-:W-:Y:S01]  /*12a30*/  ISETP.GE.U32.AND P4, PT, R0, 0x7ffffe47, PT ;  /* 0x7ffffe470000780c */ /* 0x000fe20003f86070 */
[----:B------:R-:W-:-:S02]  /*12a40*/  VIADD R0, R26, 0xfffffec4 ;  /* 0xfffffec41a007836 */ /* 0x000fc40000000000 */
[C---:B--2---:R-:W-:Y:S01]  /*12a50*/  IMAD.WIDE R36, R2.reuse, 0x4, R134 ;  /* 0x0000000402247825 */ /* 0x044fe200078e0286 */
[----:B------:R2:W-:Y:S01]  /*12a60*/  STL.64 [R1+0x408], R32 ;  /* 0x0004082001007387 */ /* 0x0005e20000100a00 */
[----:B------:R-:W1:Y:S02]  /*12a70*/  LDC R24, c[0x0][0x3a0] ;  /* 0x0000e800ff187b82 */ /* 0x000e640000000800 */
[C---:B---3--:R-:W-:Y:S01]  /*12a80*/  IMAD.WIDE R34, R2.reuse, 0x4, R136 ;  /* 0x0000000402227825 */ /* 0x048fe200078e0288 */
[----:B------:R4:W-:Y:S04]  /*12a90*/  STL.64 [R1+0x400], R30 ;  /* 0x0004001e01007387 */ /* 0x0009e80000100a00 */
[----:B------:R3:W-:Y:S01]  /*12aa0*/  LDGSTS.E [R82+0x4d800], desc[UR16][R36.64], !P5 ;  /* 0x4d80000024527fae */ /* 0x0007e2000e9a1010 */
[----:B------:R-:W1:Y:S01]  /*12ab0*/  LDC R26, c[0x0][0x3a0] ;  /* 0x0000e800ff1a7b82 */ /* 0x000e620000000800 */
[----:B--2---:R-:W-:-:S02]  /*12ac0*/  IMAD.WIDE R32, R2, 0x4, R138 ;  /* 0x0000000402207825 */ /* 0x004fc400078e028a */
[----:B------:R2:W-:Y:S02]  /*12ad0*/  LDGSTS.E [R82+0x4da00], desc[UR16][R34.64], !P5 ;  /* 0x4da0000022527fae */ /* 0x0005e4000e9a1010 */
[----:B----4-:R-:W-:Y:S01]  /*12ae0*/  IMAD.WIDE R30, R2, 0x4, R140 ;  /* 0x00000004021e7825 */ /* 0x010fe200078e028c */
[----:B------:R-:W-:Y:S01]  /*12af0*/  ISETP.GE.U32.AND P5, PT, R22, 0x7ffffe46, PT ;  /* 0x7ffffe461600780c */ /* 0x000fe20003fa6070 */
[----:B------:R4:W-:Y:S01]  /*12b00*/  LDGSTS.E [R82+0x4dc00], desc[UR16][R32.64], !P1 ;  /* 0x4dc0000020527fae */ /* 0x0009e2000c9a1010 */
[----:B------:R-:W1:Y:S01]  /*12b10*/  LDC R122, c[0x0][0x3a0] ;  /* 0x0000e800ff7a7b82 */ /* 0x000e620000000800 */
[----:B------:R-:W-:Y:S02]  /*12b20*/  VIADD R22, R25, 0xfffffec3 ;  /* 0xfffffec319167836 */ /* 0x000fe40000000000 */
[----:B------:R3:W-:Y:S04]  /*12b30*/  STL.64 [R1+0x3f8], R36 ;  /* 0x0003f82401007387 */ /* 0x0007e80000100a00 */
[----:B------:R2:W-:Y:S01]  /*12b40*/  LDGSTS.E [R82+0x4de00], desc[UR16][R30.64], !P1 ;  /* 0x4de000001e527fae */ /* 0x0005e2000c9a1010 */
[----:B------:R-:W-:Y:S01]  /*12b50*/  ISETP.GE.U32.AND P1, PT, R0, 0x7ffffe45, PT ;  /* 0x7ffffe450000780c */ /* 0x000fe20003f26070 */
[----:B------:R-:W1:Y:S02]  /*12b60*/  LDC R25, c[0x0][0x3a0] ;  /* 0x0000e800ff197b82 */ /* 0x000e640000000800 */
[----:B------:R2:W-:Y:S01]  /*12b70*/  STL.64 [R1+0x3f0], R34 ;  /* 0x0003f02201007387 */ /* 0x0005e20000100a00 */
[----:B---3--:R-:W-:-:S03]  /*12b80*/  IMAD.WIDE R36, R2, 0x4, R142 ;  /* 0x0000000402247825 */ /* 0x008fc600078e028e */
[----:B------:R4:W-:Y:S01]  /*12b90*/  STL.64 [R1+0x3e8], R32 ;  /* 0x0003e82001007387 */ /* 0x0009e20000100a00 */
[----:B------:R-:W-:Y:S01]  /*12ba0*/  IADD3 R0, PT, PT, R29, -0x13e, RZ ;  /* 0xfffffec21d007810 */ /* 0x000fe20007ffe0ff */
[----:B------:R-:W3:Y:S02]  /*12bb0*/  LDC R118, c[0x0][0x3a0] ;  /* 0x0000e800ff767b82 */ /* 0x000ee40000000800 */
[----:B------:R4:W-:Y:S01]  /*12bc0*/  STL.64 [R1+0x3e0], R30 ;  /* 0x0003e01e01007387 */ /* 0x0009e20000100a00 */
[----:B--2---:R-:W-:-:S03]  /*12bd0*/  IMAD.WIDE R34, R2, 0x4, R144 ;  /* 0x0000000402227825 */ /* 0x004fc600078e0290 */
[----:B------:R2:W-:Y:S02]  /*12be0*/  STL.64 [R1+0x3d8], R36 ;  /* 0x0003d82401007387 */ /* 0x0005e40000100a00 */
[----:B------:R-:W1:Y:S01]  /*12bf0*/  LDC R126, c[0x0][0x3a0] ;  /* 0x0000e800ff7e7b82 */ /* 0x000e620000000800 */
[C---:B----4-:R-:W-:Y:S01]  /*12c00*/  IMAD.WIDE R32, R2.reuse, 0x4, R146 ;  /* 0x0000000402207825 */ /* 0x050fe200078e0292 */
[----:B------:R2:W-:Y:S03]  /*12c10*/  LDGSTS.E [R82+0x4e000], desc[UR16][R36.64], !P6 ;  /* 0x4e00000024527fae */ /* 0x0005e6000f1a1010 */
[----:B------:R-:W-:Y:S01]  /*12c20*/  IMAD.WIDE R30, R2, 0x4, R148 ;  /* 0x00000004021e7825 */ /* 0x000fe200078e0294 */
[----:B------:R4:W-:Y:S02]  /*12c30*/  STL.64 [R1+0x360], R34 ;  /* 0x0003602201007387 */ /* 0x0009e40000100a00 */
[----:B------:R-:W3:Y:S02]  /*12c40*/  LDC R130, c[0x0][0x3a0] ;  /* 0x0000e800ff827b82 */ /* 0x000ee40000000800 */
[----:B------:R4:W-:Y:S01]  /*12c50*/  LDGSTS.E [R82+0x4e200], desc[UR16][R34.64], !P6 ;  /* 0x4e20000022527fae */ /* 0x0009e2000f1a1010 */
[----:B------:R-:W-:Y:S01]  /*12c60*/  ISETP.GE.U32.AND P6, PT, R22, 0x7ffffe44, PT ;  /* 0x7ffffe441600780c */ /* 0x000fe20003fc6070 */
[----:B------:R-:W-:-:S02]  /*12c70*/  VIADD R22, R23, 0xfffffec1 ;  /* 0xfffffec117167836 */ /* 0x000fc40000000000 */
[C---:B--2---:R-:W-:Y:S01]  /*12c80*/  IMAD.WIDE R36, R2.reuse, 0x4, R150 ;  /* 0x0000000402247825 */ /* 0x044fe200078e0296 */
[----:B------:R2:W-:Y:S01]  /*12c90*/  STL.64 [R1+0x350], R32 ;  /* 0x0003502001007387 */ /* 0x0005e20000100a00 */
[----:B------:R-:W3:Y:S03]  /*12ca0*/  LDC R23, c[0x0][0x3a0] ;  /* 0x0000e800ff177b82 */ /* 0x000ee60000000800 */
[----:B------:R2:W-:Y:S01]  /*12cb0*/  LDGSTS.E [R82+0x4e400], desc[UR16][R32.64], !P4 ;  /* 0x4e40000020527fae */ /* 0x0005e2000e1a1010 */
[----:B----4-:R-:W-:-:S03]  /*12cc0*/  IMAD.WIDE R34, R2, 0x4, R152 ;  /* 0x0000000402227825 */ /* 0x010fc600078e0298 */
[----:B------:R4:W-:Y:S01]  /*12cd0*/  STL.64 [R1+0x340], R30 ;  /* 0x0003401e01007387 */ /* 0x0009e20000100a00 */
[----:B------:R-:W3:Y:S03]  /*12ce0*/  LDC R139, c[0x0][0x3a0] ;  /* 0x0000e800ff8b7b82 */ /* 0x000ee60000000800 */
[----:B------:R4:W-:Y:S01]  /*12cf0*/  LDGSTS.E [R82+0x4e600], desc[UR16][R30.64], !P4 ;  /* 0x4e6000001e527fae */ /* 0x0009e2000e1a1010 */
[----:B------:R-:W-:Y:S01]  /*12d00*/  ISETP.GE.U32.AND P4, PT, R0, 0x7ffffe43, PT ;  /* 0x7ffffe430000780c */ /* 0x000fe20003f86070 */
[----:B------:R-:W-:Y:S02]  /*12d10*/  VIADD R0, R27, 0xfffffec0 ;  /* 0xfffffec01b007836 */ /* 0x000fe40000000000 */
[C---:B--2---:R-:W-:Y:S01]  /*12d20*/  IMAD.WIDE R32, R2.reuse, 0x4, R154 ;  /* 0x0000000402207825 */ /* 0x044fe200078e029a */
[----:B------:R2:W-:Y:S01]  /*12d30*/  LDGSTS.E [R82+0x4e800], desc[UR16][R36.64], !P5 ;  /* 0x4e80000024527fae */ /* 0x0005e2000e9a1010 */
[----:B------:R-:W3:Y:S03]  /*12d40*/  LDC R27, c[0x0][0x3a0] ;  /* 0x0000e800ff1b7b82 */ /* 0x000ee60000000800 */
[----:B------:R2:W-:Y:S01]  /*12d50*/  LDGSTS.E [R82+0x4ea00], desc[UR16][R34.64], !P5 ;  /* 0x4ea0000022527fae */ /* 0x0005e2000e9a1010 */
[----:B----4-:R-:W-:-:S03]  /*12d60*/  IMAD.WIDE R30, R2, 0x4, R156 ;  /* 0x00000004021e7825 */ /* 0x010fc600078e029c */
[----:B------:R4:W-:Y:S01]  /*12d70*/  LDGSTS.E [R82+0x4ec00], desc[UR16][R32.64], !P1 ;  /* 0x4ec0000020527fae */ /* 0x0009e2000c9a1010 */
[----:B------:R-:W-:Y:S01]  /*12d80*/  ISETP.GE.U32.AND P5, PT, R22, 0x7ffffe42, PT ;  /* 0x7ffffe421600780c */ /* 0x000fe20003fa6070 */
[----:B------:R-:W3:Y:S01]  /*12d90*/  LDC R138, c[0x0][0x3a0] ;  /* 0x0000e800ff8a7b82 */ /* 0x000ee20000000800 */
[----:B-1----:R-:W-:Y:S01]  /*12da0*/  IADD3 R22, PT, PT, R24, -0x141, RZ ;  /* 0xfffffebf18167810 */ /* 0x002fe20007ffe0ff */
[----:B------:R1:W-:Y:S01]  /*12db0*/  LDGSTS.E [R82+0x4ee00], desc[UR16][R30.64], !P1 ;  /* 0x4ee000001e527fae */ /* 0x0003e2000c9a1010 */
[----:B------:R-:W-:Y:S01]  /*12dc0*/  ISETP.GE.U32.AND P1, PT, R0, 0x7ffffe41, PT ;  /* 0x7ffffe410000780c */ /* 0x000fe20003f26070 */
[----:B------:R-:W-:Y:S02]  /*12dd0*/  VIADD R0, R26, 0xfffffebe ;  /* 0xfffffebe1a007836 */ /* 0x000fe40000000000 */
[----:B------:R2:W-:Y:S02]  /*12de0*/  STL.64 [R1+0x330], R36 ;  /* 0x0003302401007387 */ /* 0x0005e40000100a00 */
[----:B------:R-:W3:Y:S02]  /*12df0*/  LDC R24, c[0x0][0x3a0] ;  /* 0x0000e800ff187b82 */ /* 0x000ee40000000800 */
[----:B------:R1:W-:Y:S04]  /*12e00*/  STL.64 [R1+0x328], R34 ;  /* 0x0003282201007387 */ /* 0x0003e80000100a00 */
[----:B------:R4:W-:Y:S02]  /*12e10*/  STL.64 [R1+0x320], R32 ;  /* 0x0003202001007387 */ /* 0x0009e40000100a00 */
[----:B------:R-:W3:Y:S01]  /*12e20*/  LDC R26, c[0x0][0x3a0] ;  /* 0x0000e800ff1a7b82 */ /* 0x000ee20000000800 */
[C---:B--2---:R-:W-:Y:S01]  /*12e30*/  IMAD.WIDE R36, R2.reuse, 0x4, R158 ;  /* 0x0000000402247825 */ /* 0x044fe200078e029e */
[----:B------:R2:W-:Y:S03]  /*12e40*/  STL.64 [R1+0x318], R30 ;  /* 0x0003181e01007387 */ /* 0x0005e60000100a00 */
[C---:B-1----:R-:W-:Y:S01]  /*12e50*/  IMAD.WIDE R34, R2.reuse, 0x4, R160 ;  /* 0x0000000402227825 */ /* 0x042fe200078e02a0 */
[----:B------:R1:W-:Y:S03]  /*12e60*/  LDGSTS.E [R82+0x4f000], desc[UR16][R36.64], !P6 ;  /* 0x4f00000024527fae */ /* 0x0003e6000f1a1010 */
[C---:B----4-:R-:W-:Y:S01]  /*12e70*/  IMAD.WIDE R32, R2.reuse, 0x4, R162 ;  /* 0x0000000402207825 */ /* 0x050fe200078e02a2 */
[----:B------:R4:W-:Y:S03]  /*12e80*/  LDGSTS.E [R82+0x4f200], desc[UR16][R34.64], !P6 ;  /* 0x4f20000022527fae */ /* 0x0009e6000f1a1010 */
[----:B--2---:R-:W-:Y:S01]  /*12e90*/  IMAD.WIDE R30, R2, 0x4, R164 ;  /* 0x00000004021e7825 */ /* 0x004fe200078e02a4 */
[----:B------:R-:W-:Y:S01]  /*12ea0*/  ISETP.GE.U32.AND P6, PT, R22, 0x7ffffe40, PT ;  /* 0x7ffffe401600780c */ /* 0x000fe20003fc6070 */
[----:B------:R2:W-:Y:S02]  /*12eb0*/  LDGSTS.E [R82+0x4f400], desc[UR16][R32.64], !P4 ;  /* 0x4f40000020527fae */ /* 0x0005e4000e1a1010 */
[----:B------:R-:W-:-:S02]  /*12ec0*/  VIADD R22, R25, 0xfffffebd ;  /* 0xfffffebd19167836 */ /* 0x000fc40000000000 */
[----:B------:R1:W-:Y:S01]  /*12ed0*/  STL.64 [R1+0x2f0], R36 ;  /* 0x0002f02401007387 */ /* 0x0003e20000100a00 */
[----:B------:R-:W3:Y:S03]  /*12ee0*/  LDC R25, c[0x0][0x3a0] ;  /* 0x0000e800ff197b82 */ /* 0x000ee60000000800 */
[----:B------:R2:W-:Y:S01]  /*12ef0*/  LDGSTS.E [R82+0x4f600], desc[UR16][R30.64], !P4 ;  /* 0x4f6000001e527fae */ /* 0x0005e2000e1a1010 */
[----:B------:R-:W-:-:S03]  /*12f00*/  ISETP.GE.U32.AND P4, PT, R0, 0x7ffffe3f, PT ;  /* 0x7ffffe3f0000780c */ /* 0x000fc60003f86070 */
[----:B------:R4:W-:Y:S01]  /*12f10*/  STL.64 [R1+0x2e0], R34 ;  /* 0x0002e02201007387 */ /* 0x0009e20000100a00 */
[----:B------:R-:W-:Y:S02]  /*12f20*/  IADD3 R0, PT, PT, R28, -0x144, RZ ;  /* 0xfffffebc1c007810 */ /* 0x000fe40007ffe0ff */
[----:B------:R-:W3:Y:S01]  /*12f30*/  LDC R28, c[0x0][0x3a0] ;  /* 0x0000e800ff1c7b82 */ /* 0x000ee20000000800 */
[C---:B-1----:R-:W-:Y:S01]  /*12f40*/  IMAD.WIDE R36, R2.reuse, 0x4, R166 ;  /* 0x0000000402247825 */ /* 0x042fe200078e02a6 */
[----:B------:R2:W-:Y:S04]  /*12f50*/  STL.64 [R1+0x2d0], R32 ;  /* 0x0002d02001007387 */ /* 0x0005e80000100a00 */
[----:B------:R1:W-:Y:S01]  /*12f60*/  STL.64 [R1+0x2c0], R30 ;  /* 0x0002c01e01007387 */ /* 0x0003e20000100a00 */
[----:B----4-:R-:W-:-:S03]  /*12f70*/  IMAD.WIDE R34, R2, 0x4, R168 ;  /* 0x0000000402227825 */ /* 0x010fc600078e02a8 */
[----:B------:R4:W-:Y:S01]  /*12f80*/  STL.64 [R1+0x2b0], R36 ;  /* 0x0002b02401007387 */ /* 0x0009e20000100a00 */
[----:B--2---:R-:W-:-:S03]  /*12f90*/  IMAD.WIDE R32, R2, 0x4, R170 ;  /* 0x0000000402207825 */ /* 0x004fc600078e02aa */
[----:B------:R4:W-:Y:S01]  /*12fa0*/  LDGSTS.E [R82+0x4f800], desc[UR16][R36.64], !P5 ;  /* 0x4f80000024527fae */ /* 0x0009e2000e9a1010 */
[----:B-1----:R-:W-:-:S03]  /*12fb0*/  IMAD.WIDE R30, R2, 0x4, R172 ;  /* 0x00000004021e7825 */ /* 0x002fc600078e02ac */
[----:B------:R1:W-:Y:S04]  /*12fc0*/  STL.64 [R1+0x2a0], R34 ;  /* 0x0002a02201007387 */ /* 0x0003e80000100a00 */
[----:B------:R1:W-:Y:S01]  /*12fd0*/  LDGSTS.E [R82+0x4fa00], desc[UR16][R34.64], !P5 ;  /* 0x4fa0000022527fae */ /* 0x0003e2000e9a1010 */
[----:B------:R-:W-:Y:S01]  /*12fe0*/  ISETP.GE.U32.AND P5, PT, R22, 0x7ffffe3e, PT ;  /* 0x7ffffe3e1600780c */ /* 0x000fe20003fa6070 */
[----:B---3--:R-:W-:Y:S02]  /*12ff0*/  VIADD R22, R23, 0xfffffebb ;  /* 0xfffffebb17167836 */ /* 0x008fe40000000000 */
[C---:B----4-:R-:W-:Y:S01]  /*13000*/  IMAD.WIDE R36, R2.reuse, 0x4, R174 ;  /* 0x0000000402247825 */ /* 0x050fe200078e02ae */
[----:B------:R2:W-:Y:S01]  /*13010*/  STL.64 [R1+0x290], R32 ;  /* 0x0002902001007387 */ /* 0x0005e20000100a00 */
[----:B------:R-:W3:Y:S03]  /*13020*/  LDC R23, c[0x0][0x3a0] ;  /* 0x0000e800ff177b82 */ /* 0x000ee60000000800 */
[----:B------:R2:W-:Y:S01]  /*13030*/  LDGSTS.E [R82+0x4fc00], desc[UR16][R32.64], !P1 ;  /* 0x4fc0000020527fae */ /* 0x0005e2000c9a1010 */
[----:B-1----:R-:W-:-:S03]  /*13040*/  IMAD.WIDE R34, R2, 0x4, R176 ;  /* 0x0000000402227825 */ /* 0x002fc600078e02b0 */
[----:B------:R1:W-:Y:S04]  /*13050*/  STL.64 [R1+0x1f8], R30 ;  /* 0x0001f81e01007387 */ /* 0x0003e80000100a00 */
[----:B------:R1:W-:Y:S01]  /*13060*/  LDGSTS.E [R82+0x4fe00], desc[UR16][R30.64], !P1 ;  /* 0x4fe000001e527fae */ /* 0x0003e2000c9a1010 */
[----:B------:R-:W-:Y:S01]  /*13070*/  ISETP.GE.U32.AND P1, PT, R0, 0x7ffffe3d, PT ;  /* 0x7ffffe3d0000780c */ /* 0x000fe20003f26070 */
[----:B------:R-:W-:Y:S02]  /*13080*/  VIADD R0, R27, 0xfffffeba ;  /* 0xfffffeba1b007836 */ /* 0x000fe40000000000 */
[C---:B--2---:R-:W-:Y:S01]  /*13090*/  IMAD.WIDE R32, R2.reuse, 0x4, R178 ;  /* 0x0000000402207825 */ /* 0x044fe200078e02b2 */
[----:B------:R2:W-:Y:S01]  /*130a0*/  LDGSTS.E [R82+0x50000], desc[UR16][R36.64], !P6 ;  /* 0x5000000024527fae */ /* 0x0005e2000f1a1010 */
[----:B------:R-:W4:Y:S03]  /*130b0*/  LDC R27, c[0x0][0x3a0] ;  /* 0x0000e800ff1b7b82 */ /* 0x000f260000000800 */
[----:B------:R2:W-:Y:S01]  /*130c0*/  LDGSTS.E [R82+0x50200], desc[UR16][R34.64], !P6 ;  /* 0x5020000022527fae */ /* 0x0005e2000f1a1010 */
[----:B-1----:R-:W-:-:S03]  /*130d0*/  IMAD.WIDE R30, R2, 0x4, R180 ;  /* 0x00000004021e7825 */ /* 0x002fc600078e02b4 */
[----:B------:R1:W-:Y:S01]  /*130e0*/  LDGSTS.E [R82+0x50400], desc[UR16][R32.64], !P4 ;  /* 0x5040000020527fae */ /* 0x0003e2000e1a1010 */
[----:B------:R-:W-:Y:S02]  /*130f0*/  ISETP.GE.U32.AND P6, PT, R22, 0x7ffffe3c, PT ;  /* 0x7ffffe3c1600780c */ /* 0x000fe40003fc6070 */
[----:B------:R-:W-:Y:S01]  /*13100*/  IADD3 R22, PT, PT, R24, -0x147, RZ ;  /* 0xfffffeb918167810 */ /* 0x000fe20007ffe0ff */
[----:B------:R1:W-:Y:S01]  /*13110*/  LDGSTS.E [R82+0x50600], desc[UR16][R30.64], !P4 ;  /* 0x506000001e527fae */ /* 0x0003e2000e1a1010 */
[----:B------:R-:W-:Y:S01]  /*13120*/  ISETP.GE.U32.AND P4, PT, R0, 0x7ffffe3b, PT ;  /* 0x7ffffe3b0000780c */ /* 0x000fe20003f86070 */
[----:B------:R-:W-:Y:S01]  /*13130*/  VIADD R0, R26, 0xfffffeb8 ;  /* 0xfffffeb81a007836 */ /* 0x000fe20000000000 */
[----:B------:R-:W3:Y:S01]  /*13140*/  LDC R24, c[0x0][0x3a0] ;  /* 0x0000e800ff187b82 */ /* 0x000ee20000000800 */
[----:B------:R2:W-:Y:S04]  /*13150*/  STL.64 [R1+0x1e8], R36 ;  /* 0x0001e82401007387 */ /* 0x0005e80000100a00 */
[----:B------:R1:W-:Y:S03]  /*13160*/  STL.64 [R1+0x1d8], R34 ;  /* 0x0001d82201007387 */ /* 0x0003e60000100a00 */
[----:B------:R-:W3:Y:S01]  /*13170*/  LDC R26, c[0x0][0x3a0] ;  /* 0x0000e800ff1a7b82 */ /* 0x000ee20000000800 */
        /* <DEDUP_REMOVED lines=11> */
[----:B-1----:R-:W-:Y:S02]  /*13230*/  IMAD.WIDE R36, R2, 0x4, R190 ;  /* 0x0000000402247825 */ /* 0x002fe400078e02be */
[----:B------:R1:W-:Y:S02]  /*13240*/  STL.64 [R1+0x180], R32 ;  /* 0x0001802001007387 */ /* 0x0003e40000100a00 */
[----:B------:R-:W-:-:S02]  /*13250*/  VIADD R22, R25, 0xfffffeb7 ;  /* 0xfffffeb719167836 */ /* 0x000fc40000000000 */
[----:B------:R1:W-:Y:S01]  /*13260*/  LDGSTS.E [R82+0x50c00], desc[UR16][R32.64], !P1 ;  /* 0x50c0000020527fae */ /* 0x0003e2000c9a1010 */
[----:B------:R-:W4:Y:S01]  /*13270*/  LDC R25, c[0x0][0x3a0] ;  /* 0x0000e800ff197b82 */ /* 0x000f220000000800 */
[----:B--2---:R-:W-:Y:S02]  /*13280*/  IMAD.WIDE R34, R2, 0x4, R192 ;  /* 0x0000000402227825 */ /* 0x004fe400078e02c0 */
        /* <DEDUP_REMOVED lines=8> */
[----:B--2---:R-:W-:Y:S01]  /*13310*/  IMAD.WIDE R30, R2, 0x4, R196 ;  /* 0x00000004021e7825 */ /* 0x004fe200078e02c4 */
[----:B------:R-:W-:-:S02]  /*13320*/  ISETP.GE.U32.AND P6, PT, R22, 0x7ffffe38, PT ;  /* 0x7ffffe381600780c */ /* 0x000fc40003fc6070 */
[----:B------:R2:W-:Y:S04]  /*13330*/  LDGSTS.E [R82+0x51400], desc[UR16][R32.64], !P4 ;  /* 0x5140000020527fae */ /* 0x0005e8000e1a1010 */
[----:B------:R1:W-:Y:S01]  /*13340*/  STL.64 [R1+0x170], R36 ;  /* 0x0001702401007387 */ /* 0x0003e20000100a00 */
[----:B---3--:R-:W-:Y:S02]  /*13350*/  VIADD R22, R23, 0xfffffeb5 ;  /* 0xfffffeb517167836 */ /* 0x008fe40000000000 */
[----:B------:R-:W3:Y:S01]  /*13360*/  LDC R23, c[0x0][0x3a0] ;  /* 0x0000e800ff177b82 */ /* 0x000ee20000000800 */
[----:B------:R2:W-:Y:S01]  /*13370*/  LDGSTS.E [R82+0x51600], desc[UR16][R30.64], !P4 ;  /* 0x516000001e527fae */ /* 0x0005e2000e1a1010 */
[----:B------:R-:W-:-:S03]  /*13380*/  ISETP.GE.U32.AND P4, PT, R0, 0x7ffffe37, PT ;  /* 0x7ffffe370000780c */ /* 0x000fc60003f86070 */
[----:B------:R2:W-:Y:S01]  /*13390*/  STL.64 [R1+0x168], R34 ;  /* 0x0001682201007387 */ /* 0x0005e20000100a00 */
[----:B-1----:R-:W-:-:S03]  /*133a0*/  IMAD.WIDE R36, R2, 0x4, R198 ;  /* 0x0000000402247825 */ /* 0x002fc600078e02c6 */
[----:B------:R1:W-:Y:S04]  /*133b0*/  STL.64 [R1+0x160], R32 ;  /* 0x0001602001007387 */ /* 0x0003e80000100a00 */
[----:B------:R4:W-:Y:S01]  /*133c0*/  STL.64 [R1+0x158], R30 ;  /* 0x0001581e01007387 */ /* 0x0009e20000100a00 */
[----:B--2---:R-:W-:-:S03]  /*133d0*/  IMAD.WIDE R34, R2, 0x4, R200 ;  /* 0x0000000402227825 */ /* 0x004fc600078e02c8 */
[----:B------:R2:W-:Y:S01]  /*133e0*/  STL.64 [R1+0x150], R36 ;  /* 0x0001502401007387 */ /* 0x0005e20000100a00 */
[----:B-1----:R-:W-:-:S03]  /*133f0*/  IMAD.WIDE R32, R2, 0x4, R202 ;  /* 0x0000000402207825 */ /* 0x002fc600078e02ca */
[----:B------:R2:W-:Y:S01]  /*13400*/  LDGSTS.E [R82+0x51800], desc[UR16][R36.64], !P5 ;  /* 0x5180000024527fae */ /* 0x0005e2000e9a1010 */
[----:B----4-:R-:W-:-:S03]  /*13410*/  IMAD.WIDE R30, R2, 0x4, R204 ;  /* 0x00000004021e7825 */ /* 0x010fc600078e02cc */
[----:B------:R1:W-:Y:S01]  /*13420*/  STL.64 [R1+0x148], R34 ;  /* 0x0001482201007387 */ /* 0x0003e20000100a00 */
[----:B------:R-:W-:-:S03]  /*13430*/  VIADD R0, R27, 0xfffffeb4 ;  /* 0xfffffeb41b007836 */ /* 0x000fc60000000000 */
[----:B------:R1:W-:Y:S01]  /*13440*/  LDGSTS.E [R82+0x51a00], desc[UR16][R34.64], !P5 ;  /* 0x51a0000022527fae */ /* 0x0003e2000e9a1010 */
[----:B------:R-:W-:Y:S01]  /*13450*/  ISETP.GE.U32.AND P5, PT, R22, 0x7ffffe36, PT ;  /* 0x7ffffe361600780c */ /* 0x000fe20003fa6070 */
[----:B------:R-:W4:Y:S01]  /*13460*/  LDC R27, c[0x0][0x3a0] ;  /* 0x0000e800ff1b7b82 */ /* 0x000f220000000800 */
[----:B--2---:R-:W-:Y:S01]  /*13470*/  IMAD.WIDE R36, R2, 0x4, R206 ;  /* 0x0000000402247825 */ /* 0x004fe200078e02ce */
[----:B------:R2:W-:Y:S01]  /*13480*/  STL.64 [R1+0x140], R32 ;  /* 0x0001402001007387 */ /* 0x0005e20000100a00 */
[----:B------:R-:W-:-:S03]  /*13490*/  IADD3 R22, PT, PT, R24, -0x14d, RZ ;  /* 0xfffffeb318167810 */ /* 0x000fc60007ffe0ff */
[----:B------:R2:W-:Y:S02]  /*134a0*/  LDGSTS.E [R82+0x51c00], desc[UR16][R32.64], !P1 ;  /* 0x51c0000020527fae */ /* 0x0005e4000c9a1010 */
[----:B------:R-:W3:Y:S01]  /*134b0*/  LDC R24, c[0x0][0x3a0] ;  /* 0x0000e800ff187b82 */ /* 0x000ee20000000800 */
[----:B-1----:R-:W-:Y:S01]  /*134c0*/  IMAD.WIDE R34, R2, 0x4, R208 ;  /* 0x0000000402227825 */ /* 0x002fe200078e02d0 */
[----:B------:R1:W-:Y:S04]  /*134d0*/  STL.64 [R1+0x138], R30 ;  /* 0x0001381e01007387 */ /* 0x0003e80000100a00 */
[----:B------:R1:W-:Y:S01]  /*134e0*/  LDGSTS.E [R82+0x51e00], desc[UR16][R30.64], !P1 ;  /* 0x51e000001e527fae */ /* 0x0003e2000c9a1010 */
[----:B------:R-:W-:Y:S01]  /*134f0*/  ISETP.GE.U32.AND P1, PT, R0, 0x7ffffe35, PT ;  /* 0x7ffffe350000780c */ /* 0x000fe20003f26070 */
[----:B------:R-:W-:-:S02]  /*13500*/  VIADD R0, R26, 0xfffffeb2 ;  /* 0xfffffeb21a007836 */ /* 0x000fc40000000000 */
[C---:B--2---:R-:W-:Y:S01]  /*13510*/  IMAD.WIDE R32, R2.reuse, 0x4, R210 ;  /* 0x0000000402207825 */ /* 0x044fe200078e02d2 */
[----:B------:R2:W-:Y:S01]  /*13520*/  LDGSTS.E [R82+0x52000], desc[UR16][R36.64], !P6 ;  /* 0x5200000024527fae */ /* 0x0005e2000f1a1010 */
[----:B------:R-:W3:Y:S03]  /*13530*/  LDC R26, c[0x0][0x3a0] ;  /* 0x0000e800ff1a7b82 */ /* 0x000ee60000000800 */
[----:B------:R2:W-:Y:S01]  /*13540*/  LDGSTS.E [R82+0x52200], desc[UR16][R34.64], !P6 ;  /* 0x5220000022527fae */ /* 0x0005e2000f1a1010 */
[----:B-1----:R-:W-:Y:S01]  /*13550*/  IMAD.WIDE R30, R2, 0x4, R212 ;  /* 0x00000004021e7825 */ /* 0x002fe200078e02d4 */
[----:B------:R-:W-:Y:S02]  /*13560*/  ISETP.GE.U32.AND P6, PT, R22, 0x7ffffe34, PT ;  /* 0x7ffffe341600780c */ /* 0x000fe40003fc6070 */
[----:B------:R1:W-:Y:S04]  /*13570*/  LDGSTS.E [R82+0x52400], desc[UR16][R32.64], !P4 ;  /* 0x5240000020527fae */ /* 0x0003e8000e1a1010 */
[----:B------:R2:W-:Y:S04]  /*13580*/  STL.64 [R1+0x130], R36 ;  /* 0x0001302401007387 */ /* 0x0005e80000100a00 */
[----:B------:R1:W-:Y:S01]  /*13590*/  LDGSTS.E [R82+0x52600], desc[UR16][R30.64], !P4 ;  /* 0x526000001e527fae */ /* 0x0003e2000e1a1010 */
[----:B------:R-:W-:-:S03]  /*135a0*/  ISETP.GE.U32.AND P4, PT, R0, 0x7ffffe33, PT ;  /* 0x7ffffe330000780c */ /* 0x000fc60003f86070 */
[----:B------:R1:W-:Y:S01]  /*135b0*/  STL.64 [R1+0x128], R34 ;  /* 0x0001282201007387 */ /* 0x0003e20000100a00 */
[----:B--2---:R-:W-:-:S03]  /*135c0*/  IMAD.WIDE R36, R2, 0x4, R214 ;  /* 0x0000000402247825 */ /* 0x004fc600078e02d6 */
[----:B------:R2:W-:Y:S04]  /*135d0*/  STL.64 [R1+0x120], R32 ;  /* 0x0001202001007387 */ /* 0x0005e80000100a00 */
[----:B------:R4:W-:Y:S01]  /*135e0*/  STL.64 [R1+0x118], R30 ;  /* 0x0001181e01007387 */ /* 0x0009e20000100a00 */
[----:B-1----:R-:W-:-:S03]  /*135f0*/  IMAD.WIDE R34, R2, 0x4, R216 ;  /* 0x0000000402227825 */ /* 0x002fc600078e02d8 */
[----:B------:R1:W-:Y:S01]  /*13600*/  STL.64 [R1+0x110], R36 ;  /* 0x0001102401007387 */ /* 0x0003e20000100a00 */
[----:B--2---:R-:W-:-:S03]  /*13610*/  IMAD.WIDE R32, R2, 0x4, R218 ;  /* 0x0000000402207825 */ /* 0x004fc600078e02da */
[----:B------:R1:W-:Y:S01]  /*13620*/  LDGSTS.E [R82+0x52800], desc[UR16][R36.64], !P5 ;  /* 0x5280000024527fae */ /* 0x0003e2000e9a1010 */
[----:B----4-:R-:W-:-:S03]  /*13630*/  IMAD.WIDE R30, R2, 0x4, R220 ;  /* 0x00000004021e7825 */ /* 0x010fc600078e02dc */
[----:B------:R2:W-:Y:S04]  /*13640*/  STL.64 [R1+0x108], R34 ;  /* 0x0001082201007387 */ /* 0x0005e80000100a00 */
[----:B------:R2:W-:Y:S01]  /*13650*/  LDGSTS.E [R82+0x52a00], desc[UR16][R34.64], !P5 ;  /* 0x52a0000022527fae */ /* 0x0005e2000e9a1010 */
[----:B-1----:R-:W-:-:S03]  /*13660*/  IMAD.WIDE R36, R2, 0x4, R222 ;  /* 0x0000000402247825 */ /* 0x002fc600078e02de */
[----:B------:R1:W-:Y:S04]  /*13670*/  STL.64 [R1+0x100], R32 ;  /* 0x0001002001007387 */ /* 0x0003e80000100a00 */
[----:B------:R1:W-:Y:S01]  /*13680*/  LDGSTS.E [R82+0x52c00], desc[UR16][R32.64], !P1 ;  /* 0x52c0000020527fae */ /* 0x0003e2000c9a1010 */
[----:B--2---:R-:W-:-:S03]  /*13690*/  IMAD.WIDE R34, R2, 0x4, R224 ;  /* 0x0000000402227825 */ /* 0x004fc600078e02e0 */
[----:B------:R2:W-:Y:S04]  /*136a0*/  STL.64 [R1+0xf8], R30 ;  /* 0x0000f81e01007387 */ /* 0x0005e80000100a00 */
[----:B------:R2:W-:Y:S01]  /*136b0*/  LDGSTS.E [R82+0x52e00], desc[UR16][R30.64], !P1 ;  /* 0x52e000001e527fae */ /* 0x0005e2000c9a1010 */
[----:B-1----:R-:W-:-:S03]  /*136c0*/  IMAD.WIDE R32, R2, 0x4, R226 ;  /* 0x0000000402207825 */ /* 0x002fc600078e02e2 */
[----:B------:R-:W-:Y:S04]  /*136d0*/  STL.64 [R1+0xf0], R36 ;  /* 0x0000f02401007387 */ /* 0x000fe80000100a00 */
[----:B------:R-:W-:Y:S01]  /*136e0*/  LDGSTS.E [R82+0x53000], desc[UR16][R36.64], !P6 ;  /* 0x5300000024527fae */ /* 0x000fe2000f1a1010 */
[----:B--2---:R-:W-:-:S03]  /*136f0*/  IMAD.WIDE R30, R2, 0x4, R228 ;  /* 0x00000004021e7825 */ /* 0x004fc600078e02e4 */
[----:B------:R1:W-:Y:S04]  /*13700*/  STL.64 [R1+0xe8], R34 ;  /* 0x0000e82201007387 */ /* 0x0003e80000100a00 */
[----:B------:R1:W-:Y:S01]  /*13710*/  LDGSTS.E [R82+0x53200], desc[UR16][R34.64], !P6 ;  /* 0x5320000022527fae */ /* 0x0003e2000f1a1010 */
[----:B------:R-:W-:Y:S01]  /*13720*/  VIADD R22, R25, 0xfffffeb1 ;  /* 0xfffffeb119167836 */ /* 0x000fe20000000000 */
[----:B------:R-:W-:Y:S01]  /*13730*/  IADD3 R0, PT, PT, R28, -0x150, RZ ;  /* 0xfffffeb01c007810 */ /* 0x000fe20007ffe0ff */
[----:B------:R-:W2:Y:S01]  /*13740*/  LDC R25, c[0x0][0x3a0] ;  /* 0x0000e800ff197b82 */ /* 0x000ea20000000800 */
[----:B------:R4:W-:Y:S04]  /*13750*/  STL.64 [R1+0xe0], R32 ;  /* 0x0000e02001007387 */ /* 0x0009e80000100a00 */
[----:B------:R4:W-:Y:S01]  /*13760*/  LDGSTS.E [R82+0x53400], desc[UR16][R32.64], !P4 ;  /* 0x5340000020527fae */ /* 0x0009e2000e1a1010 */
[----:B------:R-:W-:-:S02]  /*13770*/  ISETP.GE.U32.AND P5, PT, R22, 0x7ffffe32, PT ;  /* 0x7ffffe321600780c */ /* 0x000fc40003fa6070 */
[----:B------:R-:W2:Y:S01]  /*13780*/  LDC R28, c[0x0][0x3a0] ;  /* 0x0000e800ff1c7b82 */ /* 0x000ea20000000800 */
[----:B------:R3:W-:Y:S04]  /*13790*/  STL.64 [R1+0xd8], R30 ;  /* 0x0000d81e01007387 */ /* 0x0007e80000100a00 */
[----:B------:R3:W-:Y:S03]  /*137a0*/  LDGSTS.E [R82+0x53600], desc[UR16][R30.64], !P4 ;  /* 0x536000001e527fae */ /* 0x0007e6000e1a1010 */
[----:B-1----:R-:W1:Y:S01]  /*137b0*/  LDC R34, c[0x0][0x3a0] ;  /* 0x0000e800ff227b82 */ /* 0x002e620000000800 */
[----:B----4-:R-:W-:-:S04]  /*137c0*/  IMAD.WIDE R32, R2, 0x4, R230 ;  /* 0x0000000402207825 */ /* 0x010fc800078e02e6 */
[----:B---3--:R-:W-:Y:S01]  /*137d0*/  IMAD.WIDE R30, R2, 0x4, R232 ;  /* 0x00000004021e7825 */ /* 0x008fe200078e02e8 */
[----:B------:R-:W-:Y:S03]  /*137e0*/  STL.64 [R1+0xd0], R32 ;  /* 0x0000d02001007387 */ /* 0x000fe60000100a00 */
[----:B------:R-:W-:Y:S01]  /*137f0*/  VIADD R22, R23, 0xfffffeaf ;  /* 0xfffffeaf17167836 */ /* 0x000fe20000000000 */
[----:B------:R-:W-:Y:S01]  /*13800*/  STL.64 [R1+0xc8], R30 ;  /* 0x0000c81e01007387 */ /* 0x000fe20000100a00 */
[----:B------:R-:W-:Y:S01]  /*13810*/  ISETP.GE.U32.AND P1, PT, R0, 0x7ffffe31, PT ;  /* 0x7ffffe310000780c */ /* 0x000fe20003f26070 */
[----:B------:R-:W3:Y:S02]  /*13820*/  LDC R23, c[0x0][0x3a0] ;  /* 0x0000e800ff177b82 */ /* 0x000ee40000000800 */
[----:B------:R-:W-:Y:S04]  /*13830*/  STL.64 [R1+0xc0], R20 ;  /* 0x0000c01401007387 */ /* 0x000fe80000100a00 */
[----:B------:R4:W-:Y:S01]  /*13840*/  STL.64 [R1+0xb8], R18 ;  /* 0x0000b81201007387 */ /* 0x0009e20000100a00 */
[----:B------:R-:W-:-:S03]  /*13850*/  ISETP.GE.U32.AND P6, PT, R22, 0x7ffffe30, PT ;  /* 0x7ffffe301600780c */ /* 0x000fc60003fc6070 */
[----:B------:R-:W3:Y:S04]  /*13860*/  LDL.LU.64 R242, [R1+0x188] ;  /* 0x0001880001f27983 */ /* 0x000ee80000300a00 */
[----:B------:R-:W3:Y:S04]  /*13870*/  LDL.LU.64 R110, [R1+0x1a0] ;  /* 0x0001a000016e7983 */ /* 0x000ee80000300a00 */
[----:B------:R-:W-:Y:S04]  /*13880*/  STL.64 [R1+0xb0], R16 ;  /* 0x0000b01001007387 */ /* 0x000fe80000100a00 */
[----:B------:R1:W-:Y:S04]  /*13890*/  STL.64 [R1+0xa8], R14 ;  /* 0x0000a80e01007387 */ /* 0x0003e80000100a00 */
[----:B------:R-:W3:Y:S04]  /*138a0*/  LDL.LU.64 R244, [R1+0x1b0] ;  /* 0x0001b00001f47983 */ /* 0x000ee80000300a00 */
[----:B------:R1:W-:Y:S04]  /*138b0*/  STL.64 [R1+0xa0], R12 ;  /* 0x0000a00c01007387 */ /* 0x0003e80000100a00 */
[----:B------:R3:W-:Y:S04]  /*138c0*/  STL.64 [R1+0x98], R10 ;  /* 0x0000980a01007387 */ /* 0x0007e80000100a00 */
[----:B------:R-:W3:Y:S04]  /*138d0*/  LDL.LU.64 R246, [R1+0x1b8] ;  /* 0x0001b80001f67983 */ /* 0x000ee80000300a00 */
[----:B------:R-:W-:Y:S04]  /*138e0*/  LDGSTS.E [R82+0x53800], desc[UR16][R32.64], !P5 ;  /* 0x5380000020527fae */ /* 0x000fe8000e9a1010 */
[----:B------:R-:W-:Y:S04]  /*138f0*/  LDGSTS.E [R82+0x53a00], desc[UR16][R30.64], !P5 ;  /* 0x53a000001e527fae */ /* 0x000fe8000e9a1010 */
[----:B------:R-:W-:Y:S04]  /*13900*/  LDGSTS.E [R82+0x53c00], desc[UR16][R20.64], !P1 ;  /* 0x53c0000014527fae */ /* 0x000fe8000c9a1010 */
[----:B------:R4:W-:Y:S04]  /*13910*/  LDGSTS.E [R82+0x53e00], desc[UR16][R18.64], !P1 ;  /* 0x53e0000012527fae */ /* 0x0009e8000c9a1010 */
[----:B------:R-:W-:Y:S01]  /*13920*/  LDGSTS.E [R82+0x54000], desc[UR16][R16.64], !P6 ;  /* 0x5400000010527fae */ /* 0x000fe2000f1a1010 */
[----:B------:R-:W-:Y:S01]  /*13930*/  VIADD R0, R27, 0xfffffeae ;  /* 0xfffffeae1b007836 */ /* 0x000fe20000000000 */
[----:B------:R-:W-:Y:S01]  /*13940*/  IADD3 R22, PT, PT, R24, -0x153, RZ ;  /* 0xfffffead18167810 */ /* 0x000fe20007ffe0ff */
[----:B------:R-:W3:Y:S01]  /*13950*/  LDC R27, c[0x0][0x3a0] ;  /* 0x0000e800ff1b7b82 */ /* 0x000ee20000000800 */
[----:B------:R1:W-:Y:S04]  /*13960*/  LDGSTS.E [R82+0x54200], desc[UR16][R14.64], !P6 ;  /* 0x542000000e527fae */ /* 0x0003e8000f1a1010 */
[----:B------:R-:W3:Y:S03]  /*13970*/  LDL.LU.64 R102, [R1+0x1c0] ;  /* 0x0001c00001667983 */ /* 0x000ee60000300a00 */
[----:B----4-:R-:W4:Y:S01]  /*13980*/  LDC R19, c[0x0][0x3a0] ;  /* 0x0000e800ff137b82 */ /* 0x010f220000000800 */
[----:B------:R-:W3:Y:S01]  /*13990*/  LDL.LU.64 R240, [R1+0x1d0] ;  /* 0x0001d00001f07983 */ /* 0x000ee20000300a00 */
[----:B-1----:R-:W-:-:S03]  /*139a0*/  IMAD.WIDE R14, R2, 0x4, R234 ;  /* 0x00000004020e7825 */ /* 0x002fc600078e02ea */
[----:B------:R-:W-:Y:S03]  /*139b0*/  STL.64 [R1+0x90], R8 ;  /* 0x0000900801007387 */ /* 0x000fe60000100a00 */
[----:B------:R-:W1:Y:S01]  /*139c0*/  LDC R20, c[0x0][0x3a0] ;  /* 0x0000e800ff147b82 */ /* 0x000e620000000800 */
[----:B------:R-:W-:Y:S04]  /*139d0*/  STL.64 [R1+0x88], R6 ;  /* 0x0000880601007387 */ /* 0x000fe80000100a00 */
[----:B------:R-:W3:Y:S03]  /*139e0*/  LDL.LU.64 R100, [R1+0x1e0] ;  /* 0x0001e00001647983 */ /* 0x000ee60000300a00 */
[----:B------:R-:W1:Y:S01]  /*139f0*/  LDC R30, c[0x0][0x3a0] ;  /* 0x0000e800ff1e7b82 */ /* 0x000e620000000800 */
[----:B------:R4:W-:Y:S04]  /*13a00*/  STL.64 [R1+0x80], R4 ;  /* 0x0000800401007387 */ /* 0x0009e80000100a00 */
[----:B------:R1:W-:Y:S04]  /*13a10*/  STL.64 [R1+0x78], R14 ;  /* 0x0000780e01007387 */ /* 0x0003e80000100a00 */
[----:B------:R-:W3:Y:S01]  /*13a20*/  LDL.LU.64 R106, [R1+0x1f0] ;  /* 0x0001f000016a7983 */ /* 0x000ee20000300a00 */
[----:B------:R-:W-:Y:S01]  /*13a30*/  ISETP.GE.U32.AND P4, PT, R0, 0x7ffffe2f, PT ;  /* 0x7ffffe2f0000780c */ /* 0x000fe20003f86070 */
[----:B------:R-:W-:Y:S01]  /*13a40*/  VIADD R0, R26, 0xfffffeac ;  /* 0xfffffeac1a007836 */ /* 0x000fe20000000000 */
[----:B------:R-:W-:Y:S01]  /*13a50*/  ISETP.GE.U32.AND P5, PT, R22, 0x7ffffe2e, PT ;  /* 0x7ffffe2e1600780c */ /* 0x000fe20003fa6070 */
[----:B--2---:R-:W-:Y:S01]  /*13a60*/  VIADD R18, R25, 0xfffffeab ;  /* 0xfffffeab19127836 */ /* 0x004fe20000000000 */
[----:B------:R-:W2:Y:S02]  /*13a70*/  LDC R26, c[0x0][0x3a0] ;  /* 0x0000e800ff1a7b82 */ /* 0x000ea40000000800 */
[----:B------:R-:W-:-:S07]  /*13a80*/  ISETP.GE.U32.AND P1, PT, R0, 0x7ffffe2d, PT ;  /* 0x7ffffe2d0000780c */ /* 0x000fce0003f26070 */
[----:B------:R4:W-:Y:S04]  /*13a90*/  LDGSTS.E [R82+0x54400], desc[UR16][R12.64], !P4 ;  /* 0x544000000c527fae */ /* 0x0009e8000e1a1010 */
[----:B------:R3:W-:Y:S01]  /*13aa0*/  LDGSTS.E [R82+0x54600], desc[UR16][R10.64], !P4 ;  /* 0x546000000a527fae */ /* 0x0007e2000e1a1010 */
[----:B------:R-:W-:-:S03]  /*13ab0*/  IADD3 R0, PT, PT, R28, -0x156, RZ ;  /* 0xfffffeaa1c007810 */ /* 0x000fc60007ffe0ff */
[----:B------:R-:W-:Y:S01]  /*13ac0*/  LDGSTS.E [R82+0x54800], desc[UR16][R8.64], !P5 ;  /* 0x5480000008527fae */ /* 0x000fe2000e9a1010 */
[----:B------:R-:W-:-:S03]  /*13ad0*/  ISETP.GE.U32.AND P6, PT, R18, 0x7ffffe2c, PT ;  /* 0x7ffffe2c1200780c */ /* 0x000fc60003fc6070 */
[----:B------:R-:W-:Y:S01]  /*13ae0*/  LDGSTS.E [R82+0x54a00], desc[UR16][R6.64], !P5 ;  /* 0x54a0000006527fae */ /* 0x000fe2000e9a1010 */
[----:B----4-:R-:W4:Y:S01]  /*13af0*/  LDC R12, c[0x0][0x3a0] ;  /* 0x0000e800ff0c7b82 */ /* 0x010f220000000800 */
[----:B---3--:R-:W-:Y:S02]  /*13b00*/  VIADD R10, R23, 0xfffffea9 ;  /* 0xfffffea9170a7836 */ /* 0x008fe40000000000 */
[----:B------:R3:W-:Y:S05]  /*13b10*/  LDGSTS.E [R82+0x54c00], desc[UR16][R4.64], !P1 ;  /* 0x54c0000004527fae */ /* 0x0007ea000c9a1010 */
[----:B------:R-:W1:Y:S01]  /*13b20*/  LDC R11, c[0x0][0x3a0] ;  /* 0x0000e800ff0b7b82 */ /* 0x000e620000000800 */
[----:B------:R1:W-:Y:S01]  /*13b30*/  LDGSTS.E [R82+0x54e00], desc[UR16][R14.64], !P1 ;  /* 0x54e000000e527fae */ /* 0x0003e2000c9a1010 */
[----:B------:R-:W-:-:S02]  /*13b40*/  ISETP.GE.U32.AND P4, PT, R0, 0x7ffffe2b, PT ;  /* 0x7ffffe2b0000780c */ /* 0x000fc40003f86070 */
[----:B---3--:R-:W-:-:S04]  /*13b50*/  IADD3 R4, PT, PT, R19, -0x159, RZ ;  /* 0xfffffea713047810 */ /* 0x008fc80007ffe0ff */
[----:B------:R-:W3:Y:S01]  /*13b60*/  LDC R9, c[0x0][0x3a0] ;  /* 0x0000e800ff097b82 */ /* 0x000ee20000000800 */
[----:B------:R-:W-:-:S07]  /*13b70*/  ISETP.GE.U32.AND P5, PT, R10, 0x7ffffe2a, PT ;  /* 0x7ffffe2a0a00780c */ /* 0x000fce0003fa6070 */
[----:B------:R-:W1:Y:S08]  /*13b80*/  LDC R5, c[0x0][0x3a0] ;  /* 0x0000e800ff057b82 */ /* 0x000e700000000800 */
[----:B------:R-:W1:Y:S01]  /*13b90*/  LDC R8, c[0x0][0x3a0] ;  /* 0x0000e800ff087b82 */ /* 0x000e620000000800 */
[----:B------:R-:W-:-:S04]  /*13ba0*/  IMAD.WIDE R22, R2, 0x4, R242 ;  /* 0x0000000402167825 */ /* 0x000fc800078e02f2 */
[C---:B------:R-:W-:Y:S01]  /*13bb0*/  IMAD.WIDE R16, R2.reuse, 0x4, R110 ;  /* 0x0000000402107825 */ /* 0x040fe200078e026e */
[----:B------:R2:W-:Y:S04]  /*13bc0*/  STL.64 [R1+0x70], R22 ;  /* 0x0000701601007387 */ /* 0x0005e80000100a00 */
[----:B------:R2:W-:Y:S04]  /*13bd0*/  STL.64 [R1+0x68], R16 ;  /* 0x0000681001007387 */ /* 0x0005e80000100a00 */
[----:B------:R-:W3:Y:S01]  /*13be0*/  LDL.LU.64 R242, [R1+0x200] ;  /* 0x0002000001f27983 */ /* 0x000ee20000300a00 */
[----:B-1----:R-:W-:-:S03]  /*13bf0*/  IMAD.WIDE R14, R2, 0x4, R244 ;  /* 0x00000004020e7825 */ /* 0x002fc600078e02f4 */
[----:B------:R-:W3:Y:S04]  /*13c00*/  LDL.LU.64 R110, [R1+0x208] ;  /* 0x00020800016e7983 */ /* 0x000ee80000300a00 */
[----:B------:R1:W-:Y:S04]  /*13c10*/  STL.64 [R1+0x60], R14 ;  /* 0x0000600e01007387 */ /* 0x0003e80000100a00 */
[----:B------:R2:W-:Y:S01]  /*13c20*/  LDGSTS.E [R82+0x55000], desc[UR16][R22.64], !P6 ;  /* 0x5500000016527fae */ /* 0x0005e2000f1a1010 */
[----:B------:R-:W-:-:S03]  /*13c30*/  IMAD.WIDE R6, R2, 0x4, R246 ;  /* 0x0000000402067825 */ /* 0x000fc600078e02f6 */
[----:B------:R1:W-:Y:S04]  /*13c40*/  LDGSTS.E [R82+0x55200], desc[UR16][R16.64], !P6 ;  /* 0x5520000010527fae */ /* 0x0003e8000f1a1010 */
[----:B------:R1:W-:Y:S04]  /*13c50*/  STL.64 [R1+0x58], R6 ;  /* 0x0000580601007387 */ /* 0x0003e80000100a00 */
[----:B------:R-:W3:Y:S01]  /*13c60*/  LDL.LU.64 R244, [R1+0x210] ;  /* 0x0002100001f47983 */ /* 0x000ee20000300a00 */
[----:B------:R-:W-:Y:S01]  /*13c70*/  VIADD R0, R27, 0xfffffea8 ;  /* 0xfffffea81b007836 */ /* 0x000fe20000000000 */
[----:B--2---:R-:W2:Y:S02]  /*13c80*/  LDC R22, c[0x0][0x3a0] ;  /* 0x0000e800ff167b82 */ /* 0x004ea40000000800 */
[----:B------:R-:W2:Y:S01]  /*13c90*/  LDL.LU.64 R246, [R1+0x218] ;  /* 0x0002180001f67983 */ /* 0x000ea20000300a00 */
[----:B------:R-:W-:Y:S01]  /*13ca0*/  ISETP.GE.U32.AND P6, PT, R4, 0x7ffffe28, PT ;  /* 0x7ffffe280400780c */ /* 0x000fe20003fc6070 */
[----:B------:R-:W-:-:S02]  /*13cb0*/  VIADD R4, R11, 0xfffffea5 ;  /* 0xfffffea50b047836 */ /* 0x000fc40000000000 */
[----:B------:R1:W-:Y:S01]  /*13cc0*/  LDGSTS.E [R82+0x55400], desc[UR16][R14.64], !P4 ;  /* 0x554000000e527fae */ /* 0x0003e2000e1a1010 */
[----:B------:R-:W-:-:S04]  /*13cd0*/  IMAD.WIDE R18, R2, 0x4, R102 ;  /* 0x0000000402127825 */ /* 0x000fc800078e0266 */
[C---:B-1----:R-:W-:Y:S01]  /*13ce0*/  IMAD.WIDE R16, R2.reuse, 0x4, R240 ;  /* 0x0000000402107825 */ /* 0x042fe200078e02f0 */
[----:B------:R3:W-:Y:S04]  /*13cf0*/  STL.64 [R1+0x50], R18 ;  /* 0x0000501201007387 */ /* 0x0007e80000100a00 */
[----:B------:R1:W-:Y:S04]  /*13d00*/  STL.64 [R1+0x48], R16 ;  /* 0x0000481001007387 */ /* 0x0003e80000100a00 */
[----:B------:R-:W2:Y:S01]  /*13d10*/  LDL.LU.64 R102, [R1+0x220] ;  /* 0x0002200001667983 */ /* 0x000ea20000300a00 */
[----:B------:R-:W-:-:S03]  /*13d20*/  IMAD.WIDE R14, R2, 0x4, R100 ;  /* 0x00000004020e7825 */ /* 0x000fc600078e0264 */
[----:B------:R-:W2:Y:S04]  /*13d30*/  LDL.LU.64 R240, [R1+0x228] ;  /* 0x0002280001f07983 */ /* 0x000ea80000300a00 */
[----:B------:R-:W-:Y:S01]  /*13d40*/  STL.64 [R1+0x40], R14 ;  /* 0x0000400e01007387 */ /* 0x000fe20000100a00 */
[----:B------:R-:W-:Y:S01]  /*13d50*/  ISETP.GE.U32.AND P1, PT, R0, 0x7ffffe29, PT ;  /* 0x7ffffe290000780c */ /* 0x000fe20003f26070 */
[----:B------:R-:W-:Y:S02]  /*13d60*/  IMAD.WIDE R10, R2, 0x4, R106 ;  /* 0x00000004020a7825 */ /* 0x000fe400078e026a */
[----:B------:R1:W-:Y:S04]  /*13d70*/  LDGSTS.E [R82+0x55600], desc[UR16][R6.64], !P4 ;  /* 0x5560000006527fae */ /* 0x0003e8000e1a1010 */
[----:B------:R2:W-:Y:S04]  /*13d80*/  STL.64 [R1+0x38], R10 ;  /* 0x0000380a01007387 */ /* 0x0005e80000100a00 */
[----:B------:R-:W2:Y:S04]  /*13d90*/  LDL.LU.64 R100, [R1+0x230] ;  /* 0x0002300001647983 */ /* 0x000ea80000300a00 */
[----:B------:R-:W2:Y:S01]  /*13da0*/  LDL.LU.64 R106, [R1+0x238] ;  /* 0x00023800016a7983 */ /* 0x000ea20000300a00 */
[----:B------:R-:W-:Y:S01]  /*13db0*/  VIADD R0, R20, 0xfffffea6 ;  /* 0xfffffea614007836 */ /* 0x000fe20000000000 */
[----:B-1----:R-:W1:Y:S02]  /*13dc0*/  LDC R6, c[0x0][0x3a0] ;  /* 0x0000e800ff067b82 */ /* 0x002e640000000800 */
[----:B------:R3:W-:Y:S04]  /*13dd0*/  LDGSTS.E [R82+0x55800], desc[UR16][R18.64], !P5 ;  /* 0x5580000012527fae */ /* 0x0007e8000e9a1010 */
[----:B------:R1:W-:Y:S01]  /*13de0*/  LDGSTS.E [R82+0x55a00], desc[UR16][R16.64], !P5 ;  /* 0x55a0000010527fae */ /* 0x0003e2000e9a1010 */
[----:B------:R-:W-:Y:S01]  /*13df0*/  ISETP.GE.U32.AND P4, PT, R0, 0x7ffffe27, PT ;  /* 0x7ffffe270000780c */ /* 0x000fe20003f86070 */
[----:B------:R-:W1:Y:S02]  /*13e00*/  LDC R7, c[0x0][0x3a0] ;  /* 0x0000e800ff077b82 */ /* 0x000e640000000800 */
[----:B------:R-:W-:Y:S01]  /*13e10*/  LDGSTS.E [R82+0x55c00], desc[UR16][R14.64], !P1 ;  /* 0x55c000000e527fae */ /* 0x000fe2000c9a1010 */
[----:B----4-:R-:W-:-:S03]  /*13e20*/  IADD3 R0, PT, PT, R12, -0x15c, RZ ;  /* 0xfffffea40c007810 */ /* 0x010fc60007ffe0ff */
[----:B------:R4:W-:Y:S01]  /*13e30*/  LDGSTS.E [R82+0x55e00], desc[UR16][R10.64], !P1 ;  /* 0x55e000000a527fae */ /* 0x0009e2000c9a1010 */
[----:B---3--:R-:W-:-:S04]  /*13e40*/  IMAD.WIDE R18, R2, 0x4, R242 ;  /* 0x0000000402127825 */ /* 0x008fc800078e02f2 */
[C---:B-1----:R-:W-:Y:S01]  /*13e50*/  IMAD.WIDE R16, R2.reuse, 0x4, R110 ;  /* 0x0000000402107825 */ /* 0x042fe200078e026e */
[----:B------:R1:W-:Y:S03]  /*13e60*/  STL.64 [R1+0x30], R18 ;  /* 0x0000301201007387 */ /* 0x0003e60000100a00 */
[----:B--2---:R-:W-:Y:S01]  /*13e70*/  IMAD.WIDE R250, R2, 0x4, R106 ;  /* 0x0000000402fa7825 */ /* 0x004fe200078e026a */
[----:B------:R2:W-:Y:S01]  /*13e80*/  STL.64 [R1+0x28], R16 ;  /* 0x0000281001007387 */ /* 0x0005e20000100a00 */
[----:B------:R-:W-:Y:S01]  /*13e90*/  ISETP.GE.U32.AND P5, PT, R4, 0x7ffffe26, PT ;  /* 0x7ffffe260400780c */ /* 0x000fe20003fa6070 */
[----:B----4-:R-:W3:Y:S01]  /*13ea0*/  LDC R11, c[0x0][0x3a0] ;  /* 0x0000e800ff0b7b82 */ /* 0x010ee20000000800 */
[C---:B------:R-:W-:Y:S01]  /*13eb0*/  IMAD.WIDE R14, R2.reuse, 0x4, R244 ;  /* 0x00000004020e7825 */ /* 0x040fe200078e02f4 */
[----:B------:R-:W4:Y:S03]  /*13ec0*/  LDL.LU.64 R242, [R1+0x240] ;  /* 0x0002400001f27983 */ /* 0x000f260000300a00 */
[----:B------:R-:W-:Y:S01]  /*13ed0*/  IMAD.WIDE R12, R2, 0x4, R246 ;  /* 0x00000004020c7825 */ /* 0x000fe200078e02f6 */
[----:B------:R1:W-:Y:S02]  /*13ee0*/  STL.64 [R1+0x20], R14 ;  /* 0x0000200e01007387 */ /* 0x0003e40000100a00 */
[----:B------:R-:W3:Y:S02]  /*13ef0*/  LDC R10, c[0x0][0x3a0] ;  /* 0x0000e800ff0a7b82 */ /* 0x000ee40000000800 */
[----:B------:R-:W4:Y:S04]  /*13f00*/  LDL.LU.64 R246, [R1+0x248] ;  /* 0x0002480001f67983 */ /* 0x000f280000300a00 */
[----:B------:R1:W-:Y:S04]  /*13f10*/  STL.64 [R1+0x18], R12 ;  /* 0x0000180c01007387 */ /* 0x0003e80000100a00 */
[----:B------:R-:W4:Y:S04]  /*13f20*/  LDL.LU.64 R244, [R1+0x250] ;  /* 0x0002500001f47983 */ /* 0x000f280000300a00 */
[----:B------:R-:W4:Y:S04]  /*13f30*/  LDL.LU.64 R110, [R1+0x258] ;  /* 0x00025800016e7983 */ /* 0x000f280000300a00 */
[----:B------:R1:W-:Y:S04]  /*13f40*/  LDGSTS.E [R82+0x56000], desc[UR16][R18.64], !P6 ;  /* 0x5600000012527fae */ /* 0x0003e8000f1a1010 */
[----:B------:R2:W-:Y:S04]  /*13f50*/  LDGSTS.E [R82+0x56200], desc[UR16][R16.64], !P6 ;  /* 0x5620000010527fae */ /* 0x0005e8000f1a1010 */
[----:B------:R2:W-:Y:S04]  /*13f60*/  LDGSTS.E [R82+0x56400], desc[UR16][R14.64], !P4 ;  /* 0x564000000e527fae */ /* 0x0005e8000e1a1010 */
[----:B------:R2:W-:Y:S01]  /*13f70*/  LDGSTS.E [R82+0x56600], desc[UR16][R12.64], !P4 ;  /* 0x566000000c527fae */ /* 0x0005e2000e1a1010 */
[----:B------:R-:W-:Y:S01]  /*13f80*/  ISETP.GE.U32.AND P1, PT, R0, 0x7ffffe25, PT ;  /* 0x7ffffe250000780c */ /* 0x000fe20003f26070 */
[----:B------:R-:W-:Y:S01]  /*13f90*/  VIADD R4, R5, 0xfffffea3 ;  /* 0xfffffea305047836 */ /* 0x000fe20000000000 */
[----:B-1----:R-:W1:Y:S01]  /*13fa0*/  LDC R18, c[0x0][0x3a0] ;  /* 0x0000e800ff127b82 */ /* 0x002e620000000800 */
[----:B--2---:R-:W-:-:S04]  /*13fb0*/  IMAD.WIDE R16, R2, 0x4, R102 ;  /* 0x0000000402107825 */ /* 0x004fc800078e0266 */
[C---:B------:R-:W-:Y:S01]  /*13fc0*/  IMAD.WIDE R14, R2.reuse, 0x4, R240 ;  /* 0x00000004020e7825 */ /* 0x040fe200078e02f0 */
[----:B------:R-:W-:Y:S03]  /*13fd0*/  STL.64 [R1+0x10], R16 ;  /* 0x0000101001007387 */ /* 0x000fe60000100a00 */
[----:B------:R-:W-:Y:S01]  /*13fe0*/  IMAD.WIDE R12, R2, 0x4, R100 ;  /* 0x00000004020c7825 */ /* 0x000fe200078e0264 */
[----:B------:R2:W-:Y:S04]  /*13ff0*/  STL.64 [R1+0x8], R14 ;  /* 0x0000080e01007387 */ /* 0x0005e80000100a00 */
[----:B------:R1:W-:Y:S04]  /*14000*/  STL.64 [R1], R12 ;  /* 0x0000000c01007387 */ /* 0x0003e80000100a00 */
[----:B------:R-:W4:Y:S04]  /*14010*/  LDL.LU.64 R240, [R1+0x260] ;  /* 0x0002600001f07983 */ /* 0x000f280000300a00 */
[----:B------:R-:W4:Y:S04]  /*14020*/  LDL.LU.64 R102, [R1+0x268] ;  /* 0x0002680001667983 */ /* 0x000f280000300a00 */
[----:B------:R-:W4:Y:S04]  /*14030*/  LDL.LU.64 R100, [R1+0x270] ;  /* 0x0002700001647983 */ /* 0x000f280000300a00 */
[----:B------:R-:W4:Y:S04]  /*14040*/  LDL.LU.64 R106, [R1+0x278] ;  /* 0x00027800016a7983 */ /* 0x000f280000300a00 */
[----:B------:R-:W-:Y:S04]  /*14050*/  STL.64 [R1+0xdd0], R250 ;  /* 0x000dd0fa01007387 */ /* 0x000fe80000100a00 */
[----:B------:R-:W4:Y:S04]  /*14060*/  LDL.LU.64 R84, [R1+0x280] ;  /* 0x0002800001547983 */ /* 0x000f280000300a00 */
[----:B------:R-:W1:Y:S04]  /*14070*/  LDL.LU.64 R108, [R1+0x288] ;  /* 0x00028800016c7983 */ /* 0x000e680000300a00 */
[----:B------:R-:W4:Y:S01]  /*14080*/  LDL.LU.64 R104, [R1+0x298] ;  /* 0x0002980001687983 */ /* 0x000f220000300a00 */
[----:B------:R-:W-:-:S02]  /*14090*/  VIADD R0, R9, 0xfffffea2 ;  /* 0xfffffea209007836 */ /* 0x000fc40000000000 */
[----:B------:R-:W4:Y:S01]  /*140a0*/  LDC R9, c[0x0][0x3a0] ;  /* 0x0000e800ff097b82 */ /* 0x000f220000000800 */
[----:B------:R-:W-:Y:S01]  /*140b0*/  ISETP.GE.U32.AND P6, PT, R4, 0x7ffffe24, PT ;  /* 0x7ffffe240400780c */ /* 0x000fe20003fc6070 */
[----:B------:R-:W-:Y:S01]  /*140c0*/  LDGSTS.E [R82+0x56800], desc[UR16][R16.64], !P5 ;  /* 0x5680000010527fae */ /* 0x000fe2000e9a1010 */
[----:B------:R-:W-:-:S03]  /*140d0*/  ISETP.GE.U32.AND P4, PT, R0, 0x7ffffe23, PT ;  /* 0x7ffffe230000780c */ /* 0x000fc60003f86070 */
[----:B------:R2:W-:Y:S01]  /*140e0*/  LDGSTS.E [R82+0x56a00], desc[UR16][R14.64], !P5 ;  /* 0x56a000000e527fae */ /* 0x0005e2000e9a1010 */
[----:B------:R-:W-:Y:S01]  /*140f0*/  IADD3 R4, PT, PT, R6, -0x15f, RZ ;  /* 0xfffffea106047810 */ /* 0x000fe20007ffe0ff */
[----:B------:R-:W-:Y:S02]  /*14100*/  VIADD R0, R8, 0xfffffea0 ;  /* 0xfffffea008007836 */ /* 0x000fe40000000000 */
[----:B------:R1:W-:Y:S01]  /*14110*/  LDGSTS.E [R82+0x56c00], desc[UR16][R12.64], !P1 ;  /* 0x56c000000c527fae */ /* 0x0003e2000c9a1010 */
[----:B------:R-:W-:Y:S01]  /*14120*/  ISETP.GE.U32.AND P5, PT, R4, 0x7ffffe22, PT ;  /* 0x7ffffe220400780c */ /* 0x000fe20003fa6070 */
[----:B--2---:R-:W2:Y:S02]  /*14130*/  LDC R14, c[0x0][0x3a0] ;  /* 0x0000e800ff0e7b82 */ /* 0x004ea40000000800 */
[----:B------:R-:W-:Y:S01]  /*14140*/  LDGSTS.E [R82+0x56e00], desc[UR16][R250.64], !P1 ;  /* 0x56e00000fa527fae */ /* 0x000fe2000c9a1010 */
[----:B------:R-:W-:Y:S01]  /*14150*/  ISETP.GE.U32.AND P1, PT, R0, 0x7ffffe21, PT ;  /* 0x7ffffe210000780c */ /* 0x000fe20003f26070 */
[----:B------:R-:W-:Y:S01]  /*14160*/  VIADD R4, R7, 0xfffffe9f ;  /* 0xfffffe9f07047836 */ /* 0x000fe20000000000 */
[----:B---3--:R-:W-:Y:S01]  /*14170*/  IADD3 R0, PT, PT, R11, -0x162, RZ ;  /* 0xfffffe9e0b007810 */ /* 0x008fe20007ffe0ff */
[----:B------:R-:W-:-:S02]  /*14180*/  VIADD R10, R10, 0xfffffe9d ;  /* 0xfffffe9d0a0a7836 */ /* 0x000fc40000000000 */
[----:B----4-:R-:W-:-:S05]  /*14190*/  IMAD.WIDE R248, R2, 0x4, R242 ;  /* 0x0000000402f87825 */ /* 0x010fca00078e02f2 */
[----:B------:R-:W-:Y:S01]  /*141a0*/  LDGSTS.E [R82+0x57000], desc[UR16][R248.64], !P6 ;  /* 0x57000000f8527fae */ /* 0x000fe2000f1a1010 */
[----:B------:R-:W-:-:S05]  /*141b0*/  IMAD.WIDE R246, R2, 0x4, R246 ;  /* 0x0000000402f67825 */ /* 0x000fca00078e02f6 */
[----:B------:R-:W-:Y:S01]  /*141c0*/  LDGSTS.E [R82+0x57200], desc[UR16][R246.64], !P6 ;  /* 0x57200000f6527fae */ /* 0x000fe2000f1a1010 */
[----:B------:R-:W-:-:S03]  /*141d0*/  IMAD.WIDE R242, R2, 0x4, R110 ;  /* 0x0000000402f27825 */ /* 0x000fc600078e026e */
[----:B------:R-:W3:Y:S01]  /*141e0*/  LDL.LU.64 R110, [R1+0x2a8] ;  /* 0x0002a800016e7983 */ /* 0x000ee20000300a00 */
[----:B------:R-:W-:-:S03]  /*141f0*/  IMAD.WIDE R244, R2, 0x4, R244 ;  /* 0x0000000402f47825 */ /* 0x000fc600078e02f4 */
[----:B------:R-:W-:Y:S01]  /*14200*/  STL.64 [R1+0xdb8], R248 ;  /* 0x000db8f801007387 */ /* 0x000fe20000100a00 */
[----:B------:R-:W-:-:S03]  /*14210*/  ISETP.GE.U32.AND P6, PT, R4, 0x7ffffe20, PT ;  /* 0x7ffffe200400780c */ /* 0x000fc60003fc6070 */
[----:B------:R-:W-:Y:S04]  /*14220*/  STL.64 [R1+0xdc0], R246 ;  /* 0x000dc0f601007387 */ /* 0x000fe80000100a00 */
[----:B------:R-:W-:Y:S04]  /*14230*/  LDGSTS.E [R82+0x57400], desc[UR16][R244.64], !P4 ;  /* 0x57400000f4527fae */ /* 0x000fe8000e1a1010 */
[----:B------:R-:W-:Y:S04]  /*14240*/  STL.64 [R1+0xdc8], R244 ;  /* 0x000dc8f401007387 */ /* 0x000fe80000100a00 */
[----:B------:R-:W-:Y:S01]  /*14250*/  LDGSTS.E [R82+0x57600], desc[UR16][R242.64], !P4 ;  /* 0x57600000f2527fae */ /* 0x000fe2000e1a1010 */
[----:B------:R-:W-:Y:S01]  /*14260*/  ISETP.GE.U32.AND P4, PT, R0, 0x7ffffe1f, PT ;  /* 0x7ffffe1f0000780c */ /* 0x000fe20003f86070 */
[----:B------:R-:W-:-:S02]  /*14270*/  VIADD R0, R9, 0xfffffe9c ;  /* 0xfffffe9c09007836 */ /* 0x000fc40000000000 */
[----:B------:R-:W-:Y:S04]  /*14280*/  STL.64 [R1+0xdd8], R242 ;  /* 0x000dd8f201007387 */ /* 0x000fe80000100a00 */
[----:B------:R-:W4:Y:S01]  /*14290*/  LDL.LU.64 R98, [R1+0x2b8] ;  /* 0x0002b80001627983 */ /* 0x000f220000300a00 */
[----:B------:R-:W-:-:S04]  /*142a0*/  IMAD.WIDE R240, R2, 0x4, R240 ;  /* 0x0000000402f07825 */ /* 0x000fc800078e02f0 */
[C---:B------:R-:W-:Y:S01]  /*142b0*/  IMAD.WIDE R4, R2.reuse, 0x4, R102 ;  /* 0x0000000402047825 */ /* 0x040fe200078e0266 */
[----:B------:R-:W-:Y:S03]  /*142c0*/  LDGSTS.E [R82+0x57800], desc[UR16][R240.64], !P5 ;  /* 0x57800000f0527fae */ /* 0x000fe6000e9a1010 */
[C---:B------:R-:W-:Y:S01]  /*142d0*/  IMAD.WIDE R6, R2.reuse, 0x4, R100 ;  /* 0x0000000402067825 */ /* 0x040fe200078e0264 */
[----:B------:R-:W4:Y:S03]  /*142e0*/  LDL.LU.64 R102, [R1+0x2c8] ;  /* 0x0002c80001667983 */ /* 0x000f260000300a00 */
[----:B------:R-:W-:Y:S01]  /*142f0*/  IMAD.WIDE R8, R2, 0x4, R106 ;  /* 0x0000000402087825 */ /* 0x000fe200078e026a */
[----:B------:R-:W4:Y:S04]  /*14300*/  LDL.LU.64 R100, [R1+0x2d8] ;  /* 0x0002d80001647983 */ /* 0x000f280000300a00 */
[----:B------:R-:W4:Y:S04]  /*14310*/  LDL.LU.64 R106, [R1+0x2e8] ;  /* 0x0002e800016a7983 */ /* 0x000f280000300a00 */
[----:B------:R-:W-:Y:S04]  /*14320*/  STL.64 [R1+0xde0], R240 ;  /* 0x000de0f001007387 */ /* 0x000fe80000100a00 */
[----:B------:R-:W-:Y:S01]  /*14330*/  LDGSTS.E [R82+0x57a00], desc[UR16][R4.64], !P5 ;  /* 0x57a0000004527fae */ /* 0x000fe2000e9a1010 */
[----:B------:R-:W-:Y:S01]  /*14340*/  ISETP.GE.U32.AND P5, PT, R10, 0x7ffffe1e, PT ;  /* 0x7ffffe1e0a00780c */ /* 0x000fe20003fa6070 */
[----:B------:R-:W-:-:S02]  /*14350*/  IMAD.WIDE R10, R2, 0x4, R84 ;  /* 0x00000004020a7825 */ /* 0x000fc400078e0254 */
[----:B------:R-:W-:Y:S04]  /*14360*/  STL.64 [R1+0xde8], R4 ;  /* 0x000de80401007387 */ /* 0x000fe80000100a00 */
[----:B------:R-:W-:Y:S01]  /*14370*/  LDGSTS.E [R82+0x57c00], desc[UR16][R6.64], !P1 ;  /* 0x57c0000006527fae */ /* 0x000fe2000c9a1010 */
[----:B-1----:R-:W-:-:S03]  /*14380*/  IMAD.WIDE R12, R2, 0x4, R108 ;  /* 0x00000004020c7825 */ /* 0x002fc600078e026c */
[----:B------:R-:W-:Y:S04]  /*14390*/  STL.64 [R1+0xdf0], R6 ;  /* 0x000df00601007387 */ /* 0x000fe80000100a00 */
[----:B------:R-:W-:Y:S01]  /*143a0*/  LDGSTS.E [R82+0x57e00], desc[UR16][R8.64], !P1 ;  /* 0x57e0000008527fae */ /* 0x000fe2000c9a1010 */
[----:B------:R-:W-:Y:S01]  /*143b0*/  ISETP.GE.U32.AND P1, PT, R0, 0x7ffffe1d, PT ;  /* 0x7ffffe1d0000780c */ /* 0x000fe20003f26070 */
[----:B--2---:R-:W-:Y:S02]  /*143c0*/  VIADD R0, R14, 0xfffffe9a ;  /* 0xfffffe9a0e007836 */ /* 0x004fe40000000000 */
[----:B------:R-:W-:Y:S01]  /*143d0*/  STL.64 [R1+0xdf8], R8 ;  /* 0x000df80801007387 */ /* 0x000fe20000100a00 */
[----:B------:R-:W-:-:S03]  /*143e0*/  IMAD.WIDE R14, R2, 0x4, R104 ;  /* 0x00000004020e7825 */ /* 0x000fc600078e0268 */
[----:B------:R-:W2:Y:S04]  /*143f0*/  LDL.LU.64 R84, [R1+0x2f8] ;  /* 0x0002f80001547983 */ /* 0x000ea80000300a00 */
[----:B------:R-:W2:Y:S04]  /*14400*/  LDL.LU.64 R108, [R1+0x300] ;  /* 0x00030000016c7983 */ /* 0x000ea80000300a00 */
[----:B------:R-:W2:Y:S01]  /*14410*/  LDL.LU.64 R104, [R1+0x308] ;  /* 0x0003080001687983 */ /* 0x000ea20000300a00 */
[----:B------:R-:W-:-:S03]  /*14420*/  IADD3 R18, PT, PT, R18, -0x165, RZ ;  /* 0xfffffe9b12127810 */ /* 0x000fc60007ffe0ff */
[----:B------:R-:W-:Y:S04]  /*14430*/  LDGSTS.E [R82+0x58000], desc[UR16][R10.64], !P6 ;  /* 0x580000000a527fae */ /* 0x000fe8000f1a1010 */
[----:B------:R1:W-:Y:S01]  /*14440*/  LDGSTS.E [R82+0x58200], desc[UR16][R12.64], !P6 ;  /* 0x582000000c527fae */ /* 0x0003e2000f1a1010 */
[----:B------:R-:W-:-:S03]  /*14450*/  ISETP.GE.U32.AND P6, PT, R18, 0x7ffffe1c, PT ;  /* 0x7ffffe1c1200780c */ /* 0x000fc60003fc6070 */
[----:B------:R-:W-:Y:S01]  /*14460*/  LDGSTS.E [R82+0x58400], desc[UR16][R14.64], !P4 ;  /* 0x584000000e527fae */ /* 0x000fe2000e1a1010 */
[----:B------:R-:W-:Y:S02]  /*14470*/  VIADD R26, R26, 0xfffffe99 ;  /* 0xfffffe991a1a7836 */ /* 0x000fe40000000000 */
[----:B---3--:R-:W-:Y:S02]  /*14480*/  IMAD.WIDE R16, R2, 0x4, R110 ;  /* 0x0000000402107825 */ /* 0x008fe400078e026e */
[----:B------:R-:W3:Y:S04]  /*14490*/  LDL.LU.64 R110, [R1+0x310] ;  /* 0x00031000016e7983 */ /* 0x000ee80000300a00 */
[----:B------:R-:W-:Y:S04]  /*144a0*/  STL.64 [R1+0xe00], R10 ;  /* 0x000e000a01007387 */ /* 0x000fe80000100a00 */
[----:B------:R1:W-:Y:S04]  /*144b0*/  STL.64 [R1+0xe08], R12 ;  /* 0x000e080c01007387 */ /* 0x0003e80000100a00 */
[----:B------:R-:W-:Y:S01]  /*144c0*/  LDGSTS.E [R82+0x58600], desc[UR16][R16.64], !P4 ;  /* 0x5860000010527fae */ /* 0x000fe2000e1a1010 */
[----:B------:R-:W-:-:S02]  /*144d0*/  ISETP.GE.U32.AND P4, PT, R0, 0x7ffffe1b, PT ;  /* 0x7ffffe1b0000780c */ /* 0x000fc40003f86070 */
[----:B------:R-:W-:Y:S01]  /*144e0*/  IADD3 R0, PT, PT, R22, -0x168, RZ ;  /* 0xfffffe9816007810 */ /* 0x000fe20007ffe0ff */
[----:B------:R-:W-:Y:S01]  /*144f0*/  STL.64 [R1+0xe10], R14 ;  /* 0x000e100e01007387 */ /* 0x000fe20000100a00 */
[----:B------:R-:W-:Y:S02]  /*14500*/  VIADD R34, R34, 0xfffffe97 ;  /* 0xfffffe9722227836 */ /* 0x000fe40000000000 */
[----:B------:R-:W-:Y:S01]  /*14510*/  VIADD R50, R50, 0xfffffe93 ;  /* 0xfffffe9332327836 */ /* 0x000fe20000000000 */
[----:B-1----:R-:W1:Y:S01]  /*14520*/  LDC R13, c[0x0][0x3a0] ;  /* 0x0000e800ff0d7b82 */ /* 0x002e620000000800 */
[C---:B----4-:R-:W-:Y:S02]  /*14530*/  IMAD.WIDE R18, R2.reuse, 0x4, R98 ;  /* 0x0000000402127825 */ /* 0x050fe400078e0262 */
[----:B------:R-:W4:Y:S05]  /*14540*/  LDL.LU.64 R98, [R1+0x338] ;  /* 0x0003380001627983 */ /* 0x000f2a0000300a00 */
[----:B------:R-:W1:Y:S01]  /*14550*/  LDC R12, c[0x0][0x3a0] ;  /* 0x0000e800ff0c7b82 */ /* 0x000e620000000800 */
[----:B------:R-:W-:Y:S01]  /*14560*/  LDGSTS.E [R82+0x58800], desc[UR16][R18.64], !P5 ;  /* 0x5880000012527fae */ /* 0x000fe2000e9a1010 */
[----:B------:R-:W-:-:S03]  /*14570*/  IMAD.WIDE R20, R2, 0x4, R102 ;  /* 0x0000000402147825 */ /* 0x000fc600078e0266 */
[----:B------:R-:W4:Y:S01]  /*14580*/  LDL.LU.64 R102, [R1+0x348] ;  /* 0x0003480001667983 */ /* 0x000f220000300a00 */
[----:B------:R-:W-:-:S03]  /*14590*/  IMAD.WIDE R22, R2, 0x4, R100 ;  /* 0x0000000402167825 */ /* 0x000fc600078e0264 */
[----:B------:R-:W4:Y:S01]  /*145a0*/  LDL.LU.64 R100, [R1+0x358] ;  /* 0x0003580001647983 */ /* 0x000f220000300a00 */
[----:B------:R-:W-:-:S03]  /*145b0*/  IMAD.WIDE R24, R2, 0x4, R106 ;  /* 0x0000000402187825 */ /* 0x000fc600078e026a */
[----:B------:R-:W4:Y:S04]  /*145c0*/  LDL.LU.64 R106, [R1+0x368] ;  /* 0x00036800016a7983 */ /* 0x000f280000300a00 */
[----:B------:R-:W-:Y:S01]  /*145d0*/  LDGSTS.E [R82+0x58a00], desc[UR16][R20.64], !P5 ;  /* 0x58a0000014527fae */ /* 0x000fe2000e9a1010 */
[----:B------:R-:W-:-:S03]  /*145e0*/  ISETP.GE.U32.AND P5, PT, R26, 0x7ffffe1a, PT ;  /* 0x7ffffe1a1a00780c */ /* 0x000fc60003fa6070 */
[----:B------:R-:W-:Y:S04]  /*145f0*/  LDGSTS.E [R82+0x58c00], desc[UR16][R22.64], !P1 ;  /* 0x58c0000016527fae */ /* 0x000fe8000c9a1010 */
[----:B------:R-:W-:Y:S01]  /*14600*/  LDGSTS.E [R82+0x58e00], desc[UR16][R24.64], !P1 ;  /* 0x58e0000018527fae */ /* 0x000fe2000c9a1010 */
[----:B------:R-:W-:Y:S01]  /*14610*/  ISETP.GE.U32.AND P1, PT, R0, 0x7ffffe19, PT ;  /* 0x7ffffe190000780c */ /* 0x000fe20003f26070 */
[----:B------:R-:W-:Y:S02]  /*14620*/  VIADD R0, R30, 0xfffffe96 ;  /* 0xfffffe961e007836 */ /* 0x000fe40000000000 */
[C---:B--2---:R-:W-:Y:S02]  /*14630*/  IMAD.WIDE R26, R2.reuse, 0x4, R84 ;  /* 0x00000004021a7825 */ /* 0x044fe400078e0254 */
[----:B------:R-:W2:Y:S02]  /*14640*/  LDL.LU.64 R84, [R1+0x370] ;  /* 0x0003700001547983 */ /* 0x000ea40000300a00 */
[----:B------:R-:W-:-:S02]  /*14650*/  IMAD.WIDE R28, R2, 0x4, R108 ;  /* 0x00000004021c7825 */ /* 0x000fc400078e026c */
[----:B------:R-:W2:Y:S02]  /*14660*/  LDL.LU.64 R108, [R1+0x378] ;  /* 0x00037800016c7983 */ /* 0x000ea40000300a00 */
[----:B------:R-:W-:Y:S02]  /*14670*/  IMAD.WIDE R30, R2, 0x4, R104 ;  /* 0x00000004021e7825 */ /* 0x000fe400078e0268 */
[----:B------:R-:W2:Y:S04]  /*14680*/  LDL.LU.64 R104, [R1+0x380] ;  /* 0x0003800001687983 */ /* 0x000ea80000300a00 */
[----:B------:R-:W-:Y:S04]  /*14690*/  LDGSTS.E [R82+0x59000], desc[UR16][R26.64], !P6 ;  /* 0x590000001a527fae */ /* 0x000fe8000f1a1010 */
[----:B------:R-:W-:Y:S01]  /*146a0*/  LDGSTS.E [R82+0x59200], desc[UR16][R28.64], !P6 ;  /* 0x592000001c527fae */ /* 0x000fe2000f1a1010 */
[----:B------:R-:W-:-:S03]  /*146b0*/  ISETP.GE.U32.AND P6, PT, R34, 0x7ffffe18, PT ;  /* 0x7ffffe182200780c */ /* 0x000fc60003fc6070 */
[----:B------:R-:W-:Y:S01]  /*146c0*/  LDGSTS.E [R82+0x59400], desc[UR16][R30.64], !P4 ;  /* 0x594000001e527fae */ /* 0x000fe2000e1a1010 */
[----:B---3--:R-:W-:-:S03]  /*146d0*/  IMAD.WIDE R32, R2, 0x4, R110 ;  /* 0x0000000402207825 */ /* 0x008fc600078e026e */
[----:B------:R-:W3:Y:S04]  /*146e0*/  LDL.LU.64 R110, [R1+0x390] ;  /* 0x00039000016e7983 */ /* 0x000ee80000300a00 */
[----:B------:R-:W-:Y:S01]  /*146f0*/  LDGSTS.E [R82+0x59600], desc[UR16][R32.64], !P4 ;  /* 0x5960000020527fae */ /* 0x000fe2000e1a1010 */
[----:B------:R-:W-:Y:S01]  /*14700*/  ISETP.GE.U32.AND P4, PT, R0, 0x7ffffe17, PT ;  /* 0x7ffffe170000780c */ /* 0x000fe20003f86070 */
[----:B------:R-:W-:Y:S02]  /*14710*/  VIADD R0, R38, 0xfffffe94 ;  /* 0xfffffe9426007836 */ /* 0x000fe40000000000 */
[C---:B----4-:R-:W-:Y:S02]  /*14720*/  IMAD.WIDE R34, R2.reuse, 0x4, R98 ;  /* 0x0000000402227825 */ /* 0x050fe400078e0262 */
[----:B------:R-:W4:Y:S04]  /*14730*/  LDL.LU.64 R98, [R1+0x398] ;  /* 0x0003980001627983 */ /* 0x000f280000300a00 */
        /* <DEDUP_REMOVED lines=11> */
[----:B------:R-:W-:Y:S02]  /*147f0*/  ISETP.GE.U32.AND P1, PT, R0, 0x7ffffe15, PT ;  /* 0x7ffffe150000780c */ /* 0x000fe40003f26070 */
[----:B------:R-:W-:Y:S01]  /*14800*/  IADD3 R0, PT, PT, R46, -0x16e, RZ ;  /* 0xfffffe922e007810 */ /* 0x000fe20007ffe0ff */
        /* <DEDUP_REMOVED lines=10> */
[----:B------:R-:W-:Y:S02]  /*148b0*/  VIADD R58, R58, 0xfffffe91 ;  /* 0xfffffe913a3a7836 */ /* 0x000fe40000000000 */
[----:B---3--:R-:W-:Y:S02]  /*148c0*/  IMAD.WIDE R48, R2, 0x4, R110 ;  /* 0x0000000402307825 */ /* 0x008fe400078e026e */
[----:B------:R-:W3:Y:S04]  /*148d0*/  LDL.LU.64 R110, [R1+0x3d0] ;  /* 0x0003d000016e7983 */ /* 0x000ee80000300a00 */
[----:B------:R-:W-:Y:S01]  /*148e0*/  LDGSTS.E [R82+0x5a600], desc[UR16][R48.64], !P4 ;  /* 0x5a60000030527fae */ /* 0x000fe2000e1a1010 */
[----:B------:R-:W-:Y:S01]  /*148f0*/  ISETP.GE.U32.AND P4, PT, R0, 0x7ffffe13, PT ;  /* 0x7ffffe130000780c */ /* 0x000fe20003f86070 */
[----:B------:R-:W-:-:S02]  /*14900*/  VIADD R0, R54, 0xfffffe90 ;  /* 0xfffffe9036007836 */ /* 0x000fc40000000000 */
[----:B------:R-:W3:Y:S01]  /*14910*/  LDL.LU.64 R80, [R1+0x458] ;  /* 0x0004580001507983 */ /* 0x000ee20000300a00 */
[C---:B----4-:R-:W-:Y:S02]  /*14920*/  IMAD.WIDE R50, R2.reuse, 0x4, R98 ;  /* 0x0000000402327825 */ /* 0x050fe400078e0262 */
[----:B------:R-:W4:Y:S03]  /*14930*/  LDC R98, c[0x0][0x3a0] ;  /* 0x0000e800ff627b82 */ /* 0x000f260000000800 */
        /* <DEDUP_REMOVED lines=24> */
[C---:B---3--:R-:W-:Y:S02]  /*14ac0*/  IMAD.WIDE R64, R2.reuse, 0x4, R110 ;  /* 0x0000000402407825 */ /* 0x048fe400078e026e */
[----:B------:R-:W3:Y:S04]  /*14ad0*/  LDL.LU.64 R110, [R1+0x4e0] ;  /* 0x0004e000016e7983 */ /* 0x000ee80000300a00 */
[----:B------:R-:W3:Y:S04]  /*14ae0*/  LDL.LU.64 R116, [R1+0x4e8] ;  /* 0x0004e80001747983 */ /* 0x000ee80000300a00 */
[----:B------:R-:W3:Y:S04]  /*14af0*/  LDL.LU.64 R96, [R1+0x4f0] ;  /* 0x0004f00001607983 */ /* 0x000ee80000300a00 */
[----:B------:R-:W3:Y:S01]  /*14b00*/  LDL.LU.64 R112, [R1+0x4f8] ;  /* 0x0004f80001707983 */ /* 0x000ee20000300a00 */
[----:B------:R-:W-:-:S03]  /*14b10*/  IMAD.WIDE R66, R2, 0x4, R80 ;  /* 0x0000000402427825 */ /* 0x000fc600078e0250 */
[----:B------:R-:W-:Y:S01]  /*14b20*/  LDGSTS.E [R82+0x5b600], desc[UR16][R64.64], !P4 ;  /* 0x5b60000040527fae */ /* 0x000fe2000e1a1010 */
[----:B------:R-:W-:Y:S02]  /*14b30*/  ISETP.GE.U32.AND P4, PT, R0, 0x7ffffe0f, PT ;  /* 0x7ffffe0f0000780c */ /* 0x000fe40003f86070 */
[----:B------:R-:W-:Y:S01]  /*14b40*/  IADD3 R0, PT, PT, R70, -0x174, RZ ;  /* 0xfffffe8c46007810 */ /* 0x000fe20007ffe0ff */
[----:B------:R-:W-:Y:S01]  /*14b50*/  LDGSTS.E [R82+0x5b800], desc[UR16][R66.64], !P5 ;  /* 0x5b80000042527fae */ /* 0x000fe2000e9a1010 */
[C---:B----4-:R-:W-:Y:S02]  /*14b60*/  IMAD.WIDE R68, R2.reuse, 0x4, R102 ;  /* 0x0000000402447825 */ /* 0x050fe400078e0266 */
[----:B------:R-:W4:Y:S02]  /*14b70*/  LDC R102, c[0x0][0x3a0] ;  /* 0x0000e800ff667b82 */ /* 0x000f240000000800 */
[C---:B------:R-:W-:Y:S01]  /*14b80*/  IMAD.WIDE R70, R2.reuse, 0x4, R100 ;  /* 0x0000000402467825 */ /* 0x040fe200078e0264 */
[----:B------:R-:W-:Y:S03]  /*14b90*/  LDGSTS.E [R82+0x5ba00], desc[UR16][R68.64], !P5 ;  /* 0x5ba0000044527fae */ /* 0x000fe6000e9a1010 */
[----:B------:R-:W-:Y:S01]  /*14ba0*/  IMAD.WIDE R72, R2, 0x4, R106 ;  /* 0x0000000402487825 */ /* 0x000fe200078e026a */
[----:B------:R-:W4:Y:S01]  /*14bb0*/  LDL.LU.64 R100, [R1+0x500] ;  /* 0x0005000001647983 */ /* 0x000f220000300a00 */
[----:B------:R-:W-:Y:S01]  /*14bc0*/  ISETP.GE.U32.AND P5, PT, R74, 0x7ffffe0e, PT ;  /* 0x7ffffe0e4a00780c */ /* 0x000fe20003fa6070 */
[----:B------:R-:W1:Y:S02]  /*14bd0*/  LDC R106, c[0x0][0x3a0] ;  /* 0x0000e800ff6a7b82 */ /* 0x000e640000000800 */
[----:B------:R-:W-:Y:S04]  /*14be0*/  LDGSTS.E [R82+0x5bc00], desc[UR16][R70.64], !P1 ;  /* 0x5bc0000046527fae */ /* 0x000fe8000c9a1010 */
[----:B------:R-:W-:Y:S01]  /*14bf0*/  LDGSTS.E [R82+0x5be00], desc[UR16][R72.64], !P1 ;  /* 0x5be0000048527fae */ /* 0x000fe2000c9a1010 */
[----:B------:R-:W-:Y:S01]  /*14c00*/  ISETP.GE.U32.AND P1, PT, R0, 0x7ffffe0d, PT ;  /* 0x7ffffe0d0000780c */ /* 0x000fe20003f26070 */
[----:B------:R-:W-:-:S02]  /*14c10*/  VIADD R0, R78, 0xfffffe8a ;  /* 0xfffffe8a4e007836 */ /* 0x000fc40000000000 */
[----:B------:R-:W4:Y:S01]  /*14c20*/  LDL.LU.64 R120, [R1+0x530] ;  /* 0x0005300001787983 */ /* 0x000f220000300a00 */
[----:B--2---:R-:W-:-:S04]  /*14c30*/  IMAD.WIDE R74, R2, 0x4, R84 ;  /* 0x00000004024a7825 */ /* 0x004fc800078e0254 */
[C---:B------:R-:W-:Y:S01]  /*14c40*/  IMAD.WIDE R76, R2.reuse, 0x4, R108 ;  /* 0x00000004024c7825 */ /* 0x040fe200078e026c */
[----:B------:R-:W-:Y:S03]  /*14c50*/  LDGSTS.E [R82+0x5c000], desc[UR16][R74.64], !P6 ;  /* 0x5c0000004a527fae */ /* 0x000fe6000f1a1010 */
[----:B------:R-:W-:Y:S01]  /*14c60*/  IMAD.WIDE R78, R2, 0x4, R104 ;  /* 0x00000004024e7825 */ /* 0x000fe200078e0268 */
[----:B------:R-:W-:Y:S04]  /*14c70*/  LDGSTS.E [R82+0x5c200], desc[UR16][R76.64], !P6 ;  /* 0x5c2000004c527fae */ /* 0x000fe8000f1a1010 */
[----:B------:R-:W2:Y:S04]  /*14c80*/  LDL.LU.64 R104, [R1+0x538] ;  /* 0x0005380001687983 */ /* 0x000ea80000300a00 */
[----:B------:R-:W2:Y:S04]  /*14c90*/  LDL.LU.64 R84, [R1+0x540] ;  /* 0x0005400001547983 */ /* 0x000ea80000300a00 */
[----:B------:R-:W2:Y:S04]  /*14ca0*/  LDL.LU.64 R108, [R1+0x548] ;  /* 0x00054800016c7983 */ /* 0x000ea80000300a00 */
[----:B------:R-:W-:Y:S01]  /*14cb0*/  LDGSTS.E [R82+0x5c400], desc[UR16][R78.64], !P4 ;  /* 0x5c4000004e527fae */ /* 0x000fe2000e1a1010 */
[----:B------:R-:W-:-:S03]  /*14cc0*/  VIADD R93, R93, 0xfffffe8b ;  /* 0xfffffe8b5d5d7836 */ /* 0x000fc60000000000 */
[----:B------:R-:W2:Y:S02]  /*14cd0*/  LDL.LU.64 R134, [R1+0x550] ;  /* 0x0005500001867983 */ /* 0x000ea40000300a00 */
[----:B------:R-:W-:Y:S02]  /*14ce0*/  ISETP.GE.U32.AND P6, PT, R93, 0x7ffffe0c, PT ;  /* 0x7ffffe0c5d00780c */ /* 0x000fe40003fc6070 */
[----:B------:R-:W-:Y:S01]  /*14cf0*/  IADD3 R93, PT, PT, R94, -0x177, RZ ;  /* 0xfffffe895e5d7810 */ /* 0x000fe20007ffe0ff */
[----:B---3--:R-:W-:Y:S02]  /*14d00*/  IMAD.WIDE R80, R2, 0x4, R110 ;  /* 0x0000000402507825 */ /* 0x008fe400078e026e */
[----:B------:R-:W3:Y:S03]  /*14d10*/  LDC R110, c[0x0][0x3a0] ;  /* 0x0000e800ff6e7b82 */ /* 0x000ee60000000800 */
[----:B------:R-:W-:Y:S01]  /*14d20*/  LDGSTS.E [R82+0x5c600], desc[UR16][R80.64], !P4 ;  /* 0x5c60000050527fae */ /* 0x000fe2000e1a1010 */
[----:B------:R-:W-:Y:S01]  /*14d30*/  ISETP.GE.U32.AND P4, PT, R0, 0x7ffffe0b, PT ;  /* 0x7ffffe0b0000780c */ /* 0x000fe20003f86070 */
[----:B------:R-:W-:-:S02]  /*14d40*/  VIADD R0, R98, 0xfffffe88 ;  /* 0xfffffe8862007836 */ /* 0x000fc40000000000 */
[C---:B------:R-:W-:Y:S02]  /*14d50*/  IMAD.WIDE R98, R2.reuse, 0x4, R112 ;  /* 0x0000000402627825 */ /* 0x040fe400078e0270 */
[----:B------:R-:W3:Y:S04]  /*14d60*/  LDL.LU.64 R112, [R1+0x558] ;  /* 0x0005580001707983 */ /* 0x000ee80000300a00 */
[----:B------:R-:W3:Y:S01]  /*14d70*/  LDL.LU.64 R128, [R1+0x560] ;  /* 0x0005600001807983 */ /* 0x000ee20000300a00 */
[----:B------:R-:W-:-:S03]  /*14d80*/  IMAD.WIDE R94, R2, 0x4, R116 ;  /* 0x00000004025e7825 */ /* 0x000fc600078e0274 */
[----:B------:R-:W3:Y:S01]  /*14d90*/  LDL.LU.64 R116, [R1+0x598] ;  /* 0x0005980001747983 */ /* 0x000ee20000300a00 */
[----:B------:R-:W-:-:S03]  /*14da0*/  IMAD.WIDE R96, R2, 0x4, R96 ;  /* 0x0000000402607825 */ /* 0x000fc600078e0260 */
[----:B------:R-:W-:Y:S04]  /*14db0*/  LDGSTS.E [R82+0x5c800], desc[UR16][R94.64], !P5 ;  /* 0x5c8000005e527fae */ /* 0x000fe8000e9a1010 */
[----:B------:R-:W-:Y:S01]  /*14dc0*/  LDGSTS.E [R82+0x5ca00], desc[UR16][R96.64], !P5 ;  /* 0x5ca0000060527fae */ /* 0x000fe2000e9a1010 */
[----:B------:R-:W-:Y:S01]  /*14dd0*/  ISETP.GE.U32.AND P5, PT, R93, 0x7ffffe0a, PT ;  /* 0x7ffffe0a5d00780c */ /* 0x000fe20003fa6070 */
[----:B----4-:R-:W-:Y:S02]  /*14de0*/  VIADD R93, R102, 0xfffffe87 ;  /* 0xfffffe87665d7836 */ /* 0x010fe40000000000 */
[----:B------:R-:W-:Y:S04]  /*14df0*/  LDGSTS.E [R82+0x5cc00], desc[UR16][R98.64], !P1 ;  /* 0x5cc0000062527fae */ /* 0x000fe8000c9a1010 */
[----:B------:R-:W4:Y:S01]  /*14e00*/  LDL.LU.64 R136, [R1+0x5a0] ;  /* 0x0005a00001887983 */ /* 0x000f220000300a00 */
[----:B------:R-:W-:-:S05]  /*14e10*/  IMAD.WIDE R100, R2, 0x4, R100 ;  /* 0x0000000402647825 */ /* 0x000fca00078e0264 */
[----:B------:R-:W-:Y:S01]  /*14e20*/  LDGSTS.E [R82+0x5ce00], desc[UR16][R100.64], !P1 ;  /* 0x5ce0000064527fae */ /* 0x000fe2000c9a1010 */
[----:B------:R-:W-:Y:S02]  /*14e30*/  ISETP.GE.U32.AND P1, PT, R0, 0x7ffffe09, PT ;  /* 0x7ffffe090000780c */ /* 0x000fe40003f26070 */
[----:B-1----:R-:W-:Y:S01]  /*14e40*/  IADD3 R0, PT, PT, R106, -0x17a, RZ ;  /* 0xfffffe866a007810 */ /* 0x002fe20007ffe0ff */
[C---:B------:R-:W-:Y:S02]  /*14e50*/  IMAD.WIDE R102, R2.reuse, 0x4, R120 ;  /* 0x0000000402667825 */ /* 0x040fe400078e0278 */
[----:B------:R-:W4:Y:S04]  /*14e60*/  LDL.LU.64 R120, [R1+0x5a8] ;  /* 0x0005a80001787983 */ /* 0x000f280000300a00 */
[----:B------:R-:W4:Y:S04]  /*14e70*/  LDL.LU.64 R124, [R1+0x5b0] ;  /* 0x0005b000017c7983 */ /* 0x000f280000300a00 */
[----:B------:R-:W-:Y:S01]  /*14e80*/  LDGSTS.E [R82+0x5d000], desc[UR16][R102.64], !P6 ;  /* 0x5d00000066527fae */ /* 0x000fe2000f1a1010 */
[----:B--2---:R-:W-:-:S03]  /*14e90*/  IMAD.WIDE R106, R2, 0x4, R84 ;  /* 0x00000004026a7825 */ /* 0x004fc600078e0254 */
[----:B------:R-:W2:Y:S01]  /*14ea0*/  LDL.LU.64 R84, [R1+0x5b8] ;  /* 0x0005b80001547983 */ /* 0x000ea20000300a00 */
[----:B------:R-:W-:-:S03]  /*14eb0*/  IMAD.WIDE R104, R2, 0x4, R104 ;  /* 0x0000000402687825 */ /* 0x000fc600078e0268 */
[----:B------:R-:W2:Y:S01]  /*14ec0*/  LDL.LU.64 R142, [R1+0x5c0] ;  /* 0x0005c000018e7983 */ /* 0x000ea20000300a00 */
[----:B------:R-:W-:-:S03]  /*14ed0*/  IMAD.WIDE R108, R2, 0x4, R108 ;  /* 0x00000004026c7825 */ /* 0x000fc600078e026c */
[----:B------:R-:W-:Y:S04]  /*14ee0*/  LDGSTS.E [R82+0x5d200], desc[UR16][R104.64], !P6 ;  /* 0x5d20000068527fae */ /* 0x000fe8000f1a1010 */
[----:B------:R-:W-:Y:S04]  /*14ef0*/  LDGSTS.E [R82+0x5d400], desc[UR16][R106.64], !P4 ;  /* 0x5d4000006a527fae */ /* 0x000fe8000e1a1010 */
[----:B------:R-:W-:Y:S01]  /*14f00*/  LDGSTS.E [R82+0x5d600], desc[UR16][R108.64], !P4 ;  /* 0x5d6000006c527fae */ /* 0x000fe2000e1a1010 */
[----:B------:R-:W-:Y:S01]  /*14f10*/  ISETP.GE.U32.AND P4, PT, R0, 0x7ffffe07, PT ;  /* 0x7ffffe070000780c */ /* 0x000fe20003f86070 */
[----:B------:R-:W-:Y:S01]  /*14f20*/  VIADD R0, R114, 0xfffffe84 ;  /* 0xfffffe8472007836 */ /* 0x000fe20000000000 */
[----:B------:R-:W-:Y:S01]  /*14f30*/  ISETP.GE.U32.AND P6, PT, R93, 0x7ffffe08, PT ;  /* 0x7ffffe085d00780c */ /* 0x000fe20003fc6070 */
[----:B---3--:R-:W-:-:S02]  /*14f40*/  VIADD R93, R110, 0xfffffe85 ;  /* 0xfffffe856e5d7836 */ /* 0x008fc40000000000 */
[----:B------:R-:W-:-:S05]  /*14f50*/  IMAD.WIDE R110, R2, 0x4, R134 ;  /* 0x00000004026e7825 */ /* 0x000fca00078e0286 */
[----:B------:R-:W-:Y:S01]  /*14f60*/  LDGSTS.E [R82+0x5d800], desc[UR16][R110.64], !P5 ;  /* 0x5d8000006e527fae */ /* 0x000fe2000e9a1010 */
[----:B------:R-:W-:-:S03]  /*14f70*/  IMAD.WIDE R114, R2, 0x4, R128 ;  /* 0x0000000402727825 */ /* 0x000fc600078e0280 */
[----:B------:R-:W3:Y:S04]  /*14f80*/  LDL.LU.64 R128, [R1+0x5c8] ;  /* 0x0005c80001807983 */ /* 0x000ee80000300a00 */
[----:B------:R-:W3:Y:S01]  /*14f90*/  LDL.LU.64 R140, [R1+0x608] ;  /* 0x00060800018c7983 */ /* 0x000ee20000300a00 */
[----:B------:R-:W-:-:S03]  /*14fa0*/  IMAD.WIDE R112, R2, 0x4, R112 ;  /* 0x0000000402707825 */ /* 0x000fc600078e0270 */
[----:B------:R-:W3:Y:S01]  /*14fb0*/  LDL.LU.64 R134, [R1+0x610] ;  /* 0x0006100001867983 */ /* 0x000ee20000300a00 */
[----:B------:R-:W-:-:S03]  /*14fc0*/  IMAD.WIDE R116, R2, 0x4, R116 ;  /* 0x0000000402747825 */ /* 0x000fc600078e0274 */
[----:B------:R-:W-:Y:S04]  /*14fd0*/  LDGSTS.E [R82+0x5da00], desc[UR16][R112.64], !P5 ;  /* 0x5da0000070527fae */ /* 0x000fe8000e9a1010 */
[----:B------:R-:W-:Y:S04]  /*14fe0*/  LDGSTS.E [R82+0x5dc00], desc[UR16][R114.64], !P1 ;  /* 0x5dc0000072527fae */ /* 0x000fe8000c9a1010 */
[----:B------:R-:W-:Y:S01]  /*14ff0*/  LDGSTS.E [R82+0x5de00], desc[UR16][R116.64], !P1 ;  /* 0x5de0000074527fae */ /* 0x000fe2000c9a1010 */
[----:B------:R-:W-:Y:S01]  /*15000*/  ISETP.GE.U32.AND P1, PT, R0, 0x7ffffe05, PT ;  /* 0x7ffffe050000780c */ /* 0x000fe20003f26070 */
[----:B------:R-:W-:-:S02]  /*15010*/  VIADD R0, R122, 0xfffffe82 ;  /* 0xfffffe827a007836 */ /* 0x000fc40000000000 */
[----:B------:R-:W3:Y:S04]  /*15020*/  LDL.LU.64 R152, [R1+0x618] ;  /* 0x0006180001987983 */ /* 0x000ee80000300a00 */
[----:B------:R-:W3:Y:S04]  /*15030*/  LDL.LU.64 R150, [R1+0x628] ;  /* 0x0006280001967983 */ /* 0x000ee80000300a00 */
[----:B------:R-:W3:Y:S01]  /*15040*/  LDL.LU.64 R148, [R1+0x620] ;  /* 0x0006200001947983 */ /* 0x000ee20000300a00 */
[----:B----4-:R-:W-:-:S04]  /*15050*/  IMAD.WIDE R122, R2, 0x4, R124 ;  /* 0x00000004027a7825 */ /* 0x010fc800078e027c */
[----:B--2---:R-:W-:Y:S02]  /*15060*/  IMAD.WIDE R124, R2, 0x4, R84 ;  /* 0x00000004027c7825 */ /* 0x004fe400078e0254 */
[----:B------:R-:W2:Y:S01]  /*15070*/  LDL.LU.64 R84, [R1+0x630] ;  /* 0x0006300001547983 */ /* 0x000ea20000300a00 */
[----:B------:R-:W-:Y:S02]  /*15080*/  ISETP.GE.U32.AND P5, PT, R93, 0x7ffffe06, PT ;  /* 0x7ffffe065d00780c */ /* 0x000fe40003fa6070 */
[----:B------:R-:W-:Y:S01]  /*15090*/  IADD3 R93, PT, PT, R118, -0x17d, RZ ;  /* 0xfffffe83765d7810 */ /* 0x000fe20007ffe0ff */
[C---:B------:R-:W-:Y:S01]  /*150a0*/  IMAD.WIDE R118, R2.reuse, 0x4, R136 ;  /* 0x0000000402767825 */ /* 0x040fe200078e0288 */
[----:B------:R-:W4:Y:S01]  /*150b0*/  LDL.LU.64 R146, [R1+0x638] ;  /* 0x0006380001927983 */ /* 0x000f220000300a00 */
[----:B------:R-:W1:Y:S02]  /*150c0*/  LDC R136, c[0x0][0x3a0] ;  /* 0x0000e800ff887b82 */ /* 0x000e640000000800 */
[----:B------:R-:W-:Y:S01]  /*150d0*/  IMAD.WIDE R120, R2, 0x4, R120 ;  /* 0x0000000402787825 */ /* 0x000fe200078e0278 */
[----:B------:R-:W-:Y:S04]  /*150e0*/  LDGSTS.E [R82+0x5e000], desc[UR16][R118.64], !P6 ;  /* 0x5e00000076527fae */ /* 0x000fe8000f1a1010 */
[----:B------:R-:W-:Y:S01]  /*150f0*/  LDGSTS.E [R82+0x5e200], desc[UR16][R120.64], !P6 ;  /* 0x5e20000078527fae */ /* 0x000fe2000f1a1010 */
[----:B------:R-:W1:Y:S03]  /*15100*/  LDC R137, c[0x0][0x3a0] ;  /* 0x0000e800ff897b82 */ /* 0x000e660000000800 */
[----:B------:R-:W-:Y:S04]  /*15110*/  LDGSTS.E [R82+0x5e400], desc[UR16][R122.64], !P4 ;  /* 0x5e4000007a527fae */ /* 0x000fe8000e1a1010 */
[----:B------:R-:W-:Y:S01]  /*15120*/  LDGSTS.E [R82+0x5e600], desc[UR16][R124.64], !P4 ;  /* 0x5e6000007c527fae */ /* 0x000fe2000e1a1010 */
[----:B------:R-:W-:Y:S01]  /*15130*/  ISETP.GE.U32.AND P4, PT, R0, 0x7ffffe03, PT ;  /* 0x7ffffe030000780c */ /* 0x000fe20003f86070 */
[----:B------:R-:W-:-:S02]  /*15140*/  VIADD R0, R126, 0xfffffe81 ;  /* 0xfffffe817e007836 */ /* 0x000fc40000000000 */
[----:B------:R-:W-:Y:S01]  /*15150*/  IMAD.WIDE R126, R2, 0x4, R142 ;  /* 0x00000004027e7825 */ /* 0x000fe200078e028e */
[----:B------:R-:W4:Y:S01]  /*15160*/  LDL.LU.64 R144, [R1+0x640] ;  /* 0x0006400001907983 */ /* 0x000f220000300a00 */
[----:B------:R-:W-:-:S03]  /*15170*/  ISETP.GE.U32.AND P6, PT, R93, 0x7ffffe04, PT ;  /* 0x7ffffe045d00780c */ /* 0x000fc60003fc6070 */
[----:B------:R-:W4:Y:S01]  /*15180*/  LDL.LU.64 R142, [R1+0x688] ;  /* 0x00068800018e7983 */ /* 0x000f220000300a00 */
[----:B------:R-:W-:-:S03]  /*15190*/  IADD3 R93, PT, PT, R130, -0x180, RZ ;  /* 0xfffffe80825d7810 */ /* 0x000fc60007ffe0ff */
[----:B------:R-:W-:Y:S01]  /*151a0*/  LDGSTS.E [R82+0x5e800], desc[UR16][R126.64], !P5 ;  /* 0x5e8000007e527fae */ /* 0x000fe2000e9a1010 */
[----:B---3--:R-:W-:-:S03]  /*151b0*/  IMAD.WIDE R130, R2, 0x4, R140 ;  /* 0x0000000402827825 */ /* 0x008fc600078e028c */
[----:B------:R-:W3:Y:S04]  /*151c0*/  LDL.LU.64 R140, [R1+0x698] ;  /* 0x00069800018c7983 */ /* 0x000ee80000300a00 */
[----:B------:R-:W-:Y:S01]  /*151d0*/  STL.64 [R1+0xda8], R132 ;  /* 0x000da88401007387 */ /* 0x000fe20000100a00 */
[----:B------:R-:W-:-:S04]  /*151e0*/  IMAD.WIDE R10, R2, 0x4, R152 ;  /* 0x00000004020a7825 */ /* 0x000fc800078e0298 */
[C---:B------:R-:W-:Y:S01]  /*151f0*/  IMAD.WIDE R8, R2.reuse, 0x4, R150 ;  /* 0x0000000402087825 */ /* 0x040fe200078e0296 */
[----:B------:R1:W-:Y:S03]  /*15200*/  STL.64 [R1+0x3a0], R10 ;  /* 0x0003a00a01007387 */ /* 0x0003e60000100a00 */
[C---:B------:R-:W-:Y:S01]  /*15210*/  IMAD.WIDE R6, R2.reuse, 0x4, R148 ;  /* 0x0000000402067825 */ /* 0x040fe200078e0294 */
[----:B------:R4:W-:Y:S04]  /*15220*/  STL.64 [R1+0xac8], R8 ;  /* 0x000ac80801007387 */ /* 0x0009e80000100a00 */
[----:B------:R1:W-:Y:S04]  /*15230*/  STL.64 [R1+0x3a8], R6 ;  /* 0x0003a80601007387 */ /* 0x0003e80000100a00 */
[----:B------:R-:W3:Y:S01]  /*15240*/  LDL.LU.64 R150, [R1+0x680] ;  /* 0x0006800001967983 */ /* 0x000ee20000300a00 */
[----:B--2---:R-:W-:-:S05]  /*15250*/  IMAD.WIDE R4, R2, 0x4, R84 ;  /* 0x0000000402047825 */ /* 0x004fca00078e0254 */
[----:B------:R2:W-:Y:S04]  /*15260*/  STL.64 [R1+0x3d0], R4 ;  /* 0x0003d00401007387 */ /* 0x0005e80000100a00 */
[----:B------:R-:W3:Y:S01]  /*15270*/  LDL.LU.64 R84, [R1+0x600] ;  /* 0x0006000001547983 */ /* 0x000ee20000300a00 */
[----:B------:R-:W-:-:S04]  /*15280*/  IMAD.WIDE R128, R2, 0x4, R128 ;  /* 0x0000000402807825 */ /* 0x000fc800078e0280 */
[----:B------:R-:W-:Y:S01]  /*15290*/  IMAD.WIDE R134, R2, 0x4, R134 ;  /* 0x0000000402867825 */ /* 0x000fe200078e0286 */
[----:B------:R-:W-:Y:S04]  /*152a0*/  LDGSTS.E [R82+0x5ea00], desc[UR16][R128.64], !P5 ;  /* 0x5ea0000080527fae */ /* 0x000fe8000e9a1010 */
[----:B------:R-:W-:Y:S04]  /*152b0*/  LDGSTS.E [R82+0x5ec00], desc[UR16][R130.64], !P1 ;  /* 0x5ec0000082527fae */ /* 0x000fe8000c9a1010 */
[----:B------:R-:W-:Y:S01]  /*152c0*/  LDGSTS.E [R82+0x5ee00], desc[UR16][R134.64], !P1 ;  /* 0x5ee0000086527fae */ /* 0x000fe2000c9a1010 */
[----:B------:R-:W-:-:S03]  /*152d0*/  ISETP.GE.AND P5, PT, R83, R93, PT ;  /* 0x0000005d5300720c */ /* 0x000fc60003fa6270 */
[----:B------:R1:W-:Y:S04]  /*152e0*/  LDGSTS.E [R82+0x5f000], desc[UR16][R10.64], !P6 ;  /* 0x5f0000000a527fae */ /* 0x0003e8000f1a1010 */
[----:B------:R4:W-:Y:S04]  /*152f0*/  LDGSTS.E [R82+0x5f200], desc[UR16][R8.64], !P6 ;  /* 0x5f20000008527fae */ /* 0x0009e8000f1a1010 */
[----:B------:R2:W-:Y:S01]  /*15300*/  LDGSTS.E [R82+0x5f400], desc[UR16][R6.64], !P4 ;  /* 0x5f40000006527fae */ /* 0x0005e2000e1a1010 */
[----:B------:R-:W-:-:S03]  /*15310*/  ISETP.GE.U32.AND P1, PT, R0, 0x7ffffe02, PT ;  /* 0x7ffffe020000780c */ /* 0x000fc60003f26070 */
[----:B------:R2:W-:Y:S01]  /*15320*/  LDGSTS.E [R82+0x5f600], desc[UR16][R4.64], !P4 ;  /* 0x5f60000004527fae */ /* 0x0005e2000e1a1010 */
[----:B------:R-:W-:Y:S01]  /*15330*/  IMAD.WIDE R166, R3, 0x4, R238 ;  /* 0x0000000403a67825 */ /* 0x000fe200078e02ee */
[----:B-1----:R-:W1:Y:S03]  /*15340*/  LDC R10, c[0x0][0x3a0] ;  /* 0x0000e800ff0a7b82 */ /* 0x002e660000000800 */
[----:B----4-:R-:W-:-:S04]  /*15350*/  IMAD.WIDE R8, R2, 0x4, R146 ;  /* 0x0000000402087825 */ /* 0x010fc800078e0292 */
[----:B--2---:R-:W-:Y:S01]  /*15360*/  IMAD.WIDE R6, R2, 0x4, R144 ;  /* 0x0000000402067825 */ /* 0x004fe200078e0290 */
[----:B------:R-:W-:-:S03]  /*15370*/  SEL R0, RZ, 0x4, P5 ;  /* 0x00000004ff007807 */ /* 0x000fc60002800000 */
[----:B------:R-:W-:Y:S01]  /*15380*/  IMAD.WIDE R4, R2, 0x4, R142 ;  /* 0x0000000402047825 */ /* 0x000fe200078e028e */
[----:B------:R-:W-:Y:S01]  /*15390*/  STL.64 [R1+0x3b0], R8 ;  /* 0x0003b00801007387 */ /* 0x000fe20000100a00 */
[----:B------:R-:W-:-:S03]  /*153a0*/  ISETP.GT.AND P5, PT, R133, 0x1ff, PT ;  /* 0x000001ff8500780c */ /* 0x000fc60003fa4270 */
[----:B------:R2:W-:Y:S04]  /*153b0*/  STL.64 [R1+0x3c8], R6 ;  /* 0x0003c80601007387 */ /* 0x0005e80000100a00 */
[----:B------:R4:W-:Y:S01]  /*153c0*/  STL.64 [R1+0x3b8], R4 ;  /* 0x0003b80401007387 */ /* 0x0009e20000100a00 */
[----:B------:R-:W-:Y:S02]  /*153d0*/  ISETP.GE.U32.AND P6, PT, R93, 0x7ffffe01, PT ;  /* 0x7ffffe015d00780c */ /* 0x000fe40003fc6070 */
[----:B------:R-:W-:Y:S01]  /*153e0*/  SEL R0, R0, RZ, P5 ;  /* 0x000000ff00007207 */ /* 0x000fe20002800000 */
[----:B------:R-:W-:Y:S03]  /*153f0*/  LDGSTS.E [R82+0x5f800], desc[UR16][R8.64], !P1 ;  /* 0x5f80000008527fae */ /* 0x000fe6000c9a1010 */
[----:B------:R-:W-:Y:S01]  /*15400*/  ISETP.NE.U32.AND P5, PT, R0, RZ, PT ;  /* 0x000000ff0000720c */ /* 0x000fe20003fa5070 */
[----:B------:R1:W-:Y:S01]  /*15410*/  LDGSTS.E [R82+0x5fa00], desc[UR16][R6.64], !P1 ;  /* 0x5fa0000006527fae */ /* 0x0003e2000c9a1010 */
[----:B------:R-:W-:-:S05]  /*15420*/  IADD3 R0, PT, PT, R139, -0x183, RZ ;  /* 0xfffffe7d8b007810 */ /* 0x000fca0007ffe0ff */
[----:B------:R1:W-:Y:S01]  /*15430*/  LDGSTS.E [R82+0x5fc00], desc[UR16][R4.64], !P6 ;  /* 0x5fc0000004527fae */ /* 0x0003e2000f1a1010 */
[----:B---3--:R-:W-:-:S03]  /*15440*/  IMAD.WIDE R132, R2, 0x4, R140 ;  /* 0x0000000402847825 */ /* 0x008fc600078e028c */
[----:B------:R-:W3:Y:S04]  /*15450*/  LDL.LU.64 R140, [R1+0x590] ;  /* 0x00059000018c7983 */ /* 0x000ee80000300a00 */
[----:B------:R-:W2:Y:S04]  /*15460*/  LDL.LU.64 R142, [R1+0x528] ;  /* 0x00052800018e7983 */ /* 0x000ea80000300a00 */
[----:B------:R-:W2:Y:S04]  /*15470*/  LDL.LU.64 R144, [R1+0x4c0] ;  /* 0x0004c00001907983 */ /* 0x000ea80000300a00 */
[----:B------:R-:W2:Y:S04]  /*15480*/  LDL.LU.64 R146, [R1+0x440] ;  /* 0x0004400001927983 */ /* 0x000ea80000300a00 */
[----:B------:R-:W2:Y:S04]  /*15490*/  LDL.LU.64 R148, [R1+0x388] ;  /* 0x0003880001947983 */ /* 0x000ea80000300a00 */
[----:B------:R-:W2:Y:S04]  /*154a0*/  LDL.LU.64 R152, [R1+0x9d0] ;  /* 0x0009d00001987983 */ /* 0x000ea80000300a00 */
[----:B------:R-:W2:Y:S04]  /*154b0*/  LDL.LU.64 R154, [R1+0x678] ;  /* 0x00067800019a7983 */ /* 0x000ea80000300a00 */
[----:B------:R1:W-:Y:S04]  /*154c0*/  STL.64 [R1+0xdb0], R132 ;  /* 0x000db08401007387 */ /* 0x0003e80000100a00 */
[----:B------:R-:W2:Y:S04]  /*154d0*/  LDL.LU.64 R156, [R1+0x5f8] ;  /* 0x0005f800019c7983 */ /* 0x000ea80000300a00 */
        /* <DEDUP_REMOVED lines=8> */
[----:B------:R1:W-:Y:S01]  /*15560*/  LDGSTS.E [R82+0x5fe00], desc[UR16][R132.64], !P6 ;  /* 0x5fe0000084527fae */ /* 0x0003e2000f1a1010 */
[----:B------:R-:W-:Y:S01]  /*15570*/  ISETP.GE.U32.AND P6, PT, R0, 0x7ffffdfe, PT ;  /* 0x7ffffdfe0000780c */ /* 0x000fe20003fc6070 */
[----:B------:R-:W-:-:S02]  /*15580*/  VIADD R0, R138, 0xfffffe7c ;  /* 0xfffffe7c8a007836 */ /* 0x000fc40000000000 */
[----:B------:R-:W2:Y:S04]  /*15590*/  LDL.LU.64 R176, [R1+0x580] ;  /* 0x0005800001b07983 */ /* 0x000ea80000300a00 */
[----:B------:R-:W2:Y:S04]  /*155a0*/  LDL.LU.64 R178, [R1+0x518] ;  /* 0x0005180001b27983 */ /* 0x000ea80000300a00 */
[----:B------:R-:W2:Y:S01]  /*155b0*/  LDL.LU.64 R180, [R1+0x4b0] ;  /* 0x0004b00001b47983 */ /* 0x000ea20000300a00 */
[----:B------:R-:W-:-:S03]  /*155c0*/  IMAD.WIDE R138, R3, 0x4, R84 ;  /* 0x00000004038a7825 */ /* 0x000fc600078e0254 */
[----:B------:R-:W2:Y:S04]  /*155d0*/  LDL.LU.64 R182, [R1+0x430] ;  /* 0x0004300001b67983 */ /* 0x000ea80000300a00 */
[----:B------:R-:W2:Y:S04]  /*155e0*/  LDL.LU.64 R84, [R1+0xa28] ;  /* 0x000a280001547983 */ /* 0x000ea80000300a00 */
[----:B------:R-:W3:Y:S04]  /*155f0*/  LDL.LU.64 R186, [R1+0x9f8] ;  /* 0x0009f80001ba7983 */ /* 0x000ee80000300a00 */
[----:B------:R-:W3:Y:S04]  /*15600*/  LDL.LU.64 R188, [R1+0x9c0] ;  /* 0x0009c00001bc7983 */ /* 0x000ee80000300a00 */
[----:B------:R-:W3:Y:S04]  /*15610*/  LDL.LU.64 R190, [R1+0x668] ;  /* 0x0006680001be7983 */ /* 0x000ee80000300a00 */
[----:B------:R-:W3:Y:S04]  /*15620*/  LDL.LU.64 R192, [R1+0x5e8] ;  /* 0x0005e80001c07983 */ /* 0x000ee80000300a00 */
[----:B------:R-:W3:Y:S04]  /*15630*/  LDL.LU.64 R194, [R1+0x578] ;  /* 0x0005780001c27983 */ /* 0x000ee80000300a00 */
[----:B------:R-:W3:Y:S04]  /*15640*/  LDL.LU.64 R196, [R1+0x510] ;  /* 0x0005100001c47983 */ /* 0x000ee80000300a00 */
[----:B------:R-:W3:Y:S04]  /*15650*/  LDL.LU.64 R198, [R1+0x4a8] ;  /* 0x0004a80001c67983 */ /* 0x000ee80000300a00 */
[----:B------:R-:W3:Y:S01]  /*15660*/  LDL.LU.64 R200, [R1+0xa48] ;  /* 0x000a480001c87983 */ /* 0x000ee20000300a00 */
[----:B------:R-:W-:-:S03]  /*15670*/  VIADD R93, R136, 0xfffffe7f ;  /* 0xfffffe7f885d7836 */ /* 0x000fc60000000000 */
[----:B------:R-:W0:Y:S01]  /*15680*/  LDGDEPBAR ;  /* 0x00000000000079af */ /* 0x000e220000000000 */
[----:B--2---:R-:W-:-:S03]  /*15690*/  IMAD.WIDE R184, R3, 0x4, R84 ;  /* 0x0000000403b87825 */ /* 0x004fc600078e0254 */
[----:B------:R-:W2:Y:S04]  /*156a0*/  LDL.LU.64 R84, [R1+0xa20] ;  /* 0x000a200001547983 */ /* 0x000ea80000300a00 */
[----:B------:R-:W4:Y:S04]  /*156b0*/  LDL.LU.64 R204, [R1+0x9f0] ;  /* 0x0009f00001cc7983 */ /* 0x000f280000300a00 */
[----:B------:R-:W4:Y:S04]  /*156c0*/  LDL.LU.64 R206, [R1+0x9b8] ;  /* 0x0009b80001ce7983 */ /* 0x000f280000300a00 */
[----:B------:R-:W4:Y:S04]  /*156d0*/  LDL.LU.64 R208, [R1+0x660] ;  /* 0x0006600001d07983 */ /* 0x000f280000300a00 */
[----:B------:R-:W4:Y:S04]  /*156e0*/  LDL.LU.64 R210, [R1+0x5e0] ;  /* 0x0005e00001d27983 */ /* 0x000f280000300a00 */
[----:B------:R-:W4:Y:S04]  /*156f0*/  LDL.LU.64 R212, [R1+0x570] ;  /* 0x0005700001d47983 */ /* 0x000f280000300a00 */
[----:B------:R-:W4:Y:S04]  /*15700*/  LDL.LU.64 R214, [R1+0x508] ;  /* 0x0005080001d67983 */ /* 0x000f280000300a00 */
[----:B------:R-:W4:Y:S04]  /*15710*/  LDL.LU.64 R216, [R1+0xa60] ;  /* 0x000a600001d87983 */ /* 0x000f280000300a00 */
[----:B------:R-:W4:Y:S04]  /*15720*/  LDL.LU.64 R218, [R1+0xa40] ;  /* 0x000a400001da7983 */ /* 0x000f280000300a00 */
[----:B------:R-:W4:Y:S01]  /*15730*/  LDL.LU.64 R220, [R1+0xa18] ;  /* 0x000a180001dc7983 */ /* 0x000f220000300a00 */
[----:B------:R-:W-:-:S03]  /*15740*/  ISETP.GE.U32.AND P4, PT, R93, 0x7ffffe00, PT ;  /* 0x7ffffe005d00780c */ /* 0x000fc60003f86070 */
[----:B------:R-:W4:Y:S01]  /*15750*/  LDL.LU.64 R222, [R1+0x9e8] ;  /* 0x0009e80001de7983 */ /* 0x000f220000300a00 */
[----:B------:R-:W-:-:S03]  /*15760*/  VIADD R93, R137, 0xfffffe7e ;  /* 0xfffffe7e895d7836 */ /* 0x000fc60000000000 */
[----:B------:R-:W4:Y:S01]  /*15770*/  LDL.LU.64 R224, [R1+0x9b0] ;  /* 0x0009b00001e07983 */ /* 0x000f220000300a00 */
[----:B------:R-:W-:-:S03]  /*15780*/  IMAD.WIDE R136, R3, 0x4, R150 ;  /* 0x0000000403887825 */ /* 0x000fc600078e0296 */
[----:B------:R-:W4:Y:S01]  /*15790*/  LDL.LU.64 R226, [R1+0x658] ;  /* 0x0006580001e27983 */ /* 0x000f220000300a00 */
[----:B------:R-:W-:-:S03]  /*157a0*/  IMAD.WIDE R150, R3, 0x4, R236 ;  /* 0x0000000403967825 */ /* 0x000fc600078e02ec */
        /* <DEDUP_REMOVED lines=10> */
[----:B------:R-:W-:-:S03]  /*15850*/  IMAD.WIDE R152, R3, 0x4, R152 ;  /* 0x0000000403987825 */ /* 0x000fc600078e0298 */
[----:B------:R-:W-:Y:S01]  /*15860*/  LDGSTS.E [R92+-0x70000], desc[UR16][R136.64], P2 ;  /* 0x90000000885c7fae */ /* 0x000fe200091a1010 */
[----:B------:R-:W-:-:S03]  /*15870*/  IMAD.WIDE R168, R3, 0x4, R168 ;  /* 0x0000000403a87825 */ /* 0x000fc600078e02a8 */
[----:B------:R-:W-:Y:S01]  /*15880*/  LDGSTS.E [R92+-0x6fc00], desc[UR16][R152.64], P2 ;  /* 0x90400000985c7fae */ /* 0x000fe200091a1010 */
[----:B---3--:R-:W-:-:S03]  /*15890*/  IMAD.WIDE R200, R3, 0x4, R200 ;  /* 0x0000000403c87825 */ /* 0x008fc600078e02c8 */
[----:B------:R-:W-:Y:S01]  /*158a0*/  LDGSTS.E [R92+-0x6f800], desc[UR16][R168.64], P2 ;  /* 0x90800000a85c7fae */ /* 0x000fe200091a1010 */
[----:B------:R-:W-:-:S03]  /*158b0*/  IMAD.WIDE R154, R3, 0x4, R154 ;  /* 0x00000004039a7825 */ /* 0x000fc600078e029a */
[----:B------:R-:W-:Y:S01]  /*158c0*/  LDGSTS.E [R92+-0x6f400], desc[UR16][R184.64], P2 ;  /* 0x90c00000b85c7fae */ /* 0x000fe200091a1010 */
[----:B------:R-:W-:-:S03]  /*158d0*/  IMAD.WIDE R170, R3, 0x4, R170 ;  /* 0x0000000403aa7825 */ /* 0x000fc600078e02aa */
[----:B------:R-:W-:Y:S01]  /*158e0*/  LDGSTS.E [R92+-0x6f000], desc[UR16][R200.64], P2 ;  /* 0x91000000c85c7fae */ /* 0x000fe200091a1010 */
[----:B--2---:R-:W-:-:S03]  /*158f0*/  IMAD.WIDE R202, R3, 0x4, R84 ;  /* 0x0000000403ca7825 */ /* 0x004fc600078e0254 */
[----:B------:R-:W2:Y:S04]  /*15900*/  LDL.LU.64 R84, [R1+0xa78] ;  /* 0x000a780001547983 */ /* 0x000ea80000300a00 */
[----:B------:R-:W3:Y:S04]  /*15910*/  LDL.LU.64 R250, [R1+0xa68] ;  /* 0x000a680001fa7983 */ /* 0x000ee80000300a00 */
[----:B------:R-:W3:Y:S04]  /*15920*/  LDL.LU.64 R248, [R1+0xa50] ;  /* 0x000a500001f87983 */ /* 0x000ee80000300a00 */
[----:B------:R-:W3:Y:S04]  /*15930*/  LDL.LU.64 R246, [R1+0xa30] ;  /* 0x000a300001f67983 */ /* 0x000ee80000300a00 */
[----:B------:R-:W3:Y:S04]  /*15940*/  LDL.LU.64 R242, [R1+0xa08] ;  /* 0x000a080001f27983 */ /* 0x000ee80000300a00 */
[----:B------:R-:W3:Y:S04]  /*15950*/  LDL.LU.64 R14, [R1+0x9d8] ;  /* 0x0009d800010e7983 */ /* 0x000ee80000300a00 */
[----:B----4-:R-:W4:Y:S01]  /*15960*/  LDL.LU.64 R4, [R1+0x9a0] ;  /* 0x0009a00001047983 */ /* 0x010f220000300a00 */
[----:B------:R-:W-:-:S03]  /*15970*/  IMAD.WIDE R216, R3, 0x4, R216 ;  /* 0x0000000403d87825 */ /* 0x000fc600078e02d8 */
[----:B-1----:R-:W4:Y:S01]  /*15980*/  LDL.LU.64 R132, [R1+0x648] ;  /* 0x0006480001847983 */ /* 0x002f220000300a00 */
[----:B------:R-:W-:-:S03]  /*15990*/  IMAD.WIDE R186, R3, 0x4, R186 ;  /* 0x0000000403ba7825 */ /* 0x000fc600078e02ba */
[----:B------:R-:W-:Y:S01]  /*159a0*/  LDGSTS.E [R92+-0x6ec00], desc[UR16][R216.64], P2 ;  /* 0x91400000d85c7fae */ /* 0x000fe200091a1010 */
[----:B------:R-:W-:-:S04]  /*159b0*/  IMAD.WIDE R218, R3, 0x4, R218 ;  /* 0x0000000403da7825 */ /* 0x000fc800078e02da */
[----:B------:R-:W-:-:S04]  /*159c0*/  IMAD.WIDE R140, R3, 0x4, R140 ;  /* 0x00000004038c7825 */ /* 0x000fc800078e028c */
[----:B------:R-:W-:-:S04]  /*159d0*/  IMAD.WIDE R156, R3, 0x4, R156 ;  /* 0x00000004039c7825 */ /* 0x000fc800078e029c */
[----:B------:R-:W-:-:S04]  /*159e0*/  IMAD.WIDE R172, R3, 0x4, R172 ;  /* 0x0000000403ac7825 */ /* 0x000fc800078e02ac */
[----:B------:R-:W-:-:S05]  /*159f0*/  IMAD.WIDE R232, R3, 0x4, R232 ;  /* 0x0000000403e87825 */ /* 0x000fca00078e02e8 */
[----:B------:R-:W-:Y:S01]  /*15a00*/  LDGSTS.E [R92+-0x6e800], desc[UR16][R232.64], P2 ;  /* 0x91800000e85c7fae */ /* 0x000fe200091a1010 */
[----:B------:R-:W-:-:S04]  /*15a10*/  IMAD.WIDE R234, R3, 0x4, R234 ;  /* 0x0000000403ea7825 */ /* 0x000fc800078e02ea */
[----:B------:R-:W-:-:S04]  /*15a20*/  IMAD.WIDE R244, R3, 0x4, R244 ;  /* 0x0000000403f47825 */ /* 0x000fc800078e02f4 */
[C---:B------:R-:W-:Y:S01]  /*15a30*/  IMAD.WIDE R240, R3.reuse, 0x4, R240 ;  /* 0x0000000403f07825 */ /* 0x040fe200078e02f0 */
[----:B------:R-:W-:Y:S03]  /*15a40*/  STL.64 [R1+0x188], R244 ;  /* 0x000188f401007387 */ /* 0x000fe60000100a00 */
[C---:B------:R-:W-:Y:S01]  /*15a50*/  IMAD.WIDE R6, R3.reuse, 0x4, R6 ;  /* 0x0000000403067825 */ /* 0x040fe200078e0206 */
[----:B------:R-:W-:Y:S03]  /*15a60*/  STL.64 [R1+0x1a0], R240 ;  /* 0x0001a0f001007387 */ /* 0x000fe60000100a00 */
[C---:B------:R-:W-:Y:S01]  /*15a70*/  IMAD.WIDE R8, R3.reuse, 0x4, R8 ;  /* 0x0000000403087825 */ /* 0x040fe200078e0208 */
[----:B------:R-:W-:Y:S03]  /*15a80*/  STL.64 [R1+0x2f8], R6 ;  /* 0x0002f80601007387 */ /* 0x000fe60000100a00 */
        /* <DEDUP_REMOVED lines=17> */
[----:B--2---:R-:W-:-:S04]  /*15ba0*/  IMAD.WIDE R84, R3, 0x4, R84 ;  /* 0x0000000403547825 */ /* 0x004fc800078e0254 */
[C---:B---3--:R-:W-:Y:S01]  /*15bb0*/  IMAD.WIDE R250, R3.reuse, 0x4, R250 ;  /* 0x0000000403fa7825 */ /* 0x048fe200078e02fa */
[----:B------:R-:W-:Y:S03]  /*15bc0*/  LDGSTS.E [R92+-0x6e400], desc[UR16][R84.64], P2 ;  /* 0x91c00000545c7fae */ /* 0x000fe600091a1010 */
[C---:B------:R-:W-:Y:S01]  /*15bd0*/  IMAD.WIDE R248, R3.reuse, 0x4, R248 ;  /* 0x0000000403f87825 */ /* 0x040fe200078e02f8 */
[----:B------:R1:W-:Y:S03]  /*15be0*/  STL.64 [R1+0x300], R84 ;  /* 0x0003005401007387 */ /* 0x0003e60000100a00 */
[C---:B------:R-:W-:Y:S01]  /*15bf0*/  IMAD.WIDE R246, R3.reuse, 0x4, R246 ;  /* 0x0000000403f67825 */ /* 0x040fe200078e02f6 */
[----:B------:R-:W-:Y:S03]  /*15c00*/  LDGSTS.E [R91+-0x6ff80], desc[UR16][R138.64], P2 ;  /* 0x900800008a5b7fae */ /* 0x000fe600091a1010 */
[C---:B------:R-:W-:Y:S01]  /*15c10*/  IMAD.WIDE R242, R3.reuse, 0x4, R242 ;  /* 0x0000000403f27825 */ /* 0x040fe200078e02f2 */
[----:B------:R-:W-:Y:S03]  /*15c20*/  STL.64 [R1+0x308], R8 ;  /* 0x0003080801007387 */ /* 0x000fe60000100a00 */
[C---:B------:R-:W-:Y:S01]  /*15c30*/  IMAD.WIDE R14, R3.reuse, 0x4, R14 ;  /* 0x00000004030e7825 */ /* 0x040fe200078e020e */
[----:B------:R-:W-:Y:S03]  /*15c40*/  LDGSTS.E [R91+-0x6fb80], desc[UR16][R154.64], P2 ;  /* 0x904800009a5b7fae */ /* 0x000fe600091a1010 */
[C---:B----4-:R-:W-:Y:S01]  /*15c50*/  IMAD.WIDE R4, R3.reuse, 0x4, R4 ;  /* 0x0000000403047825 */ /* 0x050fe200078e0204 */
[----:B------:R-:W-:Y:S04]  /*15c60*/  STL.64 [R1+0x310], R250 ;  /* 0x000310fa01007387 */ /* 0x000fe80000100a00 */
[----:B------:R-:W-:Y:S04]  /*15c70*/  LDGSTS.E [R91+-0x6f780], desc[UR16][R170.64], P2 ;  /* 0x90880000aa5b7fae */ /* 0x000fe800091a1010 */
[----:B------:R-:W-:Y:S04]  /*15c80*/  STL.64 [R1+0x370], R248 ;  /* 0x000370f801007387 */ /* 0x000fe80000100a00 */
[----:B------:R-:W-:Y:S04]  /*15c90*/  LDGSTS.E [R91+-0x6f380], desc[UR16][R186.64], P2 ;  /* 0x90c80000ba5b7fae */ /* 0x000fe800091a1010 */
[----:B------:R2:W-:Y:S04]  /*15ca0*/  STL.64 [R1+0x378], R246 ;  /* 0x000378f601007387 */ /* 0x0005e80000100a00 */
[----:B------:R-:W-:Y:S04]  /*15cb0*/  LDGSTS.E [R91+-0x6ef80], desc[UR16][R202.64], P2 ;  /* 0x91080000ca5b7fae */ /* 0x000fe800091a1010 */
[----:B------:R3:W-:Y:S04]  /*15cc0*/  STL.64 [R1+0x380], R242 ;  /* 0x000380f201007387 */ /* 0x0007e80000100a00 */
[----:B------:R-:W-:Y:S04]  /*15cd0*/  LDGSTS.E [R91+-0x6eb80], desc[UR16][R218.64], P2 ;  /* 0x91480000da5b7fae */ /* 0x000fe800091a1010 */
[----:B------:R-:W-:Y:S04]  /*15ce0*/  STL.64 [R1+0x388], R14 ;  /* 0x0003880e01007387 */ /* 0x000fe80000100a00 */
[----:B------:R-:W-:Y:S04]  /*15cf0*/  LDGSTS.E [R91+-0x6e780], desc[UR16][R234.64], P2 ;  /* 0x91880000ea5b7fae */ /* 0x000fe800091a1010 */
[----:B------:R4:W-:Y:S04]  /*15d00*/  STL.64 [R1+0x390], R4 ;  /* 0x0003900401007387 */ /* 0x0009e80000100a00 */
[----:B------:R-:W-:Y:S04]  /*15d10*/  LDGSTS.E [R91+-0x6e380], desc[UR16][R250.64], P2 ;  /* 0x91c80000fa5b7fae */ /* 0x000fe800091a1010 */
[----:B-1----:R-:W4:Y:S04]  /*15d20*/  LDL.LU.64 R84, [R1+0xe18] ;  /* 0x000e180001547983 */ /* 0x002f280000300a00 */
        /* <DEDUP_REMOVED lines=24> */
[----:B------:R-:W4:Y:S04]  /*15eb0*/  LDL.LU.64 R244, [R1+0x690] ;  /* 0x0006900001f47983 */ /* 0x000f280000300a00 */
[----:B--2---:R-:W2:Y:S04]  /*15ec0*/  LDL.LU.64 R246, [R1+0x6a8] ;  /* 0x0006a80001f67983 */ /* 0x004ea80000300a00 */
[----:B---3--:R-:W3:Y:S04]  /*15ed0*/  LDL.LU.64 R242, [R1+0x990] ;  /* 0x0009900001f27983 */ /* 0x008ee80000300a00 */
[----:B------:R-:W3:Y:S01]  /*15ee0*/  LDL.LU.64 R250, [R1+0x998] ;  /* 0x0009980001fa7983 */ /* 0x000ee20000300a00 */
[----:B------:R-:W-:-:S04]  /*15ef0*/  IMAD.WIDE R146, R3, 0x4, R146 ;  /* 0x0000000403927825 */ /* 0x000fc800078e0292 */
[C---:B------:R-:W-:Y:S01]  /*15f00*/  IMAD.WIDE R162, R3.reuse, 0x4, R162 ;  /* 0x0000000403a27825 */ /* 0x040fe200078e02a2 */
[----:B------:R-:W-:Y:S03]  /*15f10*/  LDGSTS.E [R87+-0x6fd80], desc[UR16][R146.64], P2 ;  /* 0x9028000092577fae */ /* 0x000fe600091a1010 */
        /* <DEDUP_REMOVED lines=19> */
[----:B------:R-:W-:Y:S04]  /*16050*/  LDGSTS.E [R86+-0x6f500], desc[UR16][R180.64], P2 ;  /* 0x90b00000b4567fae */ /* 0x000fe800091a1010 */
[----:B------:R-:W-:Y:S01]  /*16060*/  LDGSTS.E [R86+-0x6f100], desc[UR16][R196.64], P2 ;  /* 0x90f00000c4567fae */ /* 0x000fe200091a1010 */
[----:B------:R-:W-:-:S03]  /*16070*/  IMAD.WIDE R182, R3, 0x4, R182 ;  /* 0x0000000403b67825 */ /* 0x000fc600078e02b6 */
        /* <DEDUP_REMOVED lines=8> */
[----:B------:R-:W3:Y:S04]  /*16100*/  LDL.LU.64 R6, [R1+0x988] ;  /* 0x0009880001067983 */ /* 0x000ee80000300a00 */
[----:B----4-:R-:W4:Y:S04]  /*16110*/  LDL.LU.64 R4, [R1+0x980] ;  /* 0x0009800001047983 */ /* 0x010f280000300a00 */
[----:B------:R-:W4:Y:S04]  /*16120*/  LDL.LU.64 R240, [R1+0x978] ;  /* 0x0009780001f07983 */ /* 0x000f280000300a00 */
[----:B------:R-:W4:Y:S04]  /*16130*/  LDL.LU.64 R248, [R1+0x970] ;  /* 0x0009700001f87983 */ /* 0x000f280000300a00 */
[----:B------:R-:W-:Y:S04]  /*16140*/  LDGSTS.E [R85+-0x6fc80], desc[UR16][R150.64], P2 ;  /* 0x9038000096557fae */ /* 0x000fe800091a1010 */
[----:B------:R-:W-:Y:S04]  /*16150*/  LDGSTS.E [R85+-0x6f880], desc[UR16][R166.64], P2 ;  /* 0x90780000a6557fae */ /* 0x000fe800091a1010 */
[----:B------:R-:W-:Y:S04]  /*16160*/  LDGSTS.E [R85+-0x6f480], desc[UR16][R182.64], P2 ;  /* 0x90b80000b6557fae */ /* 0x000fe800091a1010 */
[----:B------:R-:W-:Y:S04]  /*16170*/  LDGSTS.E [R85+-0x6f080], desc[UR16][R198.64], P2 ;  /* 0x90f80000c6557fae */ /* 0x000fe800091a1010 */
[----:B------:R-:W-:Y:S04]  /*16180*/  LDGSTS.E [R85+-0x6ec80], desc[UR16][R214.64], P2 ;  /* 0x91380000d6557fae */ /* 0x000fe800091a1010 */
[----:B------:R-:W-:Y:S04]  /*16190*/  LDGSTS.E [R85+-0x6e880], desc[UR16][R230.64], P2 ;  /* 0x91780000e6557fae */ /* 0x000fe800091a1010 */
[----:B------:R1:W-:Y:S04]  /*161a0*/  LDGSTS.E [R85+-0x6e480], desc[UR16][R8.64], P2 ;  /* 0x91b8000008557fae */ /* 0x0003e800091a1010 */
[----:B------:R-:W-:Y:S04]  /*161b0*/  LDGSTS.E [R85+-0x6e080], desc[UR16][R132.64], P2 ;  /* 0x91f8000084557fae */ /* 0x000fe800091a1010 */
[----:B------:R-:W0:Y:S01]  /*161c0*/  LDGDEPBAR ;  /* 0x00000000000079af */ /* 0x000e220000000000 */
[----:B------:R-:W-:-:S02]  /*161d0*/  ISETP.GE.U32.AND P2, PT, R0, 0x7ffffdfd, PT ;  /* 0x7ffffdfd0000780c */ /* 0x000fc40003f46070 */
[----:B------:R-:W-:Y:S01]  /*161e0*/  IADD3 R0, PT, PT, R10, -0x186, RZ ;  /* 0xfffffe7a0a007810 */ /* 0x000fe20007ffe0ff */
[----:B-1----:R-:W1:Y:S01]  /*161f0*/  LDC R9, c[0x0][0x3a0] ;  /* 0x0000e800ff097b82 */ /* 0x002e620000000800 */
[----:B------:R-:W-:-:S07]  /*16200*/  ISETP.GE.U32.AND P1, PT, R93, 0x7ffffdff, PT ;  /* 0x7ffffdff5d00780c */ /* 0x000fce0003f26070 */
[----:B------:R-:W1:Y:S08]  /*16210*/  LDC R93, c[0x0][0x3a0] ;  /* 0x0000e800ff5d7b82 */ /* 0x000e700000000800 */
[----:B------:R-:W1:Y:S01]  /*16220*/  LDC R8, c[0x0][0x3a0] ;  /* 0x0000e800ff087b82 */ /* 0x000e620000000800 */
[----:B------:R-:W-:-:S07]  /*16230*/  IMAD.WIDE R244, R2, 0x4, R244 ;  /* 0x0000000402f47825 */ /* 0x000fce00078e02f4 */
[----:B------:R-:W-:Y:S01]  /*16240*/  BAR.SYNC.DEFER_BLOCKING 0x0 ;  /* 0x0000000000007b1d */ /* 0x000fe20000010000 */
[----:B--2---:R-:W-:-:S04]  /*16250*/  IMAD.WIDE R246, R2, 0x4, R246 ;  /* 0x0000000402f67825 */ /* 0x004fc800078e02f6 */
[C---:B---3--:R-:W-:Y:S01]  /*16260*/  IMAD.WIDE R14, R2.reuse, 0x4, R242 ;  /* 0x00000004020e7825 */ /* 0x048fe200078e02f2 */
[----:B------:R2:W-:Y:S03]  /*16270*/  STL.64 [R1+0x440], R244 ;  /* 0x000440f401007387 */ /* 0x0005e60000100a00 */
[----:B------:R-:W-:Y:S01]  /*16280*/  IMAD.WIDE R10, R2, 0x4, R250 ;  /* 0x00000004020a7825 */ /* 0x000fe200078e02fa */
[----:B------:R-:W3:Y:S04]  /*16290*/  LDL.LU.64 R242, [R1+0x958] ;  /* 0x0009580001f27983 */ /* 0x000ee80000300a00 */
[----:B------:R1:W-:Y:S04]  /*162a0*/  STL.64 [R1+0x458], R246 ;  /* 0x000458f601007387 */ /* 0x0003e80000100a00 */
[----:B------:R-:W3:Y:S04]  /*162b0*/  LDL.LU.64 R250, [R1+0x950] ;  /* 0x0009500001fa7983 */ /* 0x000ee80000300a00 */
[----:B------:R-:W-:Y:S04]  /*162c0*/  STL.64 [R1+0x488], R14 ;  /* 0x0004880e01007387 */ /* 0x000fe80000100a00 */
[----:B------:R2:W-:Y:S04]  /*162d0*/  STL.64 [R1+0xbe8], R10 ;  /* 0x000be80a01007387 */ /* 0x0005e80000100a00 */
[----:B------:R-:W-:Y:S01]  /*162e0*/  @!PT LDS RZ, [RZ] ;  /* 0x00000000fffff984 */ /* 0x000fe20000000800 */
[----:B------:R-:W-:Y:S01]  /*162f0*/  @!PT LDS RZ, [RZ] ;  /* 0x00000000fffff984 */ /* 0x000fe20000000800 */
[----:B------:R-:W-:Y:S01]  /*16300*/  @!PT LDS RZ, [RZ] ;  /* 0x00000000fffff984 */ /* 0x000fe20000000800 */
[----:B------:R-:W-:Y:S04]  /*16310*/  LDGSTS.E [R82+0x60000], desc[UR16][R244.64], !P4 ;  /* 0x60000000f4527fae */ /* 0x000fe8000e1a1010 */
[----:B------:R-:W-:Y:S01]  /*16320*/  LDGSTS.E [R82+0x60200], desc[UR16][R246.64], !P4 ;  /* 0x60200000f6527fae */ /* 0x000fe2000e1a1010 */
[----:B-1----:R-:W-:-:S03]  /*16330*/  VIADD R93, R93, 0xfffffe7b ;  /* 0xfffffe7b5d5d7836 */ /* 0x002fc60000000000 */
[----:B------:R-:W-:Y:S04]  /*16340*/  LDGSTS.E [R82+0x60400], desc[UR16][R14.64], !P1 ;  /* 0x604000000e527fae */ /* 0x000fe8000c9a1010 */
[----:B--2---:R-:W2:Y:S04]  /*16350*/  LDL.LU.64 R244, [R1+0x948] ;  /* 0x0009480001f47983 */ /* 0x004ea80000300a00 */
[----:B------:R-:W2:Y:S01]  /*16360*/  LDL.LU.64 R246, [R1+0x940] ;  /* 0x0009400001f67983 */ /* 0x000ea20000300a00 */
[----:B------:R-:W-:Y:S01]  /*16370*/  ISETP.GE.U32.AND P4, PT, R93, 0x7ffffdfc, PT ;  /* 0x7ffffdfc5d00780c */ /* 0x000fe20003f86070 */
[----:B------:R-:W-:-:S02]  /*16380*/  VIADD R93, R13, 0xfffffe79 ;  /* 0xfffffe790d5d7836 */ /* 0x000fc40000000000 */
[----:B------:R1:W-:Y:S01]  /*16390*/  LDGSTS.E [R82+0x60600], desc[UR16][R10.64], !P1 ;  /* 0x606000000a527fae */ /* 0x0003e2000c9a1010 */
[----:B------:R-:W-:Y:S01]  /*163a0*/  ISETP.GE.U32.AND P1, PT, R0, 0x7ffffdfb, PT ;  /* 0x7ffffdfb0000780c */ /* 0x000fe20003f26070 */
[----:B------:R-:W-:Y:S01]  /*163b0*/  VIADD R0, R12, 0xfffffe78 ;  /* 0xfffffe780c007836 */ /* 0x000fe20000000000 */
[----:B-1----:R-:W1:Y:S08]  /*163c0*/  LDC R11, c[0x0][0x3a0] ;  /* 0x0000e800ff0b7b82 */ /* 0x002e700000000800 */
[----:B------:R-:W1:Y:S01]  /*163d0*/  LDC R10, c[0x0][0x3a0] ;  /* 0x0000e800ff0a7b82 */ /* 0x000e620000000800 */
[----:B------:R-:W-:-:S04]  /*163e0*/  IMAD.WIDE R6, R2, 0x4, R6 ;  /* 0x0000000402067825 */ /* 0x000fc800078e0206 */
[C---:B----4-:R-:W-:Y:S01]  /*163f0*/  IMAD.WIDE R4, R2.reuse, 0x4, R4 ;  /* 0x0000000402047825 */ /* 0x050fe200078e0204 */
[----:B------:R4:W-:Y:S03]  /*16400*/  STL.64 [R1+0x4b8], R6 ;  /* 0x0004b80601007387 */ /* 0x0009e60000100a00 */
[C---:B------:R-:W-:Y:S01]  /*16410*/  IMAD.WIDE R14, R2.reuse, 0x4, R240 ;  /* 0x00000004020e7825 */ /* 0x040fe200078e02f0 */
[----:B------:R1:W-:Y:S03]  /*16420*/  STL.64 [R1+0xbd8], R4 ;  /* 0x000bd80401007387 */ /* 0x0003e60000100a00 */
[----:B------:R-:W-:Y:S01]  /*16430*/  IMAD.WIDE R12, R2, 0x4, R248 ;  /* 0x00000004020c7825 */ /* 0x000fe200078e02f8 */
[----:B------:R-:W2:Y:S04]  /*16440*/  LDL.LU.64 R240, [R1+0x938] ;  /* 0x0009380001f07983 */ /* 0x000ea80000300a00 */
[----:B------:R-:W2:Y:S04]  /*16450*/  LDL.LU.64 R248, [R1+0x930] ;  /* 0x0009300001f87983 */ /* 0x000ea80000300a00 */
[----:B------:R-:W-:Y:S04]  /*16460*/  STL.64 [R1+0x4e8], R14 ;  /* 0x0004e80e01007387 */ /* 0x000fe80000100a00 */
[----:B------:R-:W-:Y:S04]  /*16470*/  LDGSTS.E [R82+0x60800], desc[UR16][R6.64], !P6 ;  /* 0x6080000006527fae */ /* 0x000fe8000f1a1010 */
[----:B------:R1:W-:Y:S04]  /*16480*/  STL.64 [R1+0xbd0], R12 ;  /* 0x000bd00c01007387 */ /* 0x0003e80000100a00 */
[----:B------:R-:W-:Y:S01]  /*16490*/  LDGSTS.E [R82+0x60a00], desc[UR16][R4.64], !P6 ;  /* 0x60a0000004527fae */ /* 0x000fe2000f1a1010 */
[----:B------:R-:W-:-:S03]  /*164a0*/  ISETP.GE.U32.AND P6, PT, R93, 0x7ffffdfa, PT ;  /* 0x7ffffdfa5d00780c */ /* 0x000fc60003fc6070 */
[----:B----4-:R-:W4:Y:S01]  /*164b0*/  LDL.LU.64 R6, [R1+0x928] ;  /* 0x0009280001067983 */ /* 0x010f220000300a00 */
[----:B------:R-:W-:-:S03]  /*164c0*/  IADD3 R93, PT, PT, R9, -0x189, RZ ;  /* 0xfffffe77095d7810 */ /* 0x000fc60007ffe0ff */
[----:B------:R-:W-:Y:S04]  /*164d0*/  LDGSTS.E [R82+0x60c00], desc[UR16][R14.64], !P2 ;  /* 0x60c000000e527fae */ /* 0x000fe8000d1a1010 */
[----:B-1----:R-:W4:Y:S04]  /*164e0*/  LDL.LU.64 R4, [R1+0x920] ;  /* 0x0009200001047983 */ /* 0x002f280000300a00 */
[----:B------:R1:W-:Y:S01]  /*164f0*/  LDGSTS.E [R82+0x60e00], desc[UR16][R12.64], !P2 ;  /* 0x60e000000c527fae */ /* 0x0003e2000d1a1010 */
[----:B------:R-:W-:Y:S01]  /*16500*/  ISETP.GE.U32.AND P2, PT, R0, 0x7ffffdf9, PT ;  /* 0x7ffffdf90000780c */ /* 0x000fe20003f46070 */
[----:B------:R-:W-:Y:S01]  /*16510*/  VIADD R0, R8, 0xfffffe76 ;  /* 0xfffffe7608007836 */ /* 0x000fe20000000000 */
[----:B-1----:R-:W1:Y:S08]  /*16520*/  LDC R13, c[0x0][0x3a0] ;  /* 0x0000e800ff0d7b82 */ /* 0x002e700000000800 */
[----:B------:R-:W1:Y:S01]  /*16530*/  LDC R12, c[0x0][0x3a0] ;  /* 0x0000e800ff0c7b82 */ /* 0x000e620000000800 */
[----:B---3--:R-:W-:-:S04]  /*16540*/  IMAD.WIDE R242, R2, 0x4, R242 ;  /* 0x0000000402f27825 */ /* 0x008fc800078e02f2 */
[C---:B------:R-:W-:Y:S01]  /*16550*/  IMAD.WIDE R250, R2.reuse, 0x4, R250 ;  /* 0x0000000402fa7825 */ /* 0x040fe200078e02fa */
[----:B------:R3:W-:Y:S04]  /*16560*/  STL.64 [R1+0x4f8], R242 ;  /* 0x0004f8f201007387 */ /* 0x0007e80000100a00 */
[----:B------:R1:W-:Y:S04]  /*16570*/  STL.64 [R1+0xbc0], R250 ;  /* 0x000bc0fa01007387 */ /* 0x0003e80000100a00 */
[----:B------:R-:W-:Y:S04]  /*16580*/  LDGSTS.E [R82+0x61000], desc[UR16][R242.64], !P4 ;  /* 0x61000000f2527fae */ /* 0x000fe8000e1a1010 */
[----:B------:R-:W-:Y:S01]  /*16590*/  LDGSTS.E [R82+0x61200], desc[UR16][R250.64], !P4 ;  /* 0x61200000fa527fae */ /* 0x000fe2000e1a1010 */
[----:B--2---:R-:W-:-:S03]  /*165a0*/  IMAD.WIDE R14, R2, 0x4, R244 ;  /* 0x00000004020e7825 */ /* 0x004fc600078e02f4 */
[----:B------:R-:W2:Y:S01]  /*165b0*/  LDL.LU.64 R244, [R1+0x918] ;  /* 0x0009180001f47983 */ /* 0x000ea20000300a00 */
[----:B------:R-:W-:-:S03]  /*165c0*/  IMAD.WIDE R8, R2, 0x4, R246 ;  /* 0x0000000402087825 */ /* 0x000fc600078e02f6 */
[----:B------:R-:W2:Y:S04]  /*165d0*/  LDL.LU.64 R246, [R1+0x910] ;  /* 0x0009100001f67983 */ /* 0x000ea80000300a00 */
[----:B------:R-:W-:Y:S04]  /*165e0*/  STL.64 [R1+0x518], R14 ;  /* 0x0005180e01007387 */ /* 0x000fe80000100a00 */
[----:B------:R1:W-:Y:S04]  /*165f0*/  STL.64 [R1+0xbb8], R8 ;  /* 0x000bb80801007387 */ /* 0x0003e80000100a00 */
[----:B---3--:R-:W3:Y:S04]  /*16600*/  LDL.LU.64 R242, [R1+0x908] ;  /* 0x0009080001f27983 */ /* 0x008ee80000300a00 */
[----:B-1----:R-:W3:Y:S01]  /*16610*/  LDL.LU.64 R250, [R1+0x900] ;  /* 0x0009000001fa7983 */ /* 0x002ee20000300a00 */
[----:B------:R-:W-:-:S03]  /*16620*/  ISETP.GE.U32.AND P4, PT, R93, 0x7ffffdf8, PT ;  /* 0x7ffffdf85d00780c */ /* 0x000fc60003f86070 */
[----:B------:R-:W-:Y:S01]  /*16630*/  LDGSTS.E [R82+0x61400], desc[UR16][R14.64], !P1 ;  /* 0x614000000e527fae */ /* 0x000fe2000c9a1010 */
[----:B------:R-:W-:-:S03]  /*16640*/  VIADD R93, R11, 0xfffffe75 ;  /* 0xfffffe750b5d7836 */ /* 0x000fc60000000000 */
[----:B------:R1:W-:Y:S01]  /*16650*/  LDGSTS.E [R82+0x61600], desc[UR16][R8.64], !P1 ;  /* 0x6160000008527fae */ /* 0x0003e2000c9a1010 */
[----:B------:R-:W-:Y:S02]  /*16660*/  ISETP.GE.U32.AND P1, PT, R0, 0x7ffffdf7, PT ;  /* 0x7ffffdf70000780c */ /* 0x000fe40003f26070 */
[----:B------:R-:W-:Y:S01]  /*16670*/  IADD3 R0, PT, PT, R10, -0x18c, RZ ;  /* 0xfffffe740a007810 */ /* 0x000fe20007ffe0ff */
[----:B-1----:R-:W1:Y:S08]  /*16680*/  LDC R9, c[0x0][0x3a0] ;  /* 0x0000e800ff097b82 */ /* 0x002e700000000800 */
[----:B------:R-:W1:Y:S01]  /*16690*/  LDC R8, c[0x0][0x3a0] ;  /* 0x0000e800ff087b82 */ /* 0x000e620000000800 */
[----:B------:R-:W-:-:S04]  /*166a0*/  IMAD.WIDE R240, R2, 0x4, R240 ;  /* 0x0000000402f07825 */ /* 0x000fc800078e02f0 */
[C---:B------:R-:W-:Y:S01]  /*166b0*/  IMAD.WIDE R248, R2.reuse, 0x4, R248 ;  /* 0x0000000402f87825 */ /* 0x040fe200078e02f8 */
[----:B------:R1:W-:Y:S04]  /*166c0*/  STL.64 [R1+0x528], R240 ;  /* 0x000528f001007387 */ /* 0x0003e80000100a00 */
[----:B------:R1:W-:Y:S04]  /*166d0*/  STL.64 [R1+0xba8], R248 ;  /* 0x000ba8f801007387 */ /* 0x0003e80000100a00 */
[----:B------:R-:W-:Y:S04]  /*166e0*/  LDGSTS.E [R82+0x61800], desc[UR16][R240.64], !P6 ;  /* 0x61800000f0527fae */ /* 0x000fe8000f1a1010 */
[----:B------:R-:W-:Y:S01]  /*166f0*/  LDGSTS.E [R82+0x61a00], desc[UR16][R248.64], !P6 ;  /* 0x61a00000f8527fae */ /* 0x000fe2000f1a1010 */
[----:B----4-:R-:W-:-:S03]  /*16700*/  IMAD.WIDE R14, R2, 0x4, R6 ;  /* 0x00000004020e7825 */ /* 0x010fc600078e0206 */
[----:B------:R-:W4:Y:S01]  /*16710*/  LDL.LU.64 R6, [R1+0x8f8] ;  /* 0x0008f80001067983 */ /* 0x000f220000300a00 */
[----:B------:R-:W-:-:S03]  /*16720*/  IMAD.WIDE R10, R2, 0x4, R4 ;  /* 0x00000004020a7825 */ /* 0x000fc600078e0204 */
[----:B------:R-:W-:Y:S04]  /*16730*/  LDGSTS.E [R82+0x61c00], desc[UR16][R14.64], !P2 ;  /* 0x61c000000e527fae */ /* 0x000fe8000d1a1010 */
[----:B------:R-:W4:Y:S04]  /*16740*/  LDL.LU.64 R4, [R1+0x8f0] ;  /* 0x0008f00001047983 */ /* 0x000f280000300a00 */
[----:B------:R-:W-:Y:S04]  /*16750*/  STL.64 [R1+0x540], R14 ;  /* 0x0005400e01007387 */ /* 0x000fe80000100a00 */
[----:B------:R1:W-:Y:S01]  /*16760*/  STL.64 [R1+0xba0], R10 ;  /* 0x000ba00a01007387 */ /* 0x0003e20000100a00 */
[----:B------:R-:W-:-:S03]  /*16770*/  ISETP.GE.U32.AND P6, PT, R93, 0x7ffffdf6, PT ;  /* 0x7ffffdf65d00780c */ /* 0x000fc60003fc6070 */
[----:B-1----:R-:W4:Y:S01]  /*16780*/  LDL.LU.64 R240, [R1+0x8e8] ;  /* 0x0008e80001f07983 */ /* 0x002f220000300a00 */
[----:B------:R-:W-:-:S03]  /*16790*/  VIADD R93, R13, 0xfffffe73 ;  /* 0xfffffe730d5d7836 */ /* 0x000fc60000000000 */
[----:B------:R-:W4:Y:S04]  /*167a0*/  LDL.LU.64 R248, [R1+0x8e0] ;  /* 0x0008e00001f87983 */ /* 0x000f280000300a00 */
[----:B------:R1:W-:Y:S01]  /*167b0*/  LDGSTS.E [R82+0x61e00], desc[UR16][R10.64], !P2 ;  /* 0x61e000000a527fae */ /* 0x0003e2000d1a1010 */
[----:B------:R-:W-:Y:S01]  /*167c0*/  ISETP.GE.U32.AND P2, PT, R0, 0x7ffffdf5, PT ;  /* 0x7ffffdf50000780c */ /* 0x000fe20003f46070 */
[----:B------:R-:W-:Y:S01]  /*167d0*/  VIADD R0, R12, 0xfffffe72 ;  /* 0xfffffe720c007836 */ /* 0x000fe20000000000 */
[----:B-1----:R-:W1:Y:S08]  /*167e0*/  LDC R11, c[0x0][0x3a0] ;  /* 0x0000e800ff0b7b82 */ /* 0x002e700000000800 */
[----:B------:R-:W1:Y:S01]  /*167f0*/  LDC R10, c[0x0][0x3a0] ;  /* 0x0000e800ff0a7b82 */ /* 0x000e620000000800 */
[----:B--2---:R-:W-:-:S04]  /*16800*/  IMAD.WIDE R244, R2, 0x4, R244 ;  /* 0x0000000402f47825 */ /* 0x004fc800078e02f4 */
[C---:B------:R-:W-:Y:S01]  /*16810*/  IMAD.WIDE R246, R2.reuse, 0x4, R246 ;  /* 0x0000000402f67825 */ /* 0x040fe200078e02f6 */
[----:B------:R2:W-:Y:S04]  /*16820*/  STL.64 [R1+0x558], R244 ;  /* 0x000558f401007387 */ /* 0x0005e80000100a00 */
[----:B------:R1:W-:Y:S04]  /*16830*/  STL.64 [R1+0xb90], R246 ;  /* 0x000b90f601007387 */ /* 0x0003e80000100a00 */
[----:B------:R-:W-:Y:S01]  /*16840*/  LDGSTS.E [R82+0x62000], desc[UR16][R244.64], !P4 ;  /* 0x62000000f4527fae */ /* 0x000fe2000e1a1010 */
[----:B---3--:R-:W-:-:S03]  /*16850*/  IMAD.WIDE R14, R2, 0x4, R242 ;  /* 0x00000004020e7825 */ /* 0x008fc600078e02f2 */
[----:B------:R-:W-:Y:S01]  /*16860*/  LDGSTS.E [R82+0x62200], desc[UR16][R246.64], !P4 ;  /* 0x62200000f6527fae */ /* 0x000fe2000e1a1010 */
[----:B------:R-:W-:-:S03]  /*16870*/  IMAD.WIDE R12, R2, 0x4, R250 ;  /* 0x00000004020c7825 */ /* 0x000fc600078e02fa */
[----:B------:R-:W3:Y:S04]  /*16880*/  LDL.LU.64 R242, [R1+0x8d8] ;  /* 0x0008d80001f27983 */ /* 0x000ee80000300a00 */
[----:B------:R-:W3:Y:S04]  /*16890*/  LDL.LU.64 R250, [R1+0x8d0] ;  /* 0x0008d00001fa7983 */ /* 0x000ee80000300a00 */
[----:B------:R-:W-:Y:S04]  /*168a0*/  STL.64 [R1+0x570], R14 ;  /* 0x0005700e01007387 */ /* 0x000fe80000100a00 */
[----:B------:R1:W-:Y:S04]  /*168b0*/  STL.64 [R1+0xb88], R12 ;  /* 0x000b880c01007387 */ /* 0x0003e80000100a00 */
[----:B--2---:R-:W2:Y:S04]  /*168c0*/  LDL.LU.64 R244, [R1+0x8c8] ;  /* 0x0008c80001f47983 */ /* 0x004ea80000300a00 */
[----:B-1----:R-:W2:Y:S01]  /*168d0*/  LDL.LU.64 R246, [R1+0x8c0] ;  /* 0x0008c00001f67983 */ /* 0x002ea20000300a00 */
[----:B------:R-:W-:-:S03]  /*168e0*/  ISETP.GE.U32.AND P4, PT, R93, 0x7ffffdf4, PT ;  /* 0x7ffffdf45d00780c */ /* 0x000fc60003f86070 */
[----:B------:R-:W-:Y:S01]  /*168f0*/  LDGSTS.E [R82+0x62400], desc[UR16][R14.64], !P1 ;  /* 0x624000000e527fae */ /* 0x000fe2000c9a1010 */
[----:B------:R-:W-:-:S03]  /*16900*/  IADD3 R93, PT, PT, R9, -0x18f, RZ ;  /* 0xfffffe71095d7810 */ /* 0x000fc60007ffe0ff */
[----:B------:R1:W-:Y:S01]  /*16910*/  LDGSTS.E [R82+0x62600], desc[UR16][R12.64], !P1 ;  /* 0x626000000c527fae */ /* 0x0003e2000c9a1010 */
[----:B------:R-:W-:Y:S01]  /*16920*/  ISETP.GE.U32.AND P1, PT, R0, 0x7ffffdf3, PT ;  /* 0x7ffffdf30000780c */ /* 0x000fe20003f26070 */
[----:B------:R-:W-:Y:S01]  /*16930*/  VIADD R0, R8, 0xfffffe70 ;  /* 0xfffffe7008007836 */ /* 0x000fe20000000000 */
[----:B-1----:R-:W1:Y:S08]  /*16940*/  LDC R13, c[0x0][0x3a0] ;  /* 0x0000e800ff0d7b82 */ /* 0x002e700000000800 */
[----:B------:R-:W1:Y:S01]  /*16950*/  LDC R12, c[0x0][0x3a0] ;  /* 0x0000e800ff0c7b82 */ /* 0x000e620000000800 */
[----:B----4-:R-:W-:-:S05]  /*16960*/  IMAD.WIDE R6, R2, 0x4, R6 ;  /* 0x0000000402067825 */ /* 0x010fca00078e0206 */
[----:B------:R4:W-:Y:S04]  /*16970*/  STL.64 [R1+0x578], R6 ;  /* 0x0005780601007387 */ /* 0x0009e80000100a00 */
[----:B------:R-:W-:Y:S01]  /*16980*/  LDGSTS.E [R82+0x62800], desc[UR16][R6.64], !P6 ;  /* 0x6280000006527fae */ /* 0x000fe2000f1a1010 */
[----:B------:R-:W-:-:S05]  /*16990*/  IMAD.WIDE R4, R2, 0x4, R4 ;  /* 0x0000000402047825 */ /* 0x000fca00078e0204 */
[----:B------:R1:W-:Y:S04]  /*169a0*/  STL.64 [R1+0xb78], R4 ;  /* 0x000b780401007387 */ /* 0x0003e80000100a00 */
[----:B------:R-:W-:Y:S01]  /*169b0*/  LDGSTS.E [R82+0x62a00], desc[UR16][R4.64], !P6 ;  /* 0x62a0000004527fae */ /* 0x000fe2000f1a1010 */
[----:B------:R-:W-:-:S03]  /*169c0*/  IMAD.WIDE R14, R2, 0x4, R240 ;  /* 0x00000004020e7825 */ /* 0x000fc600078e02f0 */
[----:B------:R-:W2:Y:S01]  /*169d0*/  LDL.LU.64 R240, [R1+0x8b8] ;  /* 0x0008b80001f07983 */ /* 0x000ea20000300a00 */
[----:B------:R-:W-:-:S03]  /*169e0*/  IMAD.WIDE R8, R2, 0x4, R248 ;  /* 0x0000000402087825 */ /* 0x000fc600078e02f8 */
[----:B------:R-:W2:Y:S04]  /*169f0*/  LDL.LU.64 R248, [R1+0x8b0] ;  /* 0x0008b00001f87983 */ /* 0x000ea80000300a00 */
[----:B------:R-:W-:Y:S04]  /*16a00*/  STL.64 [R1+0x5a8], R14 ;  /* 0x0005a80e01007387 */ /* 0x000fe80000100a00 */
[----:B------:R1:W-:Y:S01]  /*16a10*/  STL.64 [R1+0xb70], R8 ;  /* 0x000b700801007387 */ /* 0x0003e20000100a00 */
[----:B------:R-:W-:-:S03]  /*16a20*/  ISETP.GE.U32.AND P6, PT, R93, 0x7ffffdf2, PT ;  /* 0x7ffffdf25d00780c */ /* 0x000fc60003fc6070 */
[----:B----4-:R-:W4:Y:S01]  /*16a30*/  LDL.LU.64 R6, [R1+0x8a8] ;  /* 0x0008a80001067983 */ /* 0x010f220000300a00 */
[----:B------:R-:W-:-:S03]  /*16a40*/  VIADD R93, R11, 0xfffffe6f ;  /* 0xfffffe6f0b5d7836 */ /* 0x000fc60000000000 */
[----:B-1----:R-:W4:Y:S04]  /*16a50*/  LDL.LU.64 R4, [R1+0x8a0] ;  /* 0x0008a00001047983 */ /* 0x002f280000300a00 */
[----:B------:R-:W-:Y:S04]  /*16a60*/  LDGSTS.E [R82+0x62c00], desc[UR16][R14.64], !P2 ;  /* 0x62c000000e527fae */ /* 0x000fe8000d1a1010 */
[----:B------:R1:W-:Y:S01]  /*16a70*/  LDGSTS.E [R82+0x62e00], desc[UR16][R8.64], !P2 ;  /* 0x62e0000008527fae */ /* 0x0003e2000d1a1010 */
[----:B------:R-:W-:Y:S02]  /*16a80*/  ISETP.GE.U32.AND P2, PT, R0, 0x7ffffdf1, PT ;  /* 0x7ffffdf10000780c */ /* 0x000fe40003f46070 */
[----:B------:R-:W-:Y:S01]  /*16a90*/  IADD3 R0, PT, PT, R10, -0x192, RZ ;  /* 0xfffffe6e0a007810 */ /* 0x000fe20007ffe0ff */
[----:B-1----:R-:W1:Y:S08]  /*16aa0*/  LDC R9, c[0x0][0x3a0] ;  /* 0x0000e800ff097b82 */ /* 0x002e700000000800 */
[----:B------:R-:W1:Y:S01]  /*16ab0*/  LDC R8, c[0x0][0x3a0] ;  /* 0x0000e800ff087b82 */ /* 0x000e620000000800 */
[----:B---3--:R-:W-:-:S04]  /*16ac0*/  IMAD.WIDE R242, R2, 0x4, R242 ;  /* 0x0000000402f27825 */ /* 0x008fc800078e02f2 */
[C---:B------:R-:W-:Y:S01]  /*16ad0*/  IMAD.WIDE R250, R2.reuse, 0x4, R250 ;  /* 0x0000000402fa7825 */ /* 0x040fe200078e02fa */
[----:B------:R3:W-:Y:S04]  /*16ae0*/  STL.64 [R1+0x5b8], R242 ;  /* 0x0005b8f201007387 */ /* 0x0007e80000100a00 */
[----:B------:R1:W-:Y:S04]  /*16af0*/  STL.64 [R1+0xb60], R250 ;  /* 0x000b60fa01007387 */ /* 0x0003e80000100a00 */
[----:B------:R-:W-:Y:S01]  /*16b00*/  LDGSTS.E [R82+0x63000], desc[UR16][R242.64], !P4 ;  /* 0x63000000f2527fae */ /* 0x000fe2000e1a1010 */
[----:B--2---:R-:W-:-:S03]  /*16b10*/  IMAD.WIDE R14, R2, 0x4, R244 ;  /* 0x00000004020e7825 */ /* 0x004fc600078e02f4 */
[----:B------:R-:W-:Y:S01]  /*16b20*/  LDGSTS.E [R82+0x63200], desc[UR16][R250.64], !P4 ;  /* 0x63200000fa527fae */ /* 0x000fe2000e1a1010 */
[----:B------:R-:W-:-:S03]  /*16b30*/  IMAD.WIDE R10, R2, 0x4, R246 ;  /* 0x00000004020a7825 */ /* 0x000fc600078e02f6 */
[----:B------:R-:W2:Y:S04]  /*16b40*/  LDL.LU.64 R244, [R1+0x898] ;  /* 0x0008980001f47983 */ /* 0x000ea80000300a00 */
        /* <DEDUP_REMOVED lines=9> */
[----:B------:R-:W-:Y:S01]  /*16be0*/  ISETP.GE.U32.AND P1, PT, R0, 0x7ffffdef, PT ;  /* 0x7ffffdef0000780c */ /* 0x000fe20003f26070 */
[----:B------:R-:W-:Y:S01]  /*16bf0*/  VIADD R0, R12, 0xfffffe6c ;  /* 0xfffffe6c0c007836 */ /* 0x000fe20000000000 */
[----:B-1----:R-:W1:Y:S08]  /*16c00*/  LDC R11, c[0x0][0x3a0] ;  /* 0x0000e800ff0b7b82 */ /* 0x002e700000000800 */
[----:B------:R-:W1:Y:S01]  /*16c10*/  LDC R10, c[0x0][0x3a0] ;  /* 0x0000e800ff0a7b82 */ /* 0x000e620000000800 */
[----:B------:R-:W-:-:S04]  /*16c20*/  IMAD.WIDE R240, R2, 0x4, R240 ;  /* 0x0000000402f07825 */ /* 0x000fc800078e02f0 */
[C---:B------:R-:W-:Y:S01]  /*16c30*/  IMAD.WIDE R248, R2.reuse, 0x4, R248 ;  /* 0x0000000402f87825 */ /* 0x040fe200078e02f8 */
[----:B------:R4:W-:Y:S04]  /*16c40*/  STL.64 [R1+0x5d8], R240 ;  /* 0x0005d8f001007387 */ /* 0x0009e80000100a00 */
[----:B------:R1:W-:Y:S04]  /*16c50*/  STL.64 [R1+0xb50], R248 ;  /* 0x000b50f801007387 */ /* 0x0003e80000100a00 */
[----:B------:R-:W-:Y:S01]  /*16c60*/  LDGSTS.E [R82+0x63800], desc[UR16][R240.64], !P6 ;  /* 0x63800000f0527fae */ /* 0x000fe2000f1a1010 */
[----:B----4-:R-:W-:-:S03]  /*16c70*/  IMAD.WIDE R14, R2, 0x4, R6 ;  /* 0x00000004020e7825 */ /* 0x010fc600078e0206 */
[----:B------:R-:W-:Y:S01]  /*16c80*/  LDGSTS.E [R82+0x63a00], desc[UR16][R248.64], !P6 ;  /* 0x63a00000f8527fae */ /* 0x000fe2000f1a1010 */
[----:B------:R-:W-:-:S03]  /*16c90*/  IMAD.WIDE R12, R2, 0x4, R4 ;  /* 0x00000004020c7825 */ /* 0x000fc600078e0204 */
[----:B------:R-:W4:Y:S04]  /*16ca0*/  LDL.LU.64 R6, [R1+0x878] ;  /* 0x0008780001067983 */ /* 0x000f280000300a00 */
[----:B------:R-:W4:Y:S04]  /*16cb0*/  LDL.LU.64 R4, [R1+0x870] ;  /* 0x0008700001047983 */ /* 0x000f280000300a00 */
[----:B------:R-:W-:Y:S04]  /*16cc0*/  STL.64 [R1+0x5e8], R14 ;  /* 0x0005e80e01007387 */ /* 0x000fe80000100a00 */
[----:B------:R1:W-:Y:S01]  /*16cd0*/  STL.64 [R1+0xb40], R12 ;  /* 0x000b400c01007387 */ /* 0x0003e20000100a00 */
[----:B------:R-:W-:-:S03]  /*16ce0*/  ISETP.GE.U32.AND P6, PT, R93, 0x7ffffdee, PT ;  /* 0x7ffffdee5d00780c */ /* 0x000fc60003fc6070 */
[----:B------:R-:W4:Y:S01]  /*16cf0*/  LDL.LU.64 R240, [R1+0x868] ;  /* 0x0008680001f07983 */ /* 0x000f220000300a00 */
[----:B------:R-:W-:-:S03]  /*16d00*/  IADD3 R93, PT, PT, R9, -0x195, RZ ;  /* 0xfffffe6b095d7810 */ /* 0x000fc60007ffe0ff */
[----:B-1----:R-:W4:Y:S04]  /*16d10*/  LDL.LU.64 R248, [R1+0x860] ;  /* 0x0008600001f87983 */ /* 0x002f280000300a00 */
[----:B------:R-:W-:Y:S04]  /*16d20*/  LDGSTS.E [R82+0x63c00], desc[UR16][R14.64], !P2 ;  /* 0x63c000000e527fae */ /* 0x000fe8000d1a1010 */
        /* <DEDUP_REMOVED lines=27> */
[----:B----4-:R-:W-:-:S04]  /*16ee0*/  IMAD.WIDE R6, R2, 0x4, R6 ;  /* 0x0000000402067825 */ /* 0x010fc800078e0206 */
[C---:B------:R-:W-:Y:S01]  /*16ef0*/  IMAD.WIDE R4, R2.reuse, 0x4, R4 ;  /* 0x0000000402047825 */ /* 0x040fe200078e0204 */
[----:B------:R4:W-:Y:S04]  /*16f00*/  STL.64 [R1+0x618], R6 ;  /* 0x0006180601007387 */ /* 0x0009e80000100a00 */
[----:B------:R1:W-:Y:S04]  /*16f10*/  STL.64 [R1+0xb28], R4 ;  /* 0x000b280401007387 */ /* 0x0003e80000100a00 */
[----:B------:R-:W-:Y:S01]  /*16f20*/  LDGSTS.E [R82+0x64800], desc[UR16][R6.64], !P6 ;  /* 0x6480000006527fae */ /* 0x000fe2000f1a1010 */
[----:B------:R-:W-:-:S03]  /*16f30*/  IMAD.WIDE R14, R2, 0x4, R240 ;  /* 0x00000004020e7825 */ /* 0x000fc600078e02f0 */
[----:B------:R-:W-:Y:S01]  /*16f40*/  LDGSTS.E [R82+0x64a00], desc[UR16][R4.64], !P6 ;  /* 0x64a0000004527fae */ /* 0x000fe2000f1a1010 */
[----:B------:R-:W-:-:S03]  /*16f50*/  IMAD.WIDE R10, R2, 0x4, R248 ;  /* 0x00000004020a7825 */ /* 0x000fc600078e02f8 */
[----:B------:R-:W2:Y:S04]  /*16f60*/  LDL.LU.64 R240, [R1+0x838] ;  /* 0x0008380001f07983 */ /* 0x000ea80000300a00 */
        /* <DEDUP_REMOVED lines=567> */
[----:B------:R-:W3:Y:S01]  /*192e0*/  LDL.LU.64 R8, [R1+0x110] ;  /* 0x0001100001087983 */ /* 0x000ee20000300a00 */
[----:B----4-:R-:W-:-:S03]  /*192f0*/  IMAD.WIDE R14, R2, 0x4, R6 ;  /* 0x00000004020e7825 */ /* 0x010fc600078e0206 */
[----:B------:R-:W-:Y:S01]  /*19300*/  LDGSTS.E [R82+0x71800], desc[UR16][R240.64], !P6 ;  /* 0x71800000f0527fae */ /* 0x000fe2000f1a1010 */
[----:B------:R-:W-:-:S03]  /*19310*/  IMAD.WIDE R6, R2, 0x4, R4 ;  /* 0x0000000402067825 */ /* 0x000fc600078e0204 */
[----:B------:R-:W-:Y:S04]  /*19320*/  LDGSTS.E [R82+0x71a00], desc[UR16][R248.64], !P6 ;  /* 0x71a00000f8527fae */ /* 0x000fe8000f1a1010 */
        /* <DEDUP_REMOVED lines=35> */
[----:B------:R-:W-:-:S05]  /*19560*/  IMAD.WIDE R8, R2, 0x4, R8 ;  /* 0x0000000402087825 */ /* 0x000fca00078e0208 */
[----:B------:R4:W-:Y:S04]  /*19570*/  STL.64 [R1+0x620], R8 ;  /* 0x0006200801007387 */ /* 0x0009e80000100a00 */
[----:B------:R-:W-:Y:S01]  /*19580*/  LDGSTS.E [R82+0x72800], desc[UR16][R8.64], !P6 ;  /* 0x7280000008527fae */ /* 0x000fe2000f1a1010 */
[----:B----4-:R-:W-:-:S05]  /*19590*/  IMAD.WIDE R4, R2, 0x4, R4 ;  /* 0x0000000402047825 */ /* 0x010fca00078e0204 */
        /* <DEDUP_REMOVED lines=9> */
[----:B------:R-:W2:Y:S01]  /*19630*/  LDL.LU.64 R8, [R1+0xc0] ;  /* 0x0000c00001087983 */ /* 0x000ea20000300a00 */
[----:B------:R-:W-:-:S03]  /*19640*/  IADD3 R93, PT, PT, R7, -0x1d1, RZ ;  /* 0xfffffe2f075d7810 */ /* 0x000fc60007ffe0ff */
[----:B----4-:R-:W4:Y:S04]  /*19650*/  LDL.LU.64 R4, [R1+0xb8] ;  /* 0x0000b80001047983 */ /* 0x010f280000300a00 */
        /* <DEDUP_REMOVED lines=14> */
[----:B------:R-:W-:Y:S04]  /*19740*/  LDGSTS.E [R82+0x73400], desc[UR16][R14.64], !P1 ;  /* 0x734000000e527fae */ /* 0x000fe8000c9a1010 */
[----:B------:R-:W2:Y:S04]  /*19750*/  LDL.LU.64 R246, [R1+0xb0] ;  /* 0x0000b00001f67983 */ /* 0x000ea80000300a00 */
[----:B------:R-:W2:Y:S04]  /*19760*/  LDL.LU.64 R244, [R1+0xa8] ;  /* 0x0000a80001f47983 */ /* 0x000ea80000300a00 */
[----:B------:R-:W-:Y:S04]  /*19770*/  STL.64 [R1+0x5f0], R14 ;  /* 0x0005f00e01007387 */ /* 0x000fe80000100a00 */
[----:B------:R1:W-:Y:S04]  /*19780*/  STL.64 [R1+0x938], R6 ;  /* 0x0009380601007387 */ /* 0x0003e80000100a00 */
[----:B---3--:R-:W3:Y:S04]  /*19790*/  LDL.LU.64 R242, [R1+0xa0] ;  /* 0x0000a00001f27983 */ /* 0x008ee80000300a00 */
[----:B-1----:R-:W3:Y:S01]  /*197a0*/  LDL.LU.64 R250, [R1+0x98] ;  /* 0x0000980001fa7983 */ /* 0x002ee20000300a00 */
[----:B------:R-:W-:Y:S01]  /*197b0*/  ISETP.GE.U32.AND P4, PT, R93, 0x7ffffdb0, PT ;  /* 0x7ffffdb05d00780c */ /* 0x000fe20003f86070 */
[----:B------:R-:W-:-:S02]  /*197c0*/  VIADD R93, R11, 0xfffffe2d ;  /* 0xfffffe2d0b5d7836 */ /* 0x000fc40000000000 */
        /* <DEDUP_REMOVED lines=9> */
[----:B------:R-:W3:Y:S01]  /*19860*/  LDL.LU.64 R10, [R1+0x90] ;  /* 0x00009000010a7983 */ /* 0x000ee20000300a00 */
[----:B------:R-:W-:-:S03]  /*19870*/  IMAD.WIDE R14, R2, 0x4, R8 ;  /* 0x00000004020e7825 */ /* 0x000fc600078e0208 */
[----:B------:R-:W-:Y:S01]  /*19880*/  LDGSTS.E [R82+0x73800], desc[UR16][R240.64], !P6 ;  /* 0x73800000f0527fae */ /* 0x000fe2000f1a1010 */
[----:B----4-:R-:W-:-:S03]  /*19890*/  IMAD.WIDE R4, R2, 0x4, R4 ;  /* 0x0000000402047825 */ /* 0x010fc600078e0204 */
[----:B------:R-:W4:Y:S04]  /*198a0*/  LDL.LU.64 R8, [R1+0x88] ;  /* 0x0000880001087983 */ /* 0x000f280000300a00 */
[----:B------:R-:W-:Y:S04]  /*198b0*/  STL.64 [R1+0x5d0], R14 ;  /* 0x0005d00e01007387 */ /* 0x000fe80000100a00 */
[----:B------:R1:W-:Y:S04]  /*198c0*/  STL.64 [R1+0x928], R4 ;  /* 0x0009280401007387 */ /* 0x0003e80000100a00 */
[----:B------:R-:W4:Y:S04]  /*198d0*/  LDL.LU.64 R240, [R1+0x80] ;  /* 0x0000800001f07983 */ /* 0x000f280000300a00 */
[----:B------:R-:W-:Y:S01]  /*198e0*/  LDGSTS.E [R82+0x73a00], desc[UR16][R248.64], !P6 ;  /* 0x73a00000f8527fae */ /* 0x000fe2000f1a1010 */
[----:B------:R-:W-:-:S03]  /*198f0*/  ISETP.GE.U32.AND P6, PT, R93, 0x7ffffdae, PT ;  /* 0x7ffffdae5d00780c */ /* 0x000fc60003fc6070 */
[----:B------:R-:W-:Y:S01]  /*19900*/  LDGSTS.E [R82+0x73c00], desc[UR16][R14.64], !P2 ;  /* 0x73c000000e527fae */ /* 0x000fe2000d1a1010 */
[----:B------:R-:W-:-:S03]  /*19910*/  VIADD R93, R13, 0xfffffe2b ;  /* 0xfffffe2b0d5d7836 */ /* 0x000fc60000000000 */
[----:B------:R1:W-:Y:S01]  /*19920*/  LDGSTS.E [R82+0x73e00], desc[UR16][R4.64], !P2 ;  /* 0x73e0000004527fae */ /* 0x0003e2000d1a1010 */
[----:B------:R-:W-:-:S03]  /*19930*/  ISETP.GE.U32.AND P2, PT, R0, 0x7ffffdad, PT ;  /* 0x7ffffdad0000780c */ /* 0x000fc60003f46070 */
[----:B-1----:R-:W4:Y:S01]  /*19940*/  LDL.LU.64 R248, [R1+0x78] ;  /* 0x0000780001f87983 */ /* 0x002f220000300a00 */
[----:B------:R-:W-:Y:S01]  /*19950*/  VIADD R0, R12, 0xfffffe2a ;  /* 0xfffffe2a0c007836 */ /* 0x000fe20000000000 */
[----:B------:R-:W1:Y:S08]  /*19960*/  LDC R5, c[0x0][0x3a0] ;  /* 0x0000e800ff057b82 */ /* 0x000e700000000800 */
        /* <DEDUP_REMOVED lines=9> */
[----:B------:R-:W-:Y:S04]  /*19a00*/  LDGSTS.E [R82+0x74400], desc[UR16][R14.64], !P1 ;  /* 0x744000000e527fae */ /* 0x000fe8000c9a1010 */
[----:B------:R-:W3:Y:S04]  /*19a10*/  LDL.LU.64 R250, [R1+0x70] ;  /* 0x0000700001fa7983 */ /* 0x000ee80000300a00 */
[----:B------:R-:W3:Y:S04]  /*19a20*/  LDL.LU.64 R242, [R1+0x68] ;  /* 0x0000680001f27983 */ /* 0x000ee80000300a00 */
[----:B------:R-:W-:Y:S04]  /*19a30*/  STL.64 [R1+0x5b0], R14 ;  /* 0x0005b00e01007387 */ /* 0x000fe80000100a00 */
[----:B------:R1:W-:Y:S04]  /*19a40*/  STL.64 [R1+0x918], R12 ;  /* 0x0009180c01007387 */ /* 0x0003e80000100a00 */
[----:B--2---:R-:W2:Y:S04]  /*19a50*/  LDL.LU.64 R246, [R1+0x60] ;  /* 0x0000600001f67983 */ /* 0x004ea80000300a00 */
[----:B-1----:R-:W2:Y:S01]  /*19a60*/  LDL.LU.64 R244, [R1+0x58] ;  /* 0x0000580001f47983 */ /* 0x002ea20000300a00 */
[----:B------:R-:W-:-:S03]  /*19a70*/  ISETP.GE.U32.AND P4, PT, R93, 0x7ffffdac, PT ;  /* 0x7ffffdac5d00780c */ /* 0x000fc60003f86070 */
[----:B------:R1:W-:Y:S01]  /*19a80*/  LDGSTS.E [R82+0x74600], desc[UR16][R12.64], !P1 ;  /* 0x746000000c527fae */ /* 0x0003e2000c9a1010 */
[----:B------:R-:W-:Y:S01]  /*19a90*/  ISETP.GE.U32.AND P1, PT, R0, 0x7ffffdab, PT ;  /* 0x7ffffdab0000780c */ /* 0x000fe20003f26070 */
[----:B------:R-:W-:Y:S01]  /*19aa0*/  VIADD R0, R6, 0xfffffe28 ;  /* 0xfffffe2806007836 */ /* 0x000fe20000000000 */
[----:B------:R-:W-:Y:S01]  /*19ab0*/  IADD3 R93, PT, PT, R7, -0x1d7, RZ ;  /* 0xfffffe29075d7810 */ /* 0x000fe20007ffe0ff */
[----:B-1----:R-:W1:Y:S01]  /*19ac0*/  LDC R12, c[0x0][0x3a0] ;  /* 0x0000e800ff0c7b82 */ /* 0x002e620000000800 */
[----:B------:R-:W-:-:S04]  /*19ad0*/  IMAD.WIDE R14, R2, 0x4, R10 ;  /* 0x00000004020e7825 */ /* 0x000fc800078e020a */
[C---:B----4-:R-:W-:Y:S01]  /*19ae0*/  IMAD.WIDE R10, R2.reuse, 0x4, R8 ;  /* 0x00000004020a7825 */ /* 0x050fe200078e0208 */
[----:B------:R-:W-:Y:S04]  /*19af0*/  STL.64 [R1+0x588], R14 ;  /* 0x0005880e01007387 */ /* 0x000fe80000100a00 */
[----:B------:R4:W-:Y:S04]  /*19b00*/  STL.64 [R1+0x910], R10 ;  /* 0x0009100a01007387 */ /* 0x0009e80000100a00 */
[----:B------:R1:W-:Y:S01]  /*19b10*/  LDGSTS.E [R82+0x74800], desc[UR16][R14.64], !P6 ;  /* 0x748000000e527fae */ /* 0x0003e2000f1a1010 */
[----:B------:R-:W-:-:S03]  /*19b20*/  IMAD.WIDE R8, R2, 0x4, R240 ;  /* 0x0000000402087825 */ /* 0x000fc600078e02f0 */
[----:B------:R1:W-:Y:S01]  /*19b30*/  LDGSTS.E [R82+0x74a00], desc[UR16][R10.64], !P6 ;  /* 0x74a000000a527fae */ /* 0x0003e2000f1a1010 */
[----:B------:R-:W-:-:S03]  /*19b40*/  ISETP.GE.U32.AND P6, PT, R93, 0x7ffffdaa, PT ;  /* 0x7ffffdaa5d00780c */ /* 0x000fc60003fc6070 */
[----:B------:R1:W-:Y:S01]  /*19b50*/  LDGSTS.E [R82+0x74c00], desc[UR16][R8.64], !P2 ;  /* 0x74c0000008527fae */ /* 0x0003e2000d1a1010 */
[----:B------:R-:W-:-:S03]  /*19b60*/  IMAD.WIDE R6, R2, 0x4, R248 ;  /* 0x0000000402067825 */ /* 0x000fc600078e02f8 */
[----:B------:R-:W2:Y:S04]  /*19b70*/  LDL.LU.64 R248, [R1+0x50] ;  /* 0x0000500001f87983 */ /* 0x000ea80000300a00 */
[----:B------:R1:W-:Y:S04]  /*19b80*/  STL.64 [R1+0x598], R8 ;  /* 0x0005980801007387 */ /* 0x0003e80000100a00 */
[----:B------:R1:W-:Y:S04]  /*19b90*/  STL.64 [R1+0x908], R6 ;  /* 0x0009080601007387 */ /* 0x0003e80000100a00 */
[----:B----4-:R-:W4:Y:S01]  /*19ba0*/  LDL.LU.64 R10, [R1+0x48] ;  /* 0x00004800010a7983 */ /* 0x010f220000300a00 */
[----:B------:R-:W-:-:S03]  /*19bb0*/  VIADD R93, R5, 0xfffffe27 ;  /* 0xfffffe27055d7836 */ /* 0x000fc60000000000 */
[----:B------:R2:W-:Y:S01]  /*19bc0*/  LDGSTS.E [R82+0x74e00], desc[UR16][R6.64], !P2 ;  /* 0x74e0000006527fae */ /* 0x0005e2000d1a1010 */
[----:B------:R-:W-:-:S03]  /*19bd0*/  ISETP.GE.U32.AND P2, PT, R0, 0x7ffffda9, PT ;  /* 0x7ffffda90000780c */ /* 0x000fc60003f46070 */
[----:B-1----:R-:W4:Y:S01]  /*19be0*/  LDL.LU.64 R8, [R1+0x40] ;  /* 0x0000400001087983 */ /* 0x002f220000300a00 */
[----:B------:R-:W-:-:S03]  /*19bf0*/  IADD3 R0, PT, PT, R4, -0x1da, RZ ;  /* 0xfffffe2604007810 */ /* 0x000fc60007ffe0ff */
[----:B------:R-:W4:Y:S01]  /*19c00*/  LDL.LU.64 R6, [R1+0x38] ;  /* 0x0000380001067983 */ /* 0x000f220000300a00 */
[----:B---3--:R-:W-:-:S04]  /*19c10*/  IMAD.WIDE R250, R2, 0x4, R250 ;  /* 0x0000000402fa7825 */ /* 0x008fc800078e02fa */
[C---:B------:R-:W-:Y:S01]  /*19c20*/  IMAD.WIDE R14, R2.reuse, 0x4, R242 ;  /* 0x00000004020e7825 */ /* 0x040fe200078e02f2 */
[----:B------:R1:W-:Y:S04]  /*19c30*/  STL.64 [R1+0x5a0], R250 ;  /* 0x0005a0fa01007387 */ /* 0x0003e80000100a00 */
[----:B------:R3:W-:Y:S04]  /*19c40*/  STL.64 [R1+0x900], R14 ;  /* 0x0009000e01007387 */ /* 0x0007e80000100a00 */
[----:B------:R-:W4:Y:S01]  /*19c50*/  LDL.LU.64 R4, [R1+0x30] ;  /* 0x0000300001047983 */ /* 0x000f220000300a00 */
[----:B--2---:R-:W-:-:S03]  /*19c60*/  IMAD.WIDE R246, R2, 0x4, R246 ;  /* 0x0000000402f67825 */ /* 0x004fc600078e02f6 */
[----:B------:R-:W2:Y:S01]  /*19c70*/  LDL.LU.64 R240, [R1+0x28] ;  /* 0x0000280001f07983 */ /* 0x000ea20000300a00 */
[----:B------:R-:W-:-:S03]  /*19c80*/  IMAD.WIDE R244, R2, 0x4, R244 ;  /* 0x0000000402f47825 */ /* 0x000fc600078e02f4 */
[----:B------:R-:W-:Y:S04]  /*19c90*/  STL.64 [R1+0x590], R246 ;  /* 0x000590f601007387 */ /* 0x000fe80000100a00 */
[----:B------:R-:W2:Y:S04]  /*19ca0*/  LDL.LU.64 R242, [R1+0x20] ;  /* 0x0000200001f27983 */ /* 0x000ea80000300a00 */
[----:B------:R1:W-:Y:S04]  /*19cb0*/  STL.64 [R1+0x8f8], R244 ;  /* 0x0008f8f401007387 */ /* 0x0003e80000100a00 */
[----:B------:R1:W-:Y:S04]  /*19cc0*/  LDGSTS.E [R82+0x75000], desc[UR16][R250.64], !P4 ;  /* 0x75000000fa527fae */ /* 0x0003e8000e1a1010 */
[----:B------:R-:W-:Y:S04]  /*19cd0*/  LDGSTS.E [R82+0x75200], desc[UR16][R14.64], !P4 ;  /* 0x752000000e527fae */ /* 0x000fe8000e1a1010 */
[----:B-1----:R-:W2:Y:S01]  /*19ce0*/  LDL.LU.64 R250, [R1+0x18] ;  /* 0x0000180001fa7983 */ /* 0x002ea20000300a00 */
[----:B------:R-:W-:Y:S01]  /*19cf0*/  ISETP.GE.U32.AND P4, PT, R93, 0x7ffffda8, PT ;  /* 0x7ffffda85d00780c */ /* 0x000fe20003f86070 */
[----:B------:R-:W-:-:S02]  /*19d00*/  VIADD R93, R12, 0xfffffe25 ;  /* 0xfffffe250c5d7836 */ /* 0x000fc40000000000 */
[----:B------:R-:W-:Y:S04]  /*19d10*/  LDGSTS.E [R82+0x75400], desc[UR16][R246.64], !P1 ;  /* 0x75400000f6527fae */ /* 0x000fe8000c9a1010 */
[----:B---3--:R-:W3:Y:S04]  /*19d20*/  LDL.LU.64 R14, [R1+0xe10] ;  /* 0x000e1000010e7983 */ /* 0x008ee80000300a00 */
[----:B------:R1:W-:Y:S01]  /*19d30*/  LDGSTS.E [R82+0x75600], desc[UR16][R244.64], !P1 ;  /* 0x75600000f4527fae */ /* 0x0003e2000c9a1010 */
[----:B------:R-:W-:Y:S02]  /*19d40*/  ISETP.GE.U32.AND P1, PT, R0, 0x7ffffda7, PT ;  /* 0x7ffffda70000780c */ /* 0x000fe40003f26070 */
[----:B------:R-:W1:Y:S01]  /*19d50*/  LDC R0, c[0x0][0x3a0] ;  /* 0x0000e800ff007b82 */ /* 0x000e620000000800 */
[----:B------:R-:W3:Y:S04]  /*19d60*/  LDL.LU.64 R244, [R1+0x10] ;  /* 0x0000100001f47983 */ /* 0x000ee80000300a00 */
[----:B------:R-:W3:Y:S01]  /*19d70*/  LDL.LU.64 R246, [R1+0x8] ;  /* 0x0000080001f67983 */ /* 0x000ee20000300a00 */
[----:B------:R-:W-:-:S03]  /*19d80*/  IMAD.WIDE R12, R2, 0x4, R248 ;  /* 0x00000004020c7825 */ /* 0x000fc600078e02f8 */
[----:B------:R-:W3:Y:S04]  /*19d90*/  LDL.LU.64 R248, [R1] ;  /* 0x0000000001f87983 */ /* 0x000ee80000300a00 */
[----:B------:R4:W-:Y:S04]  /*19da0*/  STL.64 [R1+0x580], R12 ;  /* 0x0005800c01007387 */ /* 0x0009e80000100a00 */
[----:B------:R-:W-:Y:S01]  /*19db0*/  LDGSTS.E [R82+0x75800], desc[UR16][R12.64], !P6 ;  /* 0x758000000c527fae */ /* 0x000fe2000f1a1010 */
[----:B----4-:R-:W-:-:S05]  /*19dc0*/  IMAD.WIDE R10, R2, 0x4, R10 ;  /* 0x00000004020a7825 */ /* 0x010fca00078e020a */
[----:B------:R4:W-:Y:S01]  /*19dd0*/  STL.64 [R1+0x8f0], R10 ;  /* 0x0008f00a01007387 */ /* 0x0009e20000100a00 */
[----:B------:R-:W-:-:S03]  /*19de0*/  IMAD.WIDE R8, R2, 0x4, R8 ;  /* 0x0000000402087825 */ /* 0x000fc600078e0208 */
[----:B------:R-:W-:Y:S04]  /*19df0*/  LDGSTS.E [R82+0x75a00], desc[UR16][R10.64], !P6 ;  /* 0x75a000000a527fae */ /* 0x000fe8000f1a1010 */
[----:B------:R-:W3:Y:S01]  /*19e00*/  LDL.LU.64 R12, [R1+0xe08] ;  /* 0x000e0800010c7983 */ /* 0x000ee20000300a00 */
[----:B------:R-:W-:-:S03]  /*19e10*/  IMAD.WIDE R6, R2, 0x4, R6 ;  /* 0x0000000402067825 */ /* 0x000fc600078e0206 */
[----:B------:R-:W-:Y:S04]  /*19e20*/  LDGSTS.E [R82+0x75c00], desc[UR16][R8.64], !P2 ;  /* 0x75c0000008527fae */ /* 0x000fe8000d1a1010 */
[----:B----4-:R-:W4:Y:S04]  /*19e30*/  LDL.LU.64 R10, [R1+0xe00] ;  /* 0x000e0000010a7983 */ /* 0x010f280000300a00 */
[----:B------:R1:W-:Y:S04]  /*19e40*/  STL.64 [R1+0x568], R8 ;  /* 0x0005680801007387 */ /* 0x0003e80000100a00 */
[----:B------:R1:W-:Y:S04]  /*19e50*/  STL.64 [R1+0x8e8], R6 ;  /* 0x0008e80601007387 */ /* 0x0003e80000100a00 */
[----:B------:R-:W-:Y:S04]  /*19e60*/  LDGSTS.E [R82+0x75e00], desc[UR16][R6.64], !P2 ;  /* 0x75e0000006527fae */ /* 0x000fe8000d1a1010 */
[----:B-1----:R-:W4:Y:S04]  /*19e70*/  LDL.LU.64 R8, [R1+0xdf8] ;  /* 0x000df80001087983 */ /* 0x002f280000300a00 */
[----:B------:R-:W4:Y:S01]  /*19e80*/  LDL.LU.64 R6, [R1+0xdf0] ;  /* 0x000df00001067983 */ /* 0x000f220000300a00 */
[----:B------:R-:W-:-:S04]  /*19e90*/  IMAD.WIDE R4, R2, 0x4, R4 ;  /* 0x0000000402047825 */ /* 0x000fc800078e0204 */
[C---:B--2---:R-:W-:Y:S01]  /*19ea0*/  IMAD.WIDE R240, R2.reuse, 0x4, R240 ;  /* 0x0000000402f07825 */ /* 0x044fe200078e02f0 */
[----:B------:R1:W-:Y:S04]  /*19eb0*/  STL.64 [R1+0x560], R4 ;  /* 0x0005600401007387 */ /* 0x0003e80000100a00 */
[----:B------:R2:W-:Y:S01]  /*19ec0*/  STL.64 [R1+0x8e0], R240 ;  /* 0x0008e0f001007387 */ /* 0x0005e20000100a00 */
[----:B------:R-:W-:-:S03]  /*19ed0*/  IMAD.WIDE R242, R2, 0x4, R242 ;  /* 0x0000000402f27825 */ /* 0x000fc600078e02f2 */
[----:B------:R-:W-:Y:S04]  /*19ee0*/  LDGSTS.E [R82+0x76000], desc[UR16][R4.64], !P4 ;  /* 0x7600000004527fae */ /* 0x000fe8000e1a1010 */
[----:B------:R-:W-:Y:S04]  /*19ef0*/  LDGSTS.E [R82+0x76200], desc[UR16][R240.64], !P4 ;  /* 0x76200000f0527fae */ /* 0x000fe8000e1a1010 */
[----:B------:R-:W-:Y:S04]  /*19f00*/  LDGSTS.E [R82+0x76400], desc[UR16][R242.64], !P1 ;  /* 0x76400000f2527fae */ /* 0x000fe8000c9a1010 */
[----:B-1----:R-:W4:Y:S04]  /*19f10*/  LDL.LU.64 R4, [R1+0xde8] ;  /* 0x000de80001047983 */ /* 0x002f280000300a00 */
[----:B--2---:R-:W2:Y:S01]  /*19f20*/  LDL.LU.64 R240, [R1+0xde0] ;  /* 0x000de00001f07983 */ /* 0x004ea20000300a00 */
[----:B------:R-:W-:-:S03]  /*19f30*/  IMAD.WIDE R250, R2, 0x4, R250 ;  /* 0x0000000402fa7825 */ /* 0x000fc600078e02fa */
[----:B------:R1:W-:Y:S04]  /*19f40*/  STL.64 [R1+0x550], R242 ;  /* 0x000550f201007387 */ /* 0x0003e80000100a00 */
[----:B------:R3:W-:Y:S04]  /*19f50*/  STL.64 [R1+0x8d8], R250 ;  /* 0x0008d8fa01007387 */ /* 0x0007e80000100a00 */
[----:B------:R2:W-:Y:S04]  /*19f60*/  LDGSTS.E [R82+0x76600], desc[UR16][R250.64], !P1 ;  /* 0x76600000fa527fae */ /* 0x0005e8000c9a1010 */
[----:B-1----:R-:W2:Y:S04]  /*19f70*/  LDL.LU.64 R242, [R1+0xdd8] ;  /* 0x000dd80001f27983 */ /* 0x002ea80000300a00 */
[----:B---3--:R-:W2:Y:S01]  /*19f80*/  LDL.LU.64 R250, [R1+0xdd0] ;  /* 0x000dd00001fa7983 */ /* 0x008ea20000300a00 */
[----:B------:R-:W-:Y:S01]  /*19f90*/  VIADD R0, R0, 0xfffffe24 ;  /* 0xfffffe2400007836 */ /* 0x000fe20000000000 */
[----:B------:R-:W-:Y:S01]  /*19fa0*/  ISETP.GE.U32.AND P6, PT, R93, 0x7ffffda6, PT ;  /* 0x7ffffda65d00780c */ /* 0x000fe20003fc6070 */
[----:B------:R-:W-:Y:S01]  /*19fb0*/  IMAD.WIDE R244, R2, 0x4, R244 ;  /* 0x0000000402f47825 */ /* 0x000fe200078e02f4 */
[----:B------:R-:W1:Y:S02]  /*19fc0*/  LDC R93, c[0x0][0x3a0] ;  /* 0x0000e800ff5d7b82 */ /* 0x000e640000000800 */
[----:B------:R-:W-:Y:S01]  /*19fd0*/  ISETP.GE.U32.AND P2, PT, R0, 0x7ffffda5, PT ;  /* 0x7ffffda50000780c */ /* 0x000fe20003f46070 */
[C---:B------:R-:W-:Y:S01]  /*19fe0*/  IMAD.WIDE R246, R2.reuse, 0x4, R246 ;  /* 0x0000000402f67825 */ /* 0x040fe200078e02f6 */
[----:B------:R3:W-:Y:S04]  /*19ff0*/  STL.64 [R1+0x548], R244 ;  /* 0x000548f401007387 */ /* 0x0007e80000100a00 */
[----:B------:R3:W-:Y:S01]  /*1a000*/  STL.64 [R1+0x8d0], R246 ;  /* 0x0008d0f601007387 */ /* 0x0007e20000100a00 */
[----:B------:R-:W1:Y:S01]  /*1a010*/  LDC R0, c[0x0][0x3a0] ;  /* 0x0000e800ff007b82 */ /* 0x000e620000000800 */
[----:B------:R-:W-:-:S02]  /*1a020*/  IMAD.WIDE R248, R2, 0x4, R248 ;  /* 0x0000000402f87825 */ /* 0x000fc400078e02f8 */
[----:B------:R1:W-:Y:S04]  /*1a030*/  LDGSTS.E [R82+0x76800], desc[UR16][R244.64], !P6 ;  /* 0x76800000f4527fae */ /* 0x0003e8000f1a1010 */
[----:B------:R-:W-:Y:S04]  /*1a040*/  LDGSTS.E [R82+0x76a00], desc[UR16][R246.64], !P6 ;  /* 0x76a00000f6527fae */ /* 0x000fe8000f1a1010 */
[----:B------:R-:W-:Y:S04]  /*1a050*/  LDGSTS.E [R82+0x76c00], desc[UR16][R248.64], !P2 ;  /* 0x76c00000f8527fae */ /* 0x000fe8000d1a1010 */
[----:B---3--:R-:W3:Y:S04]  /*1a060*/  LDL.LU.64 R244, [R1+0xdc8] ;  /* 0x000dc80001f47983 */ /* 0x008ee80000300a00 */
[----:B------:R-:W4:Y:S04]  /*1a070*/  LDL.LU.64 R246, [R1+0xdc0] ;  /* 0x000dc00001f67983 */ /* 0x000f280000300a00 */
[----:B------:R1:W-:Y:S01]  /*1a080*/  STL.64 [R1+0x538], R248 ;  /* 0x000538f801007387 */ /* 0x0003e20000100a00 */
[----:B--2---:R-:W-:-:S05]  /*1a090*/  IMAD.WIDE R250, R2, 0x4, R250 ;  /* 0x0000000402fa7825 */ /* 0x004fca00078e02fa */
[----:B------:R2:W-:Y:S04]  /*1a0a0*/  STL.64 [R1+0x8c8], R250 ;  /* 0x0008c8fa01007387 */ /* 0x0005e80000100a00 */
[----:B-1----:R-:W4:Y:S01]  /*1a0b0*/  LDL.LU.64 R248, [R1+0xdb8] ;  /* 0x000db80001f87983 */ /* 0x002f220000300a00 */
[----:B------:R-:W-:Y:S01]  /*1a0c0*/  IADD3 R93, PT, PT, R93, -0x1dd, RZ ;  /* 0xfffffe235d5d7810 */ /* 0x000fe20007ffe0ff */
[----:B------:R-:W-:Y:S02]  /*1a0d0*/  VIADD R0, R0, 0xfffffe22 ;  /* 0xfffffe2200007836 */ /* 0x000fe40000000000 */
[----:B------:R2:W-:Y:S01]  /*1a0e0*/  LDGSTS.E [R82+0x76e00], desc[UR16][R250.64], !P2 ;  /* 0x76e00000fa527fae */ /* 0x0005e2000d1a1010 */
[----:B------:R-:W-:Y:S02]  /*1a0f0*/  ISETP.GE.U32.AND P4, PT, R93, 0x7ffffda4, PT ;  /* 0x7ffffda45d00780c */ /* 0x000fe40003f86070 */
[----:B------:R-:W1:Y:S01]  /*1a100*/  LDC R93, c[0x0][0x3a0] ;  /* 0x0000e800ff5d7b82 */ /* 0x000e620000000800 */
[----:B------:R-:W-:-:S07]  /*1a110*/  ISETP.GE.U32.AND P1, PT, R0, 0x7ffffda3, PT ;  /* 0x7ffffda30000780c */ /* 0x000fce0003f26070 */
[----:B------:R-:W1:Y:S01]  /*1a120*/  LDC R0, c[0x0][0x3a0] ;  /* 0x0000e800ff007b82 */ /* 0x000e620000000800 */
[----:B------:R-:W-:-:S04]  /*1a130*/  IMAD.WIDE R242, R2, 0x4, R242 ;  /* 0x0000000402f27825 */ /* 0x000fc800078e02f2 */
[----:B---3--:R-:W-:-:S03]  /*1a140*/  IMAD.WIDE R244, R2, 0x4, R244 ;  /* 0x0000000402f47825 */ /* 0x008fc600078e02f4 */
[----:B--2---:R-:W2:Y:S01]  /*1a150*/  LDC R250, c[0x0][0x3a0] ;  /* 0x0000e800fffa7b82 */ /* 0x004ea20000000800 */
[----:B-1----:R-:W-:-:S07]  /*1a160*/  VIADD R93, R93, 0xfffffe21 ;  /* 0xfffffe215d5d7836 */ /* 0x002fce0000000000 */
[----:B------:R-:W1:Y:S01]  /*1a170*/  LDC R251, c[0x0][0x3a0] ;  /* 0x0000e800fffb7b82 */ /* 0x000e620000000800 */
[----:B------:R-:W-:Y:S02]  /*1a180*/  ISETP.GE.U32.AND P6, PT, R93, 0x7ffffda2, PT ;  /* 0x7ffffda25d00780c */ /* 0x000fe40003fc6070 */
[----:B------:R-:W-:-:S05]  /*1a190*/  IADD3 R0, PT, PT, R0, -0x1e0, RZ ;  /* 0xfffffe2000007810 */ /* 0x000fca0007ffe0ff */
[----:B------:R-:W3:Y:S01]  /*1a1a0*/  LDC R93, c[0x0][0x3a0] ;  /* 0x0000e800ff5d7b82 */ /* 0x000ee20000000800 */
[----:B------:R-:W-:-:S07]  /*1a1b0*/  ISETP.GE.U32.AND P2, PT, R0, 0x7ffffda1, PT ;  /* 0x7ffffda10000780c */ /* 0x000fce0003f46070 */
[----:B------:R-:W1:Y:S01]  /*1a1c0*/  LDC R0, c[0x0][0x3a0] ;  /* 0x0000e800ff007b82 */ /* 0x000e620000000800 */
[----:B----4-:R-:W-:-:S04]  /*1a1d0*/  IMAD.WIDE R246, R2, 0x4, R246 ;  /* 0x0000000402f67825 */ /* 0x010fc800078e02f6 */
[----:B------:R-:W-:-:S04]  /*1a1e0*/  IMAD.WIDE R240, R2, 0x4, R240 ;  /* 0x0000000402f07825 */ /* 0x000fc800078e02f0 */
[----:B---3--:R-:W-:Y:S02]  /*1a1f0*/  VIADD R93, R93, 0xfffffe1f ;  /* 0xfffffe1f5d5d7836 */ /* 0x008fe40000000000 */
[----:B------:R-:W-:-:S04]  /*1a200*/  IMAD.WIDE R6, R2, 0x4, R6 ;  /* 0x0000000402067825 */ /* 0x000fc800078e0206 */
[----:B-1----:R-:W-:Y:S02]  /*1a210*/  VIADD R0, R0, 0xfffffe1e ;  /* 0xfffffe1e00007836 */ /* 0x002fe40000000000 */
[----:B------:R-:W-:-:S04]  /*1a220*/  IMAD.WIDE R10, R2, 0x4, R10 ;  /* 0x00000004020a7825 */ /* 0x000fc800078e020a */
[----:B------:R-:W-:-:S04]  /*1a230*/  IMAD.WIDE R12, R2, 0x4, R12 ;  /* 0x00000004020c7825 */ /* 0x000fc800078e020c */
[----:B------:R-:W-:-:S04]  /*1a240*/  IMAD.WIDE R14, R2, 0x4, R14 ;  /* 0x00000004020e7825 */ /* 0x000fc800078e020e */
[----:B------:R-:W-:-:S05]  /*1a250*/  IMAD.WIDE R248, R2, 0x4, R248 ;  /* 0x0000000402f87825 */ /* 0x000fca00078e02f8 */
[----:B------:R1:W-:Y:S04]  /*1a260*/  STL.64 [R1+0x530], R248 ;  /* 0x000530f801007387 */ /* 0x0003e80000100a00 */
[----:B------:R1:W-:Y:S04]  /*1a270*/  LDGSTS.E [R82+0x77000], desc[UR16][R248.64], !P4 ;  /* 0x77000000f8527fae */ /* 0x0003e8000e1a1010 */
[----:B------:R-:W-:Y:S04]  /*1a280*/  STL.64 [R1+0x8c0], R246 ;  /* 0x0008c0f601007387 */ /* 0x000fe80000100a00 */
[----:B------:R-:W-:Y:S01]  /*1a290*/  LDGSTS.E [R82+0x77200], desc[UR16][R246.64], !P4 ;  /* 0x77200000f6527fae */ /* 0x000fe2000e1a1010 */
[----:B-1----:R-:W1:Y:S08]  /*1a2a0*/  LDC R248, c[0x0][0x3a0] ;  /* 0x0000e800fff87b82 */ /* 0x002e700000000800 */
[----:B------:R-:W3:Y:S01]  /*1a2b0*/  LDC R249, c[0x0][0x3a0] ;  /* 0x0000e800fff97b82 */ /* 0x000ee20000000800 */
[----:B------:R4:W-:Y:S01]  /*1a2c0*/  STL.64 [R1+0x520], R244 ;  /* 0x000520f401007387 */ /* 0x0009e20000100a00 */
[----:B------:R-:W-:-:S03]  /*1a2d0*/  ISETP.GE.U32.AND P4, PT, R93, 0x7ffffda0, PT ;  /* 0x7ffffda05d00780c */ /* 0x000fc60003f86070 */
[----:B------:R4:W-:Y:S04]  /*1a2e0*/  LDGSTS.E [R82+0x77400], desc[UR16][R244.64], !P1 ;  /* 0x77400000f4527fae */ /* 0x0009e8000c9a1010 */
[----:B------:R1:W-:Y:S04]  /*1a2f0*/  STL.64 [R1+0x8b8], R242 ;  /* 0x0008b8f201007387 */ /* 0x0003e80000100a00 */
[----:B------:R1:W-:Y:S01]  /*1a300*/  LDGSTS.E [R82+0x77600], desc[UR16][R242.64], !P1 ;  /* 0x77600000f2527fae */ /* 0x0003e2000c9a1010 */
[----:B------:R-:W-:Y:S01]  /*1a310*/  ISETP.GE.U32.AND P1, PT, R0, 0x7ffffd9f, PT ;  /* 0x7ffffd9f0000780c */ /* 0x000fe20003f26070 */
[----:B----4-:R-:W-:Y:S01]  /*1a320*/  IMAD.WIDE R244, R2, 0x4, R4 ;  /* 0x0000000402f47825 */ /* 0x010fe200078e0204 */
[----:B-1----:R-:W-:Y:S01]  /*1a330*/  IADD3 R93, PT, PT, R248, -0x1e3, RZ ;  /* 0xfffffe1df85d7810 */ /* 0x002fe20007ffe0ff */
[----:B------:R-:W-:Y:S02]  /*1a340*/  LDGSTS.E [R82+0x77800], desc[UR16][R240.64], !P6 ;  /* 0x77800000f0527fae */ /* 0x000fe4000f1a1010 */
[----:B------:R-:W-:-:S02]  /*1a350*/  IMAD.WIDE R4, R2, 0x4, R8 ;  /* 0x0000000402047825 */ /* 0x000fc400078e0208 */
[----:B------:R-:W-:Y:S01]  /*1a360*/  LDGSTS.E [R82+0x77a00], desc[UR16][R244.64], !P6 ;  /* 0x77a00000f4527fae */ /* 0x000fe2000f1a1010 */
[----:B------:R-:W1:Y:S01]  /*1a370*/  LDC R242, c[0x0][0x3a0] ;  /* 0x0000e800fff27b82 */ /* 0x000e620000000800 */
[----:B---3--:R-:W-:Y:S02]  /*1a380*/  VIADD R0, R249, 0xfffffe1c ;  /* 0xfffffe1cf9007836 */ /* 0x008fe40000000000 */
[----:B------:R-:W-:Y:S01]  /*1a390*/  STL.64 [R1+0x510], R240 ;  /* 0x000510f001007387 */ /* 0x000fe20000100a00 */
[----:B------:R-:W-:-:S03]  /*1a3a0*/  ISETP.GE.U32.AND P6, PT, R93, 0x7ffffd9e, PT ;  /* 0x7ffffd9e5d00780c */ /* 0x000fc60003fc6070 */
[----:B------:R3:W-:Y:S01]  /*1a3b0*/  LDGSTS.E [R82+0x77c00], desc[UR16][R6.64], !P2 ;  /* 0x77c0000006527fae */ /* 0x0007e2000d1a1010 */
[----:B------:R-:W4:Y:S03]  /*1a3c0*/  LDC R243, c[0x0][0x3a0] ;  /* 0x0000e800fff37b82 */ /* 0x000f260000000800 */
[----:B------:R-:W-:Y:S04]  /*1a3d0*/  STL.64 [R1+0x8b0], R244 ;  /* 0x0008b0f401007387 */ /* 0x000fe80000100a00 */
[----:B------:R2:W-:Y:S01]  /*1a3e0*/  LDGSTS.E [R82+0x77e00], desc[UR16][R4.64], !P2 ;  /* 0x77e0000004527fae */ /* 0x0005e2000d1a1010 */
[----:B------:R-:W-:Y:S01]  /*1a3f0*/  ISETP.GE.U32.AND P2, PT, R0, 0x7ffffd9d, PT ;  /* 0x7ffffd9d0000780c */ /* 0x000fe20003f46070 */
[----:B------:R-:W1:Y:S02]  /*1a400*/  LDC R9, c[0x0][0x3a0] ;  /* 0x0000e800ff097b82 */ /* 0x000e640000000800 */
[----:B------:R3:W-:Y:S04]  /*1a410*/  STL.64 [R1+0x508], R6 ;  /* 0x0005080601007387 */ /* 0x0007e80000100a00 */
[----:B------:R2:W-:Y:S02]  /*1a420*/  STL.64 [R1+0x8a8], R4 ;  /* 0x0008a80401007387 */ /* 0x0005e40000100a00 */
[----:B------:R-:W1:Y:S02]  /*1a430*/  LDC R8, c[0x0][0x3a0] ;  /* 0x0000e800ff087b82 */ /* 0x000e640000000800 */
[----:B------:R2:W-:Y:S01]  /*1a440*/  STL.64 [R1+0x500], R10 ;  /* 0x0005000a01007387 */ /* 0x0005e20000100a00 */
[----:B---3--:R-:W-:-:S03]  /*1a450*/  IMAD.WIDE R6, R2, 0x4, R16 ;  /* 0x0000000402067825 */ /* 0x008fc600078e0210 */
[----:B------:R3:W-:Y:S02]  /*1a460*/  LDGSTS.E [R82+0x78000], desc[UR16][R10.64], !P4 ;  /* 0x780000000a527fae */ /* 0x0007e4000e1a1010 */
[----:B--2---:R-:W2:Y:S02]  /*1a470*/  LDC R5, c[0x0][0x3a0] ;  /* 0x0000e800ff057b82 */ /* 0x004ea40000000800 */
[----:B------:R3:W-:Y:S01]  /*1a480*/  STL.64 [R1+0x8a0], R12 ;  /* 0x0008a00c01007387 */ /* 0x0007e20000100a00 */
[----:B------:R-:W-:-:S03]  /*1a490*/  IMAD.WIDE R16, R2, 0x4, R18 ;  /* 0x0000000402107825 */ /* 0x000fc600078e0212 */
[----:B------:R4:W-:Y:S01]  /*1a4a0*/  LDGSTS.E [R82+0x78200], desc[UR16][R12.64], !P4 ;  /* 0x782000000c527fae */ /* 0x0009e2000e1a1010 */
[----:B------:R-:W-:-:S03]  /*1a4b0*/  VIADD R4, R250, 0xfffffe1b ;  /* 0xfffffe1bfa047836 */ /* 0x000fc60000000000 */
[----:B------:R4:W-:Y:S04]  /*1a4c0*/  STL.64 [R1+0x4f0], R14 ;  /* 0x0004f00e01007387 */ /* 0x0009e80000100a00 */
[----:B------:R4:W-:Y:S01]  /*1a4d0*/  LDGSTS.E [R82+0x78400], desc[UR16][R14.64], !P1 ;  /* 0x784000000e527fae */ /* 0x0009e2000c9a1010 */
[----:B---3--:R-:W-:-:S03]  /*1a4e0*/  IMAD.WIDE R10, R2, 0x4, R24 ;  /* 0x00000004020a7825 */ /* 0x008fc600078e0218 */
[----:B------:R3:W-:Y:S01]  /*1a4f0*/  STL.64 [R1+0x898], R6 ;  /* 0x0008980601007387 */ /* 0x0007e20000100a00 */
[----:B----4-:R-:W-:-:S03]  /*1a500*/  IMAD.WIDE R12, R2, 0x4, R22 ;  /* 0x00000004020c7825 */ /* 0x010fc600078e0216 */
[----:B------:R3:W-:Y:S01]  /*1a510*/  LDGSTS.E [R82+0x78600], desc[UR16][R6.64], !P1 ;  /* 0x7860000006527fae */ /* 0x0007e2000c9a1010 */
[----:B------:R-:W-:Y:S01]  /*1a520*/  IMAD.WIDE R14, R2, 0x4, R20 ;  /* 0x00000004020e7825 */ /* 0x000fe200078e0214 */
[----:B------:R-:W-:Y:S02]  /*1a530*/  IADD3 R0, PT, PT, R251, -0x1e6, RZ ;  /* 0xfffffe1afb007810 */ /* 0x000fe40007ffe0ff */
[----:B------:R-:W-:Y:S01]  /*1a540*/  STL.64 [R1+0x4e0], R16 ;  /* 0x0004e01001007387 */ /* 0x000fe20000100a00 */
[----:B------:R-:W-:-:S03]  /*1a550*/  ISETP.GE.U32.AND P4, PT, R4, 0x7ffffd9c, PT ;  /* 0x7ffffd9c0400780c */ /* 0x000fc60003f86070 */
[----:B------:R-:W-:Y:S01]  /*1a560*/  LDGSTS.E [R82+0x78800], desc[UR16][R16.64], !P6 ;  /* 0x7880000010527fae */ /* 0x000fe2000f1a1010 */
[----:B---3--:R-:W3:Y:S03]  /*1a570*/  LDC R6, c[0x0][0x3a0] ;  /* 0x0000e800ff067b82 */ /* 0x008ee60000000800 */
[----:B------:R-:W-:Y:S05]  /*1a580*/  STL.64 [R1+0x890], R14 ;  /* 0x0008900e01007387 */ /* 0x000fea0000100a00 */
[----:B------:R-:W4:Y:S01]  /*1a590*/  LDC R7, c[0x0][0x3a0] ;  /* 0x0000e800ff077b82 */ /* 0x000f220000000800 */
[----:B------:R-:W-:Y:S01]  /*1a5a0*/  LDGSTS.E [R82+0x78a00], desc[UR16][R14.64], !P6 ;  /* 0x78a000000e527fae */ /* 0x000fe2000f1a1010 */
[----:B------:R-:W-:-:S03]  /*1a5b0*/  ISETP.GE.U32.AND P1, PT, R0, 0x7ffffd9b, PT ;  /* 0x7ffffd9b0000780c */ /* 0x000fc60003f26070 */
[----:B------:R-:W-:Y:S01]  /*1a5c0*/  STL.64 [R1+0x4d8], R12 ;  /* 0x0004d80c01007387 */ /* 0x000fe20000100a00 */
[----:B-1----:R-:W-:-:S03]  /*1a5d0*/  VIADD R4, R242, 0xfffffe19 ;  /* 0xfffffe19f2047836 */ /* 0x002fc60000000000 */
[----:B------:R-:W-:Y:S04]  /*1a5e0*/  LDGSTS.E [R82+0x78c00], desc[UR16][R12.64], !P2 ;  /* 0x78c000000c527fae */ /* 0x000fe8000d1a1010 */
[----:B------:R1:W-:Y:S04]  /*1a5f0*/  STL.64 [R1+0x888], R10 ;  /* 0x0008880a01007387 */ /* 0x0003e80000100a00 */
[----:B------:R1:W-:Y:S01]  /*1a600*/  LDGSTS.E [R82+0x78e00], desc[UR16][R10.64], !P2 ;  /* 0x78e000000a527fae */ /* 0x0003e2000d1a1010 */
[----:B------:R-:W-:Y:S01]  /*1a610*/  VIADD R0, R243, 0xfffffe18 ;  /* 0xfffffe18f3007836 */ /* 0x000fe20000000000 */
[----:B------:R-:W-:Y:S01]  /*1a620*/  ISETP.GE.U32.AND P6, PT, R4, 0x7ffffd9a, PT ;  /* 0x7ffffd9a0400780c */ /* 0x000fe20003fc6070 */
[C---:B------:R-:W-:Y:S01]  /*1a630*/  IMAD.WIDE R18, R2.reuse, 0x4, R26 ;  /* 0x0000000402127825 */ /* 0x040fe200078e021a */
[----:B-1----:R-:W1:Y:S03]  /*1a640*/  LDC R11, c[0x0][0x3a0] ;  /* 0x0000e800ff0b7b82 */ /* 0x002e660000000800 */
[----:B------:R-:W-:Y:S01]  /*1a650*/  IMAD.WIDE R16, R2, 0x4, R28 ;  /* 0x0000000402107825 */ /* 0x000fe200078e021c */
[----:B------:R-:W-:Y:S01]  /*1a660*/  ISETP.GE.U32.AND P2, PT, R0, 0x7ffffd99, PT ;  /* 0x7ffffd990000780c */ /* 0x000fe20003f46070 */
[----:B------:R3:W-:Y:S02]  /*1a670*/  LDGSTS.E [R82+0x79000], desc[UR16][R18.64], !P4 ;  /* 0x7900000012527fae */ /* 0x0007e4000e1a1010 */
[C---:B------:R-:W-:Y:S01]  /*1a680*/  IMAD.WIDE R14, R2.reuse, 0x4, R30 ;  /* 0x00000004020e7825 */ /* 0x040fe200078e021e */
[----:B--2---:R-:W-:Y:S01]  /*1a690*/  IADD3 R4, PT, PT, R5, -0x1e9, RZ ;  /* 0xfffffe1705047810 */ /* 0x004fe20007ffe0ff */
[----:B------:R2:W-:Y:S01]  /*1a6a0*/  LDGSTS.E [R82+0x79200], desc[UR16][R16.64], !P4 ;  /* 0x7920000010527fae */ /* 0x0005e2000e1a1010 */
[----:B------:R-:W1:Y:S01]  /*1a6b0*/  LDC R10, c[0x0][0x3a0] ;  /* 0x0000e800ff0a7b82 */ /* 0x000e620000000800 */
[----:B------:R-:W-:-:S02]  /*1a6c0*/  IMAD.WIDE R12, R2, 0x4, R32 ;  /* 0x00000004020c7825 */ /* 0x000fc400078e0220 */
[----:B------:R2:W-:Y:S02]  /*1a6d0*/  STL.64 [R1+0x4c8], R18 ;  /* 0x0004c81201007387 */ /* 0x0005e40000100a00 */
[----:B------:R-:W-:Y:S02]  /*1a6e0*/  VIADD R0, R9, 0xfffffe16 ;  /* 0xfffffe1609007836 */ /* 0x000fe40000000000 */
[----:B------:R4:W-:Y:S01]  /*1a6f0*/  LDGSTS.E [R82+0x79400], desc[UR16][R14.64], !P1 ;  /* 0x794000000e527fae */ /* 0x0009e2000c9a1010 */
[----:B------:R-:W1:Y:S01]  /*1a700*/  LDC R5, c[0x0][0x3a0] ;  /* 0x0000e800ff057b82 */ /* 0x000e620000000800 */
[----:B------:R-:W-:Y:S02]  /*1a710*/  ISETP.GE.U32.AND P4, PT, R4, 0x7ffffd98, PT ;  /* 0x7ffffd980400780c */ /* 0x000fe40003f86070 */
[----:B------:R4:W-:Y:S01]  /*1a720*/  STL.64 [R1+0x880], R16 ;  /* 0x0008801001007387 */ /* 0x0009e20000100a00 */
[----:B---3--:R-:W-:-:S03]  /*1a730*/  VIADD R4, R6, 0xfffffe15 ;  /* 0xfffffe1506047836 */ /* 0x008fc60000000000 */
[----:B------:R3:W-:Y:S01]  /*1a740*/  LDGSTS.E [R82+0x79600], desc[UR16][R12.64], !P1 ;  /* 0x796000000c527fae */ /* 0x0007e2000c9a1010 */
[----:B--2---:R-:W-:Y:S01]  /*1a750*/  IMAD.WIDE R18, R2, 0x4, R34 ;  /* 0x0000000402127825 */ /* 0x004fe200078e0222 */
[----:B------:R-:W-:Y:S01]  /*1a760*/  ISETP.GE.U32.AND P1, PT, R0, 0x7ffffd97, PT ;  /* 0x7ffffd970000780c */ /* 0x000fe20003f26070 */
[----:B------:R-:W2:Y:S01]  /*1a770*/  LDC R9, c[0x0][0x3a0] ;  /* 0x0000e800ff097b82 */ /* 0x000ea20000000800 */
[----:B------:R3:W-:Y:S01]  /*1a780*/  STL.64 [R1+0x4c0], R14 ;  /* 0x0004c00e01007387 */ /* 0x0007e20000100a00 */
[----:B----4-:R-:W-:Y:S01]  /*1a790*/  IADD3 R0, PT, PT, R7, -0x1ec, RZ ;  /* 0xfffffe1407007810 */ /* 0x010fe20007ffe0ff */
[C---:B------:R-:W-:Y:S02]  /*1a7a0*/  IMAD.WIDE R16, R2.reuse, 0x4, R36 ;  /* 0x0000000402107825 */ /* 0x040fe400078e0224 */
[----:B------:R4:W-:Y:S03]  /*1a7b0*/  STL.64 [R1+0x878], R12 ;  /* 0x0008780c01007387 */ /* 0x0009e60000100a00 */
[----:B------:R-:W2:Y:S01]  /*1a7c0*/  LDC R7, c[0x0][0x3a0] ;  /* 0x0000e800ff077b82 */ /* 0x000ea20000000800 */
[----:B------:R1:W-:Y:S01]  /*1a7d0*/  LDGSTS.E [R82+0x79800], desc[UR16][R18.64], !P6 ;  /* 0x7980000012527fae */ /* 0x0003e2000f1a1010 */
[----:B---3--:R-:W-:-:S03]  /*1a7e0*/  IMAD.WIDE R14, R2, 0x4, R38 ;  /* 0x00000004020e7825 */ /* 0x008fc600078e0226 */
[----:B------:R3:W-:Y:S03]  /*1a7f0*/  LDGSTS.E [R82+0x79a00], desc[UR16][R16.64], !P6 ;  /* 0x79a0000010527fae */ /* 0x0007e6000f1a1010 */
[----:B------:R-:W2:Y:S01]  /*1a800*/  LDC R6, c[0x0][0x3a0] ;  /* 0x0000e800ff067b82 */ /* 0x000ea20000000800 */
[----:B----4-:R-:W-:Y:S01]  /*1a810*/  IMAD.WIDE R12, R2, 0x4, R40 ;  /* 0x00000004020c7825 */ /* 0x010fe200078e0228 */
[----:B------:R-:W-:Y:S01]  /*1a820*/  ISETP.GE.U32.AND P6, PT, R4, 0x7ffffd96, PT ;  /* 0x7ffffd960400780c */ /* 0x000fe20003fc6070 */
[----:B------:R4:W-:Y:S02]  /*1a830*/  LDGSTS.E [R82+0x79c00], desc[UR16][R14.64], !P2 ;  /* 0x79c000000e527fae */ /* 0x0009e4000d1a1010 */
[----:B------:R-:W-:Y:S02]  /*1a840*/  VIADD R4, R8, 0xfffffe13 ;  /* 0xfffffe1308047836 */ /* 0x000fe40000000000 */
[----:B------:R1:W-:Y:S01]  /*1a850*/  LDGSTS.E [R82+0x79e00], desc[UR16][R12.64], !P2 ;  /* 0x79e000000c527fae */ /* 0x0003e2000d1a1010 */
[----:B------:R-:W-:Y:S01]  /*1a860*/  ISETP.GE.U32.AND P2, PT, R0, 0x7ffffd95, PT ;  /* 0x7ffffd950000780c */ /* 0x000fe20003f46070 */
[----:B------:R-:W2:Y:S01]  /*1a870*/  LDC R8, c[0x0][0x3a0] ;  /* 0x0000e800ff087b82 */ /* 0x000ea20000000800 */
[----:B-1----:R-:W-:Y:S01]  /*1a880*/  VIADD R0, R11, 0xfffffe12 ;  /* 0xfffffe120b007836 */ /* 0x002fe20000000000 */
[----:B------:R1:W-:Y:S04]  /*1a890*/  STL.64 [R1+0x4b0], R18 ;  /* 0x0004b01201007387 */ /* 0x0003e80000100a00 */
[----:B------:R3:W-:Y:S02]  /*1a8a0*/  STL.64 [R1+0x870], R16 ;  /* 0x0008701001007387 */ /* 0x0007e40000100a00 */
[----:B------:R-:W2:Y:S02]  /*1a8b0*/  LDC R11, c[0x0][0x3a0] ;  /* 0x0000e800ff0b7b82 */ /* 0x000ea40000000800 */
[----:B------:R4:W-:Y:S01]  /*1a8c0*/  STL.64 [R1+0x4a8], R14 ;  /* 0x0004a80e01007387 */ /* 0x0009e20000100a00 */
[----:B-1----:R-:W-:-:S03]  /*1a8d0*/  IMAD.WIDE R18, R2, 0x4, R42 ;  /* 0x0000000402127825 */ /* 0x002fc600078e022a */
[----:B------:R1:W-:Y:S01]  /*1a8e0*/  STL.64 [R1+0x868], R12 ;  /* 0x0008680c01007387 */ /* 0x0003e20000100a00 */
[----:B---3--:R-:W-:-:S03]  /*1a8f0*/  IMAD.WIDE R16, R2, 0x4, R44 ;  /* 0x0000000402107825 */ /* 0x008fc600078e022c */
[----:B------:R3:W-:Y:S01]  /*1a900*/  LDGSTS.E [R82+0x7a000], desc[UR16][R18.64], !P4 ;  /* 0x7a00000012527fae */ /* 0x0007e2000e1a1010 */
[----:B----4-:R-:W-:-:S03]  /*1a910*/  IMAD.WIDE R14, R2, 0x4, R46 ;  /* 0x00000004020e7825 */ /* 0x010fc600078e022e */
[----:B------:R3:W-:Y:S01]  /*1a920*/  STL.64 [R1+0x498], R18 ;  /* 0x0004981201007387 */ /* 0x0007e20000100a00 */
[----:B-1----:R-:W-:-:S03]  /*1a930*/  IMAD.WIDE R12, R2, 0x4, R48 ;  /* 0x00000004020c7825 */ /* 0x002fc600078e0230 */
[----:B------:R1:W-:Y:S01]  /*1a940*/  LDGSTS.E [R82+0x7a200], desc[UR16][R16.64], !P4 ;  /* 0x7a20000010527fae */ /* 0x0003e2000e1a1010 */
[----:B------:R-:W-:-:S03]  /*1a950*/  ISETP.GE.U32.AND P4, PT, R4, 0x7ffffd94, PT ;  /* 0x7ffffd940400780c */ /* 0x000fc60003f86070 */
[----:B------:R1:W-:Y:S01]  /*1a960*/  STL.64 [R1+0x860], R16 ;  /* 0x0008601001007387 */ /* 0x0003e20000100a00 */
[----:B---3--:R-:W-:-:S03]  /*1a970*/  IMAD.WIDE R18, R2, 0x4, R50 ;  /* 0x0000000402127825 */ /* 0x008fc600078e0232 */
[----:B------:R3:W-:Y:S04]  /*1a980*/  LDGSTS.E [R82+0x7a400], desc[UR16][R14.64], !P1 ;  /* 0x7a4000000e527fae */ /* 0x0007e8000c9a1010 */
[----:B------:R3:W-:Y:S04]  /*1a990*/  STL.64 [R1+0x490], R14 ;  /* 0x0004900e01007387 */ /* 0x0007e80000100a00 */
[----:B------:R4:W-:Y:S01]  /*1a9a0*/  LDGSTS.E [R82+0x7a600], desc[UR16][R12.64], !P1 ;  /* 0x7a6000000c527fae */ /* 0x0009e2000c9a1010 */
[----:B-1----:R-:W-:Y:S01]  /*1a9b0*/  IMAD.WIDE R16, R2, 0x4, R52 ;  /* 0x0000000402107825 */ /* 0x002fe200078e0234 */
[----:B------:R-:W-:-:S02]  /*1a9c0*/  ISETP.GE.U32.AND P1, PT, R0, 0x7ffffd93, PT ;  /* 0x7ffffd930000780c */ /* 0x000fc40003f26070 */
[----:B------:R4:W-:Y:S01]  /*1a9d0*/  STL.64 [R1+0x858], R12 ;  /* 0x0008580c01007387 */ /* 0x0009e20000100a00 */
[----:B------:R-:W-:Y:S01]  /*1a9e0*/  VIADD R0, R10, 0xfffffe10 ;  /* 0xfffffe100a007836 */ /* 0x000fe20000000000 */
[----:B------:R-:W-:Y:S01]  /*1a9f0*/  IADD3 R4, PT, PT, R5, -0x1ef, RZ ;  /* 0xfffffe1105047810 */ /* 0x000fe20007ffe0ff */
[----:B------:R-:W1:Y:S01]  /*1aa00*/  LDC R10, c[0x0][0x3a0] ;  /* 0x0000e800ff0a7b82 */ /* 0x000e620000000800 */
[C---:B---3--:R-:W-:Y:S01]  /*1aa10*/  IMAD.WIDE R14, R2.reuse, 0x4, R54 ;  /* 0x00000004020e7825 */ /* 0x048fe200078e0236 */
[----:B------:R3:W-:Y:S04]  /*1aa20*/  LDGSTS.E [R82+0x7a800], desc[UR16][R18.64], !P6 ;  /* 0x7a80000012527fae */ /* 0x0007e8000f1a1010 */
[----:B------:R3:W-:Y:S01]  /*1aa30*/  LDGSTS.E [R82+0x7aa00], desc[UR16][R16.64], !P6 ;  /* 0x7aa0000010527fae */ /* 0x0007e2000f1a1010 */
[----:B----4-:R-:W-:-:S03]  /*1aa40*/  IMAD.WIDE R12, R2, 0x4, R56 ;  /* 0x00000004020c7825 */ /* 0x010fc600078e0238 */
[----:B------:R3:W-:Y:S01]  /*1aa50*/  STL.64 [R1+0x480], R18 ;  /* 0x0004801201007387 */ /* 0x0007e20000100a00 */
[----:B------:R-:W-:Y:S01]  /*1aa60*/  ISETP.GE.U32.AND P6, PT, R4, 0x7ffffd92, PT ;  /* 0x7ffffd920400780c */ /* 0x000fe20003fc6070 */
[----:B------:R-:W4:Y:S02]  /*1aa70*/  LDC R5, c[0x0][0x3a0] ;  /* 0x0000e800ff057b82 */ /* 0x000f240000000800 */
[----:B------:R3:W-:Y:S01]  /*1aa80*/  LDGSTS.E [R82+0x7ac00], desc[UR16][R14.64], !P2 ;  /* 0x7ac000000e527fae */ /* 0x0007e2000d1a1010 */
[----:B--2---:R-:W-:-:S03]  /*1aa90*/  VIADD R4, R7, 0xfffffe0f ;  /* 0xfffffe0f07047836 */ /* 0x004fc60000000000 */
[----:B------:R2:W-:Y:S02]  /*1aaa0*/  STL.64 [R1+0x850], R16 ;  /* 0x0008501001007387 */ /* 0x0005e40000100a00 */
[----:B------:R-:W1:Y:S02]  /*1aab0*/  LDC R7, c[0x0][0x3a0] ;  /* 0x0000e800ff077b82 */ /* 0x000e640000000800 */
[----:B------:R2:W-:Y:S01]  /*1aac0*/  LDGSTS.E [R82+0x7ae00], desc[UR16][R12.64], !P2 ;  /* 0x7ae000000c527fae */ /* 0x0005e2000d1a1010 */
[----:B---3--:R-:W-:Y:S01]  /*1aad0*/  IMAD.WIDE R18, R2, 0x4, R58 ;  /* 0x0000000402127825 */ /* 0x008fe200078e023a */
[----:B------:R-:W-:Y:S02]  /*1aae0*/  ISETP.GE.U32.AND P2, PT, R0, 0x7ffffd91, PT ;  /* 0x7ffffd910000780c */ /* 0x000fe40003f46070 */
[----:B------:R3:W-:Y:S01]  /*1aaf0*/  STL.64 [R1+0x478], R14 ;  /* 0x0004780e01007387 */ /* 0x0007e20000100a00 */
[----:B------:R-:W-:Y:S02]  /*1ab00*/  IADD3 R0, PT, PT, R9, -0x1f2, RZ ;  /* 0xfffffe0e09007810 */ /* 0x000fe40007ffe0ff */
[----:B------:R-:W1:Y:S01]  /*1ab10*/  LDC R9, c[0x0][0x3a0] ;  /* 0x0000e800ff097b82 */ /* 0x000e620000000800 */
[C---:B--2---:R-:W-:Y:S01]  /*1ab20*/  IMAD.WIDE R16, R2.reuse, 0x4, R60 ;  /* 0x0000000402107825 */ /* 0x044fe200078e023c */
[----:B------:R2:W-:Y:S04]  /*1ab30*/  STL.64 [R1+0x848], R12 ;  /* 0x0008480c01007387 */ /* 0x0005e80000100a00 */
[----:B------:R4:W-:Y:S01]  /*1ab40*/  LDGSTS.E [R82+0x7b000], desc[UR16][R18.64], !P4 ;  /* 0x7b00000012527fae */ /* 0x0009e2000e1a1010 */
[----:B---3--:R-:W-:-:S03]  /*1ab50*/  IMAD.WIDE R14, R2, 0x4, R62 ;  /* 0x00000004020e7825 */ /* 0x008fc600078e023e */
[----:B------:R3:W-:Y:S01]  /*1ab60*/  LDGSTS.E [R82+0x7b200], desc[UR16][R16.64], !P4 ;  /* 0x7b20000010527fae */ /* 0x0007e2000e1a1010 */
[----:B--2---:R-:W-:Y:S01]  /*1ab70*/  IMAD.WIDE R12, R2, 0x4, R64 ;  /* 0x00000004020c7825 */ /* 0x004fe200078e0240 */
[----:B------:R-:W-:Y:S02]  /*1ab80*/  ISETP.GE.U32.AND P4, PT, R4, 0x7ffffd90, PT ;  /* 0x7ffffd900400780c */ /* 0x000fe40003f86070 */
[----:B------:R2:W-:Y:S01]  /*1ab90*/  LDGSTS.E [R82+0x7b400], desc[UR16][R14.64], !P1 ;  /* 0x7b4000000e527fae */ /* 0x0005e2000c9a1010 */
[----:B------:R-:W-:-:S03]  /*1aba0*/  VIADD R4, R8, 0xfffffe0d ;  /* 0xfffffe0d08047836 */ /* 0x000fc60000000000 */
[----:B------:R4:W-:Y:S01]  /*1abb0*/  STL.64 [R1+0x468], R18 ;  /* 0x0004681201007387 */ /* 0x0009e20000100a00 */
[----:B------:R-:W1:Y:S03]  /*1abc0*/  LDC R8, c[0x0][0x3a0] ;  /* 0x0000e800ff087b82 */ /* 0x000e660000000800 */
[----:B------:R2:W-:Y:S01]  /*1abd0*/  LDGSTS.E [R82+0x7b600], desc[UR16][R12.64], !P1 ;  /* 0x7b6000000c527fae */ /* 0x0005e2000c9a1010 */
[----:B------:R-:W-:Y:S01]  /*1abe0*/  ISETP.GE.U32.AND P1, PT, R0, 0x7ffffd8f, PT ;  /* 0x7ffffd8f0000780c */ /* 0x000fe20003f26070 */
[----:B------:R-:W-:Y:S02]  /*1abf0*/  VIADD R0, R11, 0xfffffe0c ;  /* 0xfffffe0c0b007836 */ /* 0x000fe40000000000 */
[----:B------:R3:W-:Y:S01]  /*1ac00*/  STL.64 [R1+0x840], R16 ;  /* 0x0008401001007387 */ /* 0x0007e20000100a00 */
[----:B------:R-:W1:Y:S01]  /*1ac10*/  LDC R11, c[0x0][0x3a0] ;  /* 0x0000e800ff0b7b82 */ /* 0x000e620000000800 */
[----:B----4-:R-:W-:-:S02]  /*1ac20*/  IMAD.WIDE R18, R2, 0x4, R66 ;  /* 0x0000000402127825 */ /* 0x010fc400078e0242 */
[----:B------:R2:W-:Y:S04]  /*1ac30*/  STL.64 [R1+0x460], R14 ;  /* 0x0004600e01007387 */ /* 0x0005e80000100a00 */
[----:B------:R4:W-:Y:S01]  /*1ac40*/  STL.64 [R1+0x838], R12 ;  /* 0x0008380c01007387 */ /* 0x0009e20000100a00 */
[----:B---3--:R-:W-:-:S03]  /*1ac50*/  IMAD.WIDE R16, R2, 0x4, R68 ;  /* 0x0000000402107825 */ /* 0x008fc600078e0244 */
[----:B------:R3:W-:Y:S01]  /*1ac60*/  LDGSTS.E [R82+0x7b800], desc[UR16][R18.64], !P6 ;  /* 0x7b80000012527fae */ /* 0x0007e2000f1a1010 */
[----:B--2---:R-:W-:-:S03]  /*1ac70*/  IMAD.WIDE R14, R2, 0x4, R70 ;  /* 0x00000004020e7825 */ /* 0x004fc600078e0246 */
[----:B------:R3:W-:Y:S01]  /*1ac80*/  STL.64 [R1+0x450], R18 ;  /* 0x0004501201007387 */ /* 0x0007e20000100a00 */
[----:B----4-:R-:W-:-:S03]  /*1ac90*/  IMAD.WIDE R12, R2, 0x4, R72 ;  /* 0x00000004020c7825 */ /* 0x010fc600078e0248 */
[----:B------:R2:W-:Y:S01]  /*1aca0*/  LDGSTS.E [R82+0x7ba00], desc[UR16][R16.64], !P6 ;  /* 0x7ba0000010527fae */ /* 0x0005e2000f1a1010 */
[----:B------:R-:W-:-:S03]  /*1acb0*/  ISETP.GE.U32.AND P6, PT, R4, 0x7ffffd8e, PT ;  /* 0x7ffffd8e0400780c */ /* 0x000fc60003fc6070 */
[----:B------:R2:W-:Y:S01]  /*1acc0*/  STL.64 [R1+0x830], R16 ;  /* 0x0008301001007387 */ /* 0x0005e20000100a00 */
[----:B------:R-:W-:Y:S02]  /*1acd0*/  IADD3 R4, PT, PT, R6, -0x1f5, RZ ;  /* 0xfffffe0b06047810 */ /* 0x000fe40007ffe0ff */
[----:B------:R-:W4:Y:S01]  /*1ace0*/  LDC R6, c[0x0][0x3a0] ;  /* 0x0000e800ff067b82 */ /* 0x000f220000000800 */
[----:B------:R1:W-:Y:S01]  /*1acf0*/  LDGSTS.E [R82+0x7bc00], desc[UR16][R14.64], !P2 ;  /* 0x7bc000000e527fae */ /* 0x0003e2000d1a1010 */
[----:B---3--:R-:W-:-:S03]  /*1ad00*/  IMAD.WIDE R18, R2, 0x4, R74 ;  /* 0x0000000402127825 */ /* 0x008fc600078e024a */
[----:B------:R3:W-:Y:S04]  /*1ad10*/  STL.64 [R1+0x448], R14 ;  /* 0x0004480e01007387 */ /* 0x0007e80000100a00 */
[----:B------:R1:W-:Y:S01]  /*1ad20*/  LDGSTS.E [R82+0x7be00], desc[UR16][R12.64], !P2 ;  /* 0x7be000000c527fae */ /* 0x0003e2000d1a1010 */
[----:B--2---:R-:W-:Y:S01]  /*1ad30*/  IMAD.WIDE R16, R2, 0x4, R76 ;  /* 0x0000000402107825 */ /* 0x004fe200078e024c */
[----:B------:R-:W-:Y:S02]  /*1ad40*/  ISETP.GE.U32.AND P2, PT, R0, 0x7ffffd8d, PT ;  /* 0x7ffffd8d0000780c */ /* 0x000fe40003f46070 */
[----:B------:R2:W-:Y:S01]  /*1ad50*/  STL.64 [R1+0x828], R12 ;  /* 0x0008280c01007387 */ /* 0x0005e20000100a00 */
[----:B-1----:R-:W-:Y:S02]  /*1ad60*/  VIADD R0, R10, 0xfffffe0a ;  /* 0xfffffe0a0a007836 */ /* 0x002fe40000000000 */
[----:B------:R-:W1:Y:S01]  /*1ad70*/  LDC R10, c[0x0][0x3a0] ;  /* 0x0000e800ff0a7b82 */ /* 0x000e620000000800 */
[C---:B---3--:R-:W-:Y:S01]  /*1ad80*/  IMAD.WIDE R14, R2.reuse, 0x4, R78 ;  /* 0x00000004020e7825 */ /* 0x048fe200078e024e */
[----:B------:R3:W-:Y:S04]  /*1ad90*/  LDGSTS.E [R82+0x7c000], desc[UR16][R18.64], !P4 ;  /* 0x7c00000012527fae */ /* 0x0007e8000e1a1010 */
[----:B------:R3:W-:Y:S01]  /*1ada0*/  LDGSTS.E [R82+0x7c200], desc[UR16][R16.64], !P4 ;  /* 0x7c20000010527fae */ /* 0x0007e2000e1a1010 */
[----:B--2---:R-:W-:-:S03]  /*1adb0*/  IMAD.WIDE R12, R2, 0x4, R80 ;  /* 0x00000004020c7825 */ /* 0x004fc600078e0250 */
[----:B------:R3:W-:Y:S01]  /*1adc0*/  STL.64 [R1+0x438], R18 ;  /* 0x0004381201007387 */ /* 0x0007e20000100a00 */
[----:B------:R-:W-:-:S03]  /*1add0*/  ISETP.GE.U32.AND P4, PT, R4, 0x7ffffd8c, PT ;  /* 0x7ffffd8c0400780c */ /* 0x000fc60003f86070 */
[----:B------:R2:W-:Y:S01]  /*1ade0*/  LDGSTS.E [R82+0x7c400], desc[UR16][R14.64], !P1 ;  /* 0x7c4000000e527fae */ /* 0x0005e2000c9a1010 */
[----:B------:R-:W-:Y:S02]  /*1adf0*/  VIADD R4, R5, 0xfffffe09 ;  /* 0xfffffe0905047836 */ /* 0x000fe40000000000 */
[----:B------:R-:W1:Y:S01]  /*1ae00*/  LDC R5, c[0x0][0x3a0] ;  /* 0x0000e800ff057b82 */ /* 0x000e620000000800 */
[----:B------:R2:W-:Y:S04]  /*1ae10*/  STL.64 [R1+0x820], R16 ;  /* 0x0008201001007387 */ /* 0x0005e80000100a00 */
[----:B------:R4:W-:Y:S01]  /*1ae20*/  LDGSTS.E [R82+0x7c600], desc[UR16][R12.64], !P1 ;  /* 0x7c6000000c527fae */ /* 0x0009e2000c9a1010 */
[----:B---3--:R-:W-:Y:S01]  /*1ae30*/  IMAD.WIDE R18, R2, 0x4, R94 ;  /* 0x0000000402127825 */ /* 0x008fe200078e025e */
[----:B------:R-:W-:-:S02]  /*1ae40*/  ISETP.GE.U32.AND P1, PT, R0, 0x7ffffd8b, PT ;  /* 0x7ffffd8b0000780c */ /* 0x000fc40003f26070 */
[----:B------:R3:W-:Y:S01]  /*1ae50*/  STL.64 [R1+0x430], R14 ;  /* 0x0004300e01007387 */ /* 0x0007e20000100a00 */
[----:B------:R-:W-:Y:S02]  /*1ae60*/  IADD3 R0, PT, PT, R9, -0x1f8, RZ ;  /* 0xfffffe0809007810 */ /* 0x000fe40007ffe0ff */
[----:B------:R-:W1:Y:S01]  /*1ae70*/  LDC R9, c[0x0][0x3a0] ;  /* 0x0000e800ff097b82 */ /* 0x000e620000000800 */
[C---:B--2---:R-:W-:Y:S01]  /*1ae80*/  IMAD.WIDE R16, R2.reuse, 0x4, R96 ;  /* 0x0000000402107825 */ /* 0x044fe200078e0260 */
[----:B------:R4:W-:Y:S04]  /*1ae90*/  STL.64 [R1+0x818], R12 ;  /* 0x0008180c01007387 */ /* 0x0009e80000100a00 */
[----:B------:R2:W-:Y:S01]  /*1aea0*/  LDGSTS.E [R82+0x7c800], desc[UR16][R18.64], !P6 ;  /* 0x7c80000012527fae */ /* 0x0005e2000f1a1010 */
[----:B---3--:R-:W-:-:S03]  /*1aeb0*/  IMAD.WIDE R14, R2, 0x4, R98 ;  /* 0x00000004020e7825 */ /* 0x008fc600078e0262 */
[----:B------:R2:W-:Y:S01]  /*1aec0*/  STL.64 [R1+0x428], R18 ;  /* 0x0004281201007387 */ /* 0x0005e20000100a00 */
[----:B----4-:R-:W-:-:S03]  /*1aed0*/  IMAD.WIDE R12, R2, 0x4, R100 ;  /* 0x00000004020c7825 */ /* 0x010fc600078e0264 */
[----:B------:R3:W-:Y:S01]  /*1aee0*/  LDGSTS.E [R82+0x7ca00], desc[UR16][R16.64], !P6 ;  /* 0x7ca0000010527fae */ /* 0x0007e2000f1a1010 */
[----:B------:R-:W-:-:S03]  /*1aef0*/  ISETP.GE.U32.AND P6, PT, R4, 0x7ffffd8a, PT ;  /* 0x7ffffd8a0400780c */ /* 0x000fc60003fc6070 */
[----:B------:R3:W-:Y:S01]  /*1af00*/  STL.64 [R1+0x810], R16 ;  /* 0x0008101001007387 */ /* 0x0007e20000100a00 */
[----:B------:R-:W-:Y:S02]  /*1af10*/  VIADD R4, R8, 0xfffffe07 ;  /* 0xfffffe0708047836 */ /* 0x000fe40000000000 */
[C---:B--2---:R-:W-:Y:S01]  /*1af20*/  IMAD.WIDE R18, R2.reuse, 0x4, R102 ;  /* 0x0000000402127825 */ /* 0x044fe200078e0266 */
[----:B------:R2:W-:Y:S04]  /*1af30*/  LDGSTS.E [R82+0x7cc00], desc[UR16][R14.64], !P2 ;  /* 0x7cc000000e527fae */ /* 0x0005e8000d1a1010 */
[----:B------:R2:W-:Y:S04]  /*1af40*/  STL.64 [R1+0x420], R14 ;  /* 0x0004200e01007387 */ /* 0x0005e80000100a00 */
[----:B------:R4:W-:Y:S01]  /*1af50*/  LDGSTS.E [R82+0x7ce00], desc[UR16][R12.64], !P2 ;  /* 0x7ce000000c527fae */ /* 0x0009e2000d1a1010 */
[----:B---3--:R-:W-:Y:S01]  /*1af60*/  IMAD.WIDE R16, R2, 0x4, R104 ;  /* 0x0000000402107825 */ /* 0x008fe200078e0268 */
[----:B------:R-:W-:-:S02]  /*1af70*/  ISETP.GE.U32.AND P2, PT, R0, 0x7ffffd89, PT ;  /* 0x7ffffd890000780c */ /* 0x000fc40003f46070 */
[----:B------:R4:W-:Y:S01]  /*1af80*/  STL.64 [R1+0x808], R12 ;  /* 0x0008080c01007387 */ /* 0x0009e20000100a00 */
[----:B------:R-:W-:Y:S02]  /*1af90*/  VIADD R0, R11, 0xfffffe06 ;  /* 0xfffffe060b007836 */ /* 0x000fe40000000000 */
[C---:B--2---:R-:W-:Y:S01]  /*1afa0*/  IMAD.WIDE R14, R2.reuse, 0x4, R106 ;  /* 0x00000004020e7825 */ /* 0x044fe200078e026a */
[----:B------:R2:W-:Y:S04]  /*1afb0*/  LDGSTS.E [R82+0x7d000], desc[UR16][R18.64], !P4 ;  /* 0x7d00000012527fae */ /* 0x0005e8000e1a1010 */
[----:B------:R3:W-:Y:S01]  /*1afc0*/  LDGSTS.E [R82+0x7d200], desc[UR16][R16.64], !P4 ;  /* 0x7d20000010527fae */ /* 0x0007e2000e1a1010 */
[----:B----4-:R-:W-:Y:S01]  /*1afd0*/  IMAD.WIDE R12, R2, 0x4, R108 ;  /* 0x00000004020c7825 */ /* 0x010fe200078e026c */
[----:B------:R-:W-:-:S02]  /*1afe0*/  ISETP.GE.U32.AND P4, PT, R4, 0x7ffffd88, PT ;  /* 0x7ffffd880400780c */ /* 0x000fc40003f86070 */
[----:B------:R4:W-:Y:S01]  /*1aff0*/  LDGSTS.E [R82+0x7d400], desc[UR16][R14.64], !P1 ;  /* 0x7d4000000e527fae */ /* 0x0009e2000c9a1010 */
[----:B------:R-:W-:-:S03]  /*1b000*/  IMAD.WIDE R20, R2, 0x4, R110 ;  /* 0x0000000402147825 */ /* 0x000fc600078e026e */
[----:B------:R2:W-:Y:S04]  /*1b010*/  STL.64 [R1+0x418], R18 ;  /* 0x0004181201007387 */ /* 0x0005e80000100a00 */
[----:B------:R1:W-:Y:S01]  /*1b020*/  LDGSTS.E [R82+0x7d600], desc[UR16][R12.64], !P1 ;  /* 0x7d6000000c527fae */ /* 0x0003e2000c9a1010 */
[----:B------:R-:W-:-:S03]  /*1b030*/  ISETP.GE.U32.AND P1, PT, R0, 0x7ffffd87, PT ;  /* 0x7ffffd870000780c */ /* 0x000fc60003f26070 */
[----:B------:R3:W-:Y:S01]  /*1b040*/  STL.64 [R1+0x800], R16 ;  /* 0x0008001001007387 */ /* 0x0007e20000100a00 */
[----:B--2---:R-:W-:-:S03]  /*1b050*/  IMAD.WIDE R18, R2, 0x4, R112 ;  /* 0x0000000402127825 */ /* 0x004fc600078e0270 */
[----:B------:R4:W-:Y:S04]  /*1b060*/  STL.64 [R1+0x410], R14 ;  /* 0x0004100e01007387 */ /* 0x0009e80000100a00 */
[----:B------:R2:W-:Y:S01]  /*1b070*/  STL.64 [R1+0x7f8], R12 ;  /* 0x0007f80c01007387 */ /* 0x0005e20000100a00 */
[----:B---3--:R-:W-:-:S03]  /*1b080*/  IMAD.WIDE R16, R2, 0x4, R114 ;  /* 0x0000000402107825 */ /* 0x008fc600078e0272 */
[----:B------:R-:W-:Y:S01]  /*1b090*/  STL.64 [R1+0x408], R20 ;  /* 0x0004081401007387 */ /* 0x000fe20000100a00 */
[----:B----4-:R-:W-:-:S03]  /*1b0a0*/  IMAD.WIDE R14, R2, 0x4, R116 ;  /* 0x00000004020e7825 */ /* 0x010fc600078e0274 */
[----:B------:R-:W-:Y:S01]  /*1b0b0*/  LDGSTS.E [R82+0x7d800], desc[UR16][R20.64], !P6 ;  /* 0x7d80000014527fae */ /* 0x000fe2000f1a1010 */
[----:B------:R-:W-:Y:S01]  /*1b0c0*/  IADD3 R4, PT, PT, R7, -0x1fb, RZ ;  /* 0xfffffe0507047810 */ /* 0x000fe20007ffe0ff */
[----:B-1----:R-:W-:Y:S02]  /*1b0d0*/  VIADD R0, R10, 0xfffffe04 ;  /* 0xfffffe040a007836 */ /* 0x002fe40000000000 */
[----:B------:R1:W-:Y:S01]  /*1b0e0*/  STL.64 [R1+0x7f0], R18 ;  /* 0x0007f01201007387 */ /* 0x0003e20000100a00 */
[----:B------:R-:W-:Y:S01]  /*1b0f0*/  IMAD.WIDE R136, R3, 0x4, R136 ;  /* 0x0000000403887825 */ /* 0x000fe200078e0288 */
[----:B--2---:R-:W2:Y:S02]  /*1b100*/  LDC R12, c[0x0][0x3a0] ;  /* 0x0000e800ff0c7b82 */ /* 0x004ea40000000800 */
[----:B------:R1:W-:Y:S01]  /*1b110*/  LDGSTS.E [R82+0x7da00], desc[UR16][R18.64], !P6 ;  /* 0x7da0000012527fae */ /* 0x0003e2000f1a1010 */
[----:B------:R-:W-:-:S03]  /*1b120*/  IMAD.WIDE R10, R2, 0x4, R124 ;  /* 0x00000004020a7825 */ /* 0x000fc600078e027c */
[----:B------:R3:W-:Y:S04]  /*1b130*/  STL.64 [R1+0x400], R16 ;  /* 0x0004001001007387 */ /* 0x0007e80000100a00 */
[----:B------:R3:W-:Y:S01]  /*1b140*/  LDGSTS.E [R82+0x7dc00], desc[UR16][R16.64], !P2 ;  /* 0x7dc0000010527fae */ /* 0x0007e2000d1a1010 */
[----:B-1----:R-:W-:-:S03]  /*1b150*/  IMAD.WIDE R18, R2, 0x4, R118 ;  /* 0x0000000402127825 */ /* 0x002fc600078e0276 */
[----:B------:R1:W-:Y:S04]  /*1b160*/  STL.64 [R1+0x7e8], R14 ;  /* 0x0007e80e01007387 */ /* 0x0003e80000100a00 */
[----:B------:R1:W-:Y:S01]  /*1b170*/  LDGSTS.E [R82+0x7de00], desc[UR16][R14.64], !P2 ;  /* 0x7de000000e527fae */ /* 0x0003e2000d1a1010 */
[----:B---3--:R-:W-:Y:S01]  /*1b180*/  IMAD.WIDE R16, R2, 0x4, R120 ;  /* 0x0000000402107825 */ /* 0x008fe200078e0278 */
[----:B------:R-:W-:Y:S02]  /*1b190*/  ISETP.GE.U32.AND P6, PT, R4, 0x7ffffd86, PT ;  /* 0x7ffffd860400780c */ /* 0x000fe40003fc6070 */
[----:B------:R-:W-:Y:S01]  /*1b1a0*/  STL.64 [R1+0x3f8], R18 ;  /* 0x0003f81201007387 */ /* 0x000fe20000100a00 */
[----:B------:R-:W-:Y:S01]  /*1b1b0*/  ISETP.GE.U32.AND P2, PT, R0, 0x7ffffd85, PT ;  /* 0x7ffffd850000780c */ /* 0x000fe20003f46070 */
[----:B------:R-:W-:Y:S01]  /*1b1c0*/  VIADD R4, R6, 0xfffffe03 ;  /* 0xfffffe0306047836 */ /* 0x000fe20000000000 */
[----:B------:R-:W-:Y:S01]  /*1b1d0*/  IADD3 R0, PT, PT, R9, -0x1fe, RZ ;  /* 0xfffffe0209007810 */ /* 0x000fe20007ffe0ff */
[----:B------:R-:W-:Y:S01]  /*1b1e0*/  LDGSTS.E [R82+0x7e000], desc[UR16][R18.64], !P4 ;  /* 0x7e00000012527fae */ /* 0x000fe2000e1a1010 */
[----:B-1----:R-:W-:-:S03]  /*1b1f0*/  IMAD.WIDE R14, R2, 0x4, R122 ;  /* 0x00000004020e7825 */ /* 0x002fc600078e027a */
[----:B------:R-:W-:Y:S04]  /*1b200*/  STL.64 [R1+0x7e0], R16 ;  /* 0x0007e01001007387 */ /* 0x000fe80000100a00 */
[----:B------:R-:W-:Y:S01]  /*1b210*/  LDGSTS.E [R82+0x7e200], desc[UR16][R16.64], !P4 ;  /* 0x7e20000010527fae */ /* 0x000fe2000e1a1010 */
[----:B------:R-:W-:-:S03]  /*1b220*/  IMAD.WIDE R8, R2, 0x4, R128 ;  /* 0x0000000402087825 */ /* 0x000fc600078e0280 */
[----:B------:R-:W-:Y:S04]  /*1b230*/  STL.64 [R1+0x3e8], R14 ;  /* 0x0003e80e01007387 */ /* 0x000fe80000100a00 */
[----:B------:R-:W-:Y:S01]  /*1b240*/  LDGSTS.E [R82+0x7e400], desc[UR16][R14.64], !P1 ;  /* 0x7e4000000e527fae */ /* 0x000fe2000c9a1010 */
[----:B------:R-:W-:-:S03]  /*1b250*/  ISETP.GE.U32.AND P4, PT, R4, 0x7ffffd84, PT ;  /* 0x7ffffd840400780c */ /* 0x000fc60003f86070 */
[----:B------:R1:W-:Y:S01]  /*1b260*/  STL.64 [R1+0x7d8], R10 ;  /* 0x0007d80a01007387 */ /* 0x0003e20000100a00 */
[----:B------:R-:W-:-:S03]  /*1b270*/  IMAD.WIDE R6, R2, 0x4, R130 ;  /* 0x0000000402067825 */ /* 0x000fc600078e0282 */
[----:B------:R1:W-:Y:S01]  /*1b280*/  LDGSTS.E [R82+0x7e600], desc[UR16][R10.64], !P1 ;  /* 0x7e6000000a527fae */ /* 0x0003e2000c9a1010 */
[----:B------:R-:W-:Y:S01]  /*1b290*/  ISETP.GE.U32.AND P1, PT, R0, 0x7ffffd83, PT ;  /* 0x7ffffd830000780c */ /* 0x000fe20003f26070 */
[----:B------:R-:W-:Y:S02]  /*1b2a0*/  VIADD R0, R5, 0xfffffe01 ;  /* 0xfffffe0105007836 */ /* 0x000fe40000000000 */
[----:B------:R-:W-:-:S04]  /*1b2b0*/  IMAD.WIDE R4, R2, 0x4, R134 ;  /* 0x0000000402047825 */ /* 0x000fc800078e0286 */
[----:B-1----:R-:W-:-:S05]  /*1b2c0*/  IMAD.WIDE R10, R2, 0x4, R126 ;  /* 0x00000004020a7825 */ /* 0x002fca00078e027e */
[----:B------:R-:W-:Y:S04]  /*1b2d0*/  STL.64 [R1+0x3e0], R10 ;  /* 0x0003e00a01007387 */ /* 0x000fe80000100a00 */
[----:B------:R-:W-:Y:S04]  /*1b2e0*/  STL.64 [R1+0x7d0], R8 ;  /* 0x0007d00801007387 */ /* 0x000fe80000100a00 */
[----:B------:R1:W-:Y:S04]  /*1b2f0*/  STL.64 [R1+0x3d8], R6 ;  /* 0x0003d80601007387 */ /* 0x0003e80000100a00 */
[----:B------:R3:W-:Y:S04]  /*1b300*/  STL.64 [R1+0x7c8], R4 ;  /* 0x0007c80401007387 */ /* 0x0007e80000100a00 */
[----:B------:R4:W-:Y:S04]  /*1b310*/  LDGSTS.E [R82+0x7e800], desc[UR16][R10.64], !P6 ;  /* 0x7e8000000a527fae */ /* 0x0009e8000f1a1010 */
[----:B------:R-:W4:Y:S04]  /*1b320*/  LDL.LU.64 R246, [R1+0x188] ;  /* 0x0001880001f67983 */ /* 0x000f280000300a00 */
[----:B------:R1:W-:Y:S04]  /*1b330*/  LDGSTS.E [R82+0x7ea00], desc[UR16][R8.64], !P6 ;  /* 0x7ea0000008527fae */ /* 0x0003e8000f1a1010 */
[----:B------:R-:W4:Y:S04]  /*1b340*/  LDL.LU.64 R248, [R1+0x1a0] ;  /* 0x0001a00001f87983 */ /* 0x000f280000300a00 */
[----:B------:R1:W-:Y:S04]  /*1b350*/  LDGSTS.E [R82+0x7ec00], desc[UR16][R6.64], !P2 ;  /* 0x7ec0000006527fae */ /* 0x0003e8000d1a1010 */
[----:B------:R-:W4:Y:S04]  /*1b360*/  LDL.LU.64 R20, [R1+0x2f8] ;  /* 0x0002f80001147983 */ /* 0x000f280000300a00 */
[----:B------:R2:W-:Y:S04]  /*1b370*/  LDGSTS.E [R82+0x7ee00], desc[UR16][R4.64], !P2 ;  /* 0x7ee0000004527fae */ /* 0x0005e8000d1a1010 */
[----:B-1----:R-:W4:Y:S04]  /*1b380*/  LDL.LU.64 R6, [R1+0x308] ;  /* 0x0003080001067983 */ /* 0x002f280000300a00 */
[----:B------:R-:W4:Y:S04]  /*1b390*/  LDL.LU.64 R126, [R1+0x300] ;  /* 0x00030000017e7983 */ /* 0x000f280000300a00 */
[----:B------:R-:W4:Y:S04]  /*1b3a0*/  LDL.LU.64 R110, [R1+0x310] ;  /* 0x00031000016e7983 */ /* 0x000f280000300a00 */
[----:B------:R-:W4:Y:S04]  /*1b3b0*/  LDL.LU.64 R80, [R1+0x370] ;  /* 0x0003700001507983 */ /* 0x000f280000300a00 */
[----:B------:R-:W4:Y:S04]  /*1b3c0*/  LDL.LU.64 R64, [R1+0x378] ;  /* 0x0003780001407983 */ /* 0x000f280000300a00 */
[----:B------:R-:W4:Y:S04]  /*1b3d0*/  LDL.LU.64 R48, [R1+0x380] ;  /* 0x0003800001307983 */ /* 0x000f280000300a00 */
[----:B---3--:R-:W3:Y:S01]  /*1b3e0*/  LDL.LU.64 R4, [R1+0x388] ;  /* 0x0003880001047983 */ /* 0x008ee20000300a00 */
[----:B------:R-:W-:-:S03]  /*1b3f0*/  IMAD.WIDE R124, R3, 0x4, R138 ;  /* 0x00000004037c7825 */ /* 0x000fc600078e028a */
[----:B------:R-:W3:Y:S01]  /*1b400*/  LDL.LU.64 R94, [R1+0x390] ;  /* 0x00039000015e7983 */ /* 0x000ee20000300a00 */
[----:B------:R-:W-:-:S03]  /*1b410*/  IMAD.WIDE R108, R3, 0x4, R140 ;  /* 0x00000004036c7825 */ /* 0x000fc600078e028c */
[----:B------:R-:W3:Y:S01]  /*1b420*/  LDL.LU.64 R242, [R1+0x3a8] ;  /* 0x0003a80001f27983 */ /* 0x000ee20000300a00 */
[----:B------:R-:W-:-:S03]  /*1b430*/  IMAD.WIDE R78, R3, 0x4, R142 ;  /* 0x00000004034e7825 */ /* 0x000fc600078e028e */
[----:B------:R-:W3:Y:S01]  /*1b440*/  LDL.LU.64 R250, [R1+0x3b0] ;  /* 0x0003b00001fa7983 */ /* 0x000ee20000300a00 */
[----:B------:R-:W-:-:S03]  /*1b450*/  IMAD.WIDE R62, R3, 0x4, R144 ;  /* 0x00000004033e7825 */ /* 0x000fc600078e0290 */
[----:B------:R-:W3:Y:S01]  /*1b460*/  LDL.LU.64 R138, [R1+0x3a0] ;  /* 0x0003a000018a7983 */ /* 0x000ee20000300a00 */
[----:B------:R-:W-:-:S03]  /*1b470*/  IMAD.WIDE R46, R3, 0x4, R146 ;  /* 0x00000004032e7825 */ /* 0x000fc600078e0292 */
[----:B------:R-:W-:Y:S01]  /*1b480*/  STL.64 [R1+0x368], R136 ;  /* 0x0003688801007387 */ /* 0x000fe20000100a00 */
        /* <DEDUP_REMOVED lines=50> */
[----:B--2---:R-:W-:Y:S02]  /*1b7b0*/  VIADD R93, R12, 0xfffffe00 ;  /* 0xfffffe000c5d7836 */ /* 0x004fe40000000000 */
        /* <DEDUP_REMOVED lines=18> */
[C---:B----4-:R-:W-:Y:S01]  /*1b8e0*/  IMAD.WIDE R10, R3.reuse, 0x4, R214 ;  /* 0x00000004030a7825 */ /* 0x050fe200078e02d6 */
        /* <DEDUP_REMOVED lines=23> */
[----:B------:R-:W-:Y:S04]  /*1ba60*/  STL.64 [R1+0x1c8], R128 ;  /* 0x0001c88001007387 */ /* 0x000fe80000100a00 */
[----:B------:R-:W-:Y:S04]  /*1ba70*/  STL.64 [R1+0x1d8], R8 ;  /* 0x0001d80801007387 */ /* 0x000fe80000100a00 */
[----:B------:R-:W-:Y:S04]  /*1ba80*/  STL.64 [R1+0x1c0], R112 ;  /* 0x0001c07001007387 */ /* 0x000fe80000100a00 */
[----:B------:R-:W2:Y:S04]  /*1ba90*/  LDL.LU.64 R240, [R1+0x3b8] ;  /* 0x0003b80001f07983 */ /* 0x000ea80000300a00 */
[----:B------:R-:W4:Y:S04]  /*1baa0*/  LDL.LU.64 R244, [R1+0xac8] ;  /* 0x000ac80001f47983 */ /* 0x000f280000300a00 */
[----:B------:R-:W-:Y:S01]  /*1bab0*/  STL.64 [R1+0x1b8], R96 ;  /* 0x0001b86001007387 */ /* 0x000fe20000100a00 */
[----:B------:R-:W-:-:S03]  /*1bac0*/  IMAD.WIDE R50, R3, 0x4, R246 ;  /* 0x0000000403327825 */ /* 0x000fc600078e02f6 */
[----:B------:R-:W2:Y:S01]  /*1bad0*/  LDL.LU.64 R246, [R1+0x3d0] ;  /* 0x0003d00001f67983 */ /* 0x000ea20000300a00 */
[----:B------:R-:W-:-:S03]  /*1bae0*/  IMAD.WIDE R34, R3, 0x4, R248 ;  /* 0x0000000403227825 */ /* 0x000fc600078e02f8 */
[----:B------:R-:W2:Y:S04]  /*1baf0*/  LDL.LU.64 R248, [R1+0x3c8] ;  /* 0x0003c80001f87983 */ /* 0x000ea80000300a00 */
[----:B------:R-:W-:Y:S01]  /*1bb00*/  STL.64 [R1+0x1b0], R66 ;  /* 0x0001b04201007387 */ /* 0x000fe20000100a00 */
[----:B------:R-:W-:-:S03]  /*1bb10*/  IMAD.WIDE R20, R3, 0x4, R20 ;  /* 0x0000000403147825 */ /* 0x000fc600078e0214 */
[----:B------:R-:W-:Y:S04]  /*1bb20*/  STL.64 [R1+0x1a8], R50 ;  /* 0x0001a83201007387 */ /* 0x000fe80000100a00 */
[----:B------:R-:W-:Y:S01]  /*1bb30*/  STL.64 [R1+0x1a0], R34 ;  /* 0x0001a02201007387 */ /* 0x000fe20000100a00 */
        /* <DEDUP_REMOVED lines=9> */
[----:B------:R1:W-:Y:S01]  /*1bbd0*/  STL.64 [R1+0x180], R80 ;  /* 0x0001805001007387 */ /* 0x0003e20000100a00 */
[----:B---3--:R-:W-:-:S03]  /*1bbe0*/  IMAD.WIDE R134, R3, 0x4, R4 ;  /* 0x0000000403867825 */ /* 0x008fc600078e0204 */
[----:B------:R-:W-:Y:S01]  /*1bbf0*/  STL.64 [R1+0x178], R64 ;  /* 0x0001784001007387 */ /* 0x000fe20000100a00 */
[----:B------:R-:W-:-:S03]  /*1bc00*/  IMAD.WIDE R4, R3, 0x4, R132 ;  /* 0x0000000403047825 */ /* 0x000fc600078e0284 */
[----:B------:R-:W3:Y:S01]  /*1bc10*/  LDL.LU.64 R132, [R1+0xdb0] ;  /* 0x000db00001847983 */ /* 0x000ee20000300a00 */
[----:B------:R-:W-:Y:S02]  /*1bc20*/  ISETP.GE.U32.AND P6, PT, R0, 0x7ffffd82, PT ;  /* 0x7ffffd820000780c */ /* 0x000fe40003fc6070 */
[----:B------:R-:W-:Y:S01]  /*1bc30*/  ISETP.GE.U32.AND P2, PT, R93, 0x7ffffd81, PT ;  /* 0x7ffffd815d00780c */ /* 0x000fe20003f46070 */
[----:B------:R-:W-:-:S04]  /*1bc40*/  IMAD.WIDE R148, R2, 0x4, R242 ;  /* 0x0000000402947825 */ /* 0x000fc800078e02f2 */
[----:B------:R-:W-:-:S04]  /*1bc50*/  IMAD.WIDE R154, R2, 0x4, R138 ;  /* 0x00000004029a7825 */ /* 0x000fc800078e028a */
[----:B------:R-:W-:Y:S01]  /*1bc60*/  IMAD.WIDE R144, R2, 0x4, R250 ;  /* 0x0000000402907825 */ /* 0x000fe200078e02fa */
[----:B------:R-:W-:Y:S03]  /*1bc70*/  LDGSTS.E [R82+0x7f000], desc[UR16][R154.64], !P4 ;  /* 0x7f0000009a527fae */ /* 0x000fe6000e1a1010 */
[----:B------:R-:W-:-:S04]  /*1bc80*/  IMAD.WIDE R48, R3, 0x4, R48 ;  /* 0x0000000403307825 */ /* 0x000fc800078e0230 */
[----:B------:R-:W-:-:S04]  /*1bc90*/  IMAD.WIDE R94, R3, 0x4, R94 ;  /* 0x00000004035e7825 */ /* 0x000fc800078e025e */
[----:B------:R-:W-:-:S05]  /*1bca0*/  IMAD.SHL.U32 R0, R252, 0x10, RZ ;  /* 0x00000010fc007824 */ /* 0x000fca00078e00ff */
[----:B------:R-:W-:Y:S01]  /*1bcb0*/  LOP3.LUT R0, R0, 0x70, RZ, 0xc0, !PT ;  /* 0x0000007000007812 */ /* 0x000fe200078ec0ff */
[----:B------:R-:W-:Y:S04]  /*1bcc0*/  STL.64 [R1+0x170], R48 ;  /* 0x0001703001007387 */ /* 0x000fe80000100a00 */
[----:B------:R-:W-:Y:S04]  /*1bcd0*/  STL.64 [R1+0x390], R4 ;  /* 0x0003900401007387 */ /* 0x000fe80000100a00 */
[----:B------:R-:W-:Y:S04]  /*1bce0*/  STL.64 [R1+0x310], R154 ;  /* 0x0003109a01007387 */ /* 0x000fe80000100a00 */
[----:B------:R-:W-:Y:S04]  /*1bcf0*/  STL.64 [R1+0x308], R148 ;  /* 0x0003089401007387 */ /* 0x000fe80000100a00 */
[----:B------:R-:W-:Y:S01]  /*1bd00*/  STL.64 [R1+0x300], R144 ;  /* 0x0003009001007387 */ /* 0x000fe20000100a00 */
[----:B----4-:R-:W-:-:S04]  /*1bd10*/  IMAD.WIDE R150, R2, 0x4, R244 ;  /* 0x0000000402967825 */ /* 0x010fc800078e02f4 */
[C---:B--2---:R-:W-:Y:S01]  /*1bd20*/  IMAD.WIDE R140, R2.reuse, 0x4, R240 ;  /* 0x00000004028c7825 */ /* 0x044fe200078e02f0 */
[----:B------:R-:W-:Y:S04]  /*1bd30*/  LDGSTS.E [R82+0x7f200], desc[UR16][R150.64], !P4 ;  /* 0x7f20000096527fae */ /* 0x000fe8000e1a1010 */
[----:B------:R-:W-:Y:S01]  /*1bd40*/  LDGSTS.E [R82+0x7f400], desc[UR16][R148.64], !P1 ;  /* 0x7f40000094527fae */ /* 0x000fe2000c9a1010 */
[----:B------:R-:W-:-:S05]  /*1bd50*/  IMAD.WIDE R146, R2, 0x4, R246 ;  /* 0x0000000402927825 */ /* 0x000fca00078e02f6 */
[----:B------:R-:W-:Y:S01]  /*1bd60*/  LDGSTS.E [R82+0x7f600], desc[UR16][R146.64], !P1 ;  /* 0x7f60000092527fae */ /* 0x000fe2000c9a1010 */
[----:B------:R-:W-:-:S03]  /*1bd70*/  IMAD.WIDE R142, R2, 0x4, R248 ;  /* 0x00000004028e7825 */ /* 0x000fc600078e02f8 */
[----:B------:R-:W-:Y:S04]  /*1bd80*/  LDGSTS.E [R82+0x7f800], desc[UR16][R144.64], !P6 ;  /* 0x7f80000090527fae */ /* 0x000fe8000f1a1010 */
[----:B------:R-:W-:Y:S04]  /*1bd90*/  LDGSTS.E [R82+0x7fa00], desc[UR16][R142.64], !P6 ;  /* 0x7fa000008e527fae */ /* 0x000fe8000f1a1010 */
[----:B------:R-:W-:Y:S01]  /*1bda0*/  LDGSTS.E [R82+0x7fc00], desc[UR16][R140.64], !P2 ;  /* 0x7fc000008c527fae */ /* 0x000fe2000d1a1010 */
[----:B---3--:R-:W-:-:S05]  /*1bdb0*/  IMAD.WIDE R138, R2, 0x4, R132 ;  /* 0x00000004028a7825 */ /* 0x008fca00078e0284 */
[----:B------:R-:W-:Y:S04]  /*1bdc0*/  LDGSTS.E [R82+0x7fe00], desc[UR16][R138.64], !P2 ;  /* 0x7fe000008a527fae */ /* 0x000fe8000d1a1010 */
[----:B------:R-:W0:Y:S04]  /*1bdd0*/  LDGDEPBAR ;  /* 0x00000000000079af */ /* 0x000e280000000000 */
        /* <DEDUP_REMOVED lines=63> */
[----:B------:R4:W-:Y:S04]  /*1c1d0*/  LDGSTS.E [R85+-0x66080], desc[UR16][R4.64], P5 ;  /* 0x99f8000004557fae */ /* 0x0009e8000a9a1010 */
[----:B------:R-:W0:Y:S01]  /*1c1e0*/  LDGDEPBAR ;  /* 0x00000000000079af */ /* 0x000e220000000000 */
[----:B-1----:R-:W-:-:S02]  /*1c1f0*/  SHF.L.U32 R81, R252, 0x6, RZ ;  /* 0x00000006fc517819 */ /* 0x002fc400000006ff */
[----:B------:R-:W-:Y:S02]  /*1c200*/  LOP3.LUT R249, R252, 0x60, RZ, 0xc0, !PT ;  /* 0x00000060fcf97812 */ /* 0x000fe400078ec0ff */
[----:B------:R-:W-:Y:S01]  /*1c210*/  LOP3.LUT R81, R81, 0x600, RZ, 0xc0, !PT ;  /* 0x0000060051517812 */ /* 0x000fe200078ec0ff */
[----:B------:R-:W-:-:S04]  /*1c220*/  DEPBAR.LE SB0, 0x6 ;  /* 0x000081800000791a */ /* 0x000fc80000000000 */
[----:B------:R-:W-:-:S05]  /*1c230*/  IMAD R81, R249, 0x4, R81 ;  /* 0x00000004f9517824 */ /* 0x000fca00078e0251 */
[----:B------:R-:W-:Y:S01]  /*1c240*/  IADD3 R81, PT, PT, R0, R81, RZ ;  /* 0x0000005100517210 */ /* 0x000fe20007ffe0ff */
[----:B------:R-:W-:Y:S06]  /*1c250*/  BAR.SYNC.DEFER_BLOCKING 0x0 ;  /* 0x0000000000007b1d */ /* 0x000fec0000010000 */
[----:B--2---:R-:W1:Y:S04]  /*1c260*/  LDSM.16.M88.4 R20, [R81+UR7+0x14800] ;  /* 0x014800075114783b */ /* 0x004e680008000200 */
[----:B---3--:R-:W2:Y:S04]  /*1c270*/  LDSM.16.M88.4 R16, [R81+UR7+0x15000] ;  /* 0x015000075110783b */ /* 0x008ea80008000200 */
[----:B------:R-:W-:Y:S04]  /*1c280*/  STL.64 [R1+0x388], R150 ;  /* 0x0003889601007387 */ /* 0x000fe80000100a00 */
[----:B------:R-:W-:Y:S04]  /*1c290*/  STL.64 [R1+0x2f8], R140 ;  /* 0x0002f88c01007387 */ /* 0x000fe80000100a00 */
[----:B------:R3:W5:Y:S04]  /*1c2a0*/  LDL.LU.64 R132, [R1+0xda8] ;  /* 0x000da80001847983 */ /* 0x0007680000300a00 */
[----:B------:R-:W-:Y:S04]  /*1c2b0*/  STL.64 [R1+0x380], R146 ;  /* 0x0003809201007387 */ /* 0x000fe80000100a00 */
[----:B------:R-:W-:Y:S04]  /*1c2c0*/  STL.64 [R1+0x378], R142 ;  /* 0x0003788e01007387 */ /* 0x000fe80000100a00 */
[----:B------:R-:W-:Y:S04]  /*1c2d0*/  STL.64 [R1+0x370], R138 ;  /* 0x0003708a01007387 */ /* 0x000fe80000100a00 */
[----:B------:R-:W3:Y:S04]  /*1c2e0*/  LDSM.16.M88.4 R24, [R81+UR7+0x15800] ;  /* 0x015800075118783b */ /* 0x000ee80008000200 */
[----:B----4-:R-:W-:Y:S04]  /*1c2f0*/  LDSM.16.M88.4 R4, [R81+UR7] ;  /* 0x000000075104783b */ /* 0x010fe80008000200 */
[----:B-1----:R-:W-:Y:S04]  /*1c300*/  STL.64 [R1+0x10], R20 ;  /* 0x0000101401007387 */ /* 0x002fe80000100a00 */
[----:B------:R-:W-:Y:S04]  /*1c310*/  STL.64 [R1+0x18], R22 ;  /* 0x0000181601007387 */ /* 0x000fe80000100a00 */
[----:B------:R-:W1:Y:S04]  /*1c320*/  LDSM.16.M88.4 R20, [R81+UR7+0x16000] ;  /* 0x016000075114783b */ /* 0x000e680008000200 */
[----:B--2---:R-:W-:Y:S04]  /*1c330*/  STL.64 [R1], R16 ;  /* 0x0000001001007387 */ /* 0x004fe80000100a00 */
[----:B------:R-:W-:Y:S04]  /*1c340*/  STL.64 [R1+0x8], R18 ;  /* 0x0000081201007387 */ /* 0x000fe80000100a00 */
[----:B------:R-:W2:Y:S04]  /*1c350*/  LDSM.16.M88.4 R16, [R81+UR7+0x16800] ;  /* 0x016800075110783b */ /* 0x000ea80008000200 */
[----:B------:R-:W-:Y:S04]  /*1c360*/  LDSM.16.M88.4 R8, [R81+UR7+0x800] ;  /* 0x000800075108783b */ /* 0x000fe80008000200 */
[----:B------:R-:W-:Y:S04]  /*1c370*/  LDSM.16.M88.4 R208, [R81+UR7+0x1000] ;  /* 0x0010000751d0783b */ /* 0x000fe80008000200 */
[----:B---3--:R-:W-:Y:S04]  /*1c380*/  STL.64 [R1+0x30], R24 ;  /* 0x0000301801007387 */ /* 0x008fe80000100a00 */
[----:B------:R-:W-:Y:S04]  /*1c390*/  STL.64 [R1+0x38], R26 ;  /* 0x0000381a01007387 */ /* 0x000fe80000100a00 */
[----:B------:R-:W3:Y:S04]  /*1c3a0*/  LDSM.16.M88.4 R24, [R81+UR7+0x17000] ;  /* 0x017000075118783b */ /* 0x000ee80008000200 */
[----:B------:R-:W-:Y:S04]  /*1c3b0*/  LDSM.16.M88.4 R12, [R81+UR7+0x1800] ;  /* 0x00180007510c783b */ /* 0x000fe80008000200 */
[----:B-1----:R-:W-:Y:S04]  /*1c3c0*/  STL.64 [R1+0x20], R20 ;  /* 0x0000201401007387 */ /* 0x002fe80000100a00 */
[----:B------:R-:W-:Y:S04]  /*1c3d0*/  STL.64 [R1+0x28], R22 ;  /* 0x0000281601007387 */ /* 0x000fe80000100a00 */
[----:B------:R-:W1:Y:S04]  /*1c3e0*/  LDSM.16.M88.4 R20, [R81+UR7+0x17800] ;  /* 0x017800075114783b */ /* 0x000e680008000200 */
[----:B--2---:R-:W-:Y:S04]  /*1c3f0*/  STL.64 [R1+0x50], R16 ;  /* 0x0000501001007387 */ /* 0x004fe80000100a00 */
        /* <DEDUP_REMOVED lines=58> */
[----:B------:R-:W-:Y:S04]  /*1c7a0*/  LDSM.16.M88.4 R20, [R81+UR7+0x1f000] ;  /* 0x01f000075114783b */ /* 0x000fe80008000200 */
[----:B--2---:R-:W-:Y:S04]  /*1c7b0*/  STL.64 [R1+0x120], R16 ;  /* 0x0001201001007387 */ /* 0x004fe80000100a00 */
[----:B------:R-:W-:Y:S04]  /*1c7c0*/  STL.64 [R1+0x128], R18 ;  /* 0x0001281201007387 */ /* 0x000fe80000100a00 */
[----:B------:R-:W1:Y:S04]  /*1c7d0*/  LDSM.16.M88.4 R16, [R81+UR7+0x1f800] ;  /* 0x01f800075110783b */ /* 0x000e680008000200 */
[----:B------:R2:W4:Y:S04]  /*1c7e0*/  LDSM.16.M88.4 R140, [R81+UR7+0x9800] ;  /* 0x00980007518c783b */ /* 0x0005280008000200 */
[----:B------:R2:W2:Y:S04]  /*1c7f0*/  LDSM.16.M88.4 R144, [R81+UR7+0xa000] ;  /* 0x00a000075190783b */ /* 0x0004a80008000200 */
[----:B---3--:R3:W-:Y:S04]  /*1c800*/  STL.64 [R1+0x150], R24 ;  /* 0x0001501801007387 */ /* 0x0087e80000100a00 */
[----:B------:R3:W-:Y:S04]  /*1c810*/  STL.64 [R1+0x158], R26 ;  /* 0x0001581a01007387 */ /* 0x0007e80000100a00 */
[----:B------:R3:W2:Y:S04]  /*1c820*/  LDSM.16.M88.4 R128, [R81+UR7+0xa800] ;  /* 0x00a800075180783b */ /* 0x0006a80008000200 */
[----:B------:R3:W2:Y:S04]  /*1c830*/  LDSM.16.M88.4 R136, [R81+UR7+0xb000] ;  /* 0x00b000075188783b */ /* 0x0006a80008000200 */
[----:B------:R3:W2:Y:S04]  /*1c840*/  LDSM.16.M88.4 R120, [R81+UR7+0xb800] ;  /* 0x00b800075178783b */ /* 0x0006a80008000200 */
[----:B------:R3:W2:Y:S04]  /*1c850*/  LDSM.16.M88.4 R124, [R81+UR7+0xc000] ;  /* 0x00c00007517c783b */ /* 0x0006a80008000200 */
[----:B------:R3:W2:Y:S04]  /*1c860*/  LDSM.16.M88.4 R112, [R81+UR7+0xc800] ;  /* 0x00c800075170783b */ /* 0x0006a80008000200 */
[----:B-1----:R3:W-:Y:S04]  /*1c870*/  STL.64 [R1+0x160], R16 ;  /* 0x0001601001007387 */ /* 0x0027e80000100a00 */
[----:B------:R3:W-:Y:S04]  /*1c880*/  STL.64 [R1+0x140], R20 ;  /* 0x0001401401007387 */ /* 0x0007e80000100a00 */
[----:B------:R3:W-:Y:S04]  /*1c890*/  STL.64 [R1+0x148], R22 ;  /* 0x0001481601007387 */ /* 0x0007e80000100a00 */
[----:B------:R3:W-:Y:S04]  /*1c8a0*/  STL.64 [R1+0x168], R18 ;  /* 0x0001681201007387 */ /* 0x0007e80000100a00 */
[----:B------:R3:W1:Y:S04]  /*1c8b0*/  LDSM.16.M88.4 R116, [R81+UR7+0xd000] ;  /* 0x00d000075174783b */ /* 0x0006680008000200 */
        /* <DEDUP_REMOVED lines=13> */
[----:B------:R3:W1:Y:S01]  /*1c990*/  LDSM.16.M88.4 R244, [R81+UR7+0x14000] ;  /* 0x0140000751f4783b */ /* 0x0006620008000200 */
[----:B--2-4-:R-:W-:Y:S05]  /*1c9a0*/  @!P0 BRA `(.L_x_6) ;  /* 0x0000000800088947 */ /* 0x014fea0003800000 */
[----:B---3--:R-:W-:Y:S01]  /*1c9b0*/  IMAD.MOV.U32 R16, RZ, RZ, R4 ;  /* 0x000000ffff107224 */ /* 0x008fe200078e0004 */
[----:B------:R-:W-:Y:S01]  /*1c9c0*/  MOV R18, R8 ;  /* 0x0000000800127202 */ /* 0x000fe20000000f00 */
[----:B------:R-:W-:Y:S01]  /*1c9d0*/  IMAD.MOV.U32 R17, RZ, RZ, R6 ;  /* 0x000000ffff117224 */ /* 0x000fe200078e0006 */
        /* <DEDUP_REMOVED lines=32> */
[----:B-1----:R-:W-:Y:S01]  /*1cbe0*/  MOV R69, R118 ;  /* 0x0000007600457202 */ /* 0x002fe20000000f00 */
        /* <DEDUP_REMOVED lines=10> */
[----:B------:R-:W-:-:S02]  /*1cc90*/  IMAD.MOV.U32 R50, RZ, RZ, R148 ;  /* 0x000000ffff327224 */ /* 0x000fc400078e0094 */
[----:B------:R-:W-:Y:S02]  /*1cca0*/  IMAD.MOV.U32 R52, RZ, RZ, R152 ;  /* 0x000000ffff347224 */ /* 0x000fe400078e0098 */
[----:B------:R-:W-:Y:S02]  /*1ccb0*/  IMAD.MOV.U32 R53, RZ, RZ, R154 ;  /* 0x000000ffff357224 */ /* 0x000fe400078e009a */
[----:B------:R-:W-:Y:S02]  /*1ccc0*/  IMAD.MOV.U32 R55, RZ, RZ, R142 ;  /* 0x000000ffff377224 */ /* 0x000fe400078e008e */
[----:B------:R-:W-:Y:S02]  /*1ccd0*/  IMAD.MOV.U32 R56, RZ, RZ, R144 ;  /* 0x000000ffff387224 */ /* 0x000fe400078e0090 */
[----:B------:R-:W-:Y:S02]  /*1cce0*/  IMAD.MOV.U32 R58, RZ, RZ, R128 ;  /* 0x000000ffff3a7224 */ /* 0x000fe400078e0080 */
        /* <DEDUP_REMOVED lines=14> */
[----:B------:R-:W-:Y:S01]  /*1cdd0*/  IMAD.MOV.U32 R4, RZ, RZ, R5 ;  /* 0x000000ffff047224 */ /* 0x000fe200078e0005 */
[----:B------:R-:W-:Y:S01]  /*1cde0*/  MOV R5, R7 ;  /* 0x0000000700057202 */ /* 0x000fe20000000f00 */
[----:B------:R-:W-:Y:S01]  /*1cdf0*/  IMAD.MOV.U32 R7, RZ, RZ, R11 ;  /* 0x000000ffff077224 */ /* 0x000fe200078e000b */
[----:B------:R1:W-:Y:S01]  /*1ce00*/  STTM.x64 tmem[UR11+0x80], R16 ;  /* 0x00008010000079ed */ /* 0x0003e2000834000b */
[----:B------:R-:W-:Y:S01]  /*1ce10*/  IMAD.MOV.U32 R6, RZ, RZ, R9 ;  /* 0x000000ffff067224 */ /* 0x000fe200078e0009 */
[----:B------:R-:W-:Y:S01]  /*1ce20*/  MOV R11, R15 ;  /* 0x0000000f000b7202 */ /* 0x000fe20000000f00 */
[----:B------:R-:W-:Y:S02]  /*1ce30*/  IMAD.MOV.U32 R10, RZ, RZ, R13 ;  /* 0x000000ffff0a7224 */ /* 0x000fe400078e000d */
[----:B------:R-:W-:-:S02]  /*1ce40*/  IMAD.MOV.U32 R9, RZ, RZ, R211 ;  /* 0x000000ffff097224 */ /* 0x000fc400078e00d3 */
[----:B------:R-:W-:Y:S02]  /*1ce50*/  IMAD.MOV.U32 R12, RZ, RZ, R205 ;  /* 0x000000ffff0c7224 */ /* 0x000fe400078e00cd */
[----:B------:R-:W-:Y:S02]  /*1ce60*/  IMAD.MOV.U32 R13, RZ, RZ, R207 ;  /* 0x000000ffff0d7224 */ /* 0x000fe400078e00cf */
[----:B------:R-:W-:Y:S02]  /*1ce70*/  IMAD.MOV.U32 R15, RZ, RZ, R199 ;  /* 0x000000ffff0f7224 */ /* 0x000fe400078e00c7 */
[----:B-1----:R-:W-:Y:S01]  /*1ce80*/  IMAD.MOV.U32 R16, RZ, RZ, R201 ;  /* 0x000000ffff107224 */ /* 0x002fe200078e00c9 */
        /* <DEDUP_REMOVED lines=50> */
[----:B------:R-:W-:-:S04]  /*1d1b0*/  IMAD.MOV.U32 R67, RZ, RZ, R215 ;  /* 0x000000ffff437224 */ /* 0x000fc800078e00d7 */
[----:B------:R2:W-:Y:S03]  /*1d1c0*/  STTM.x64 tmem[UR11+0x100], R4 ;  /* 0x00010004000079ed */ /* 0x0005e6000834000b */
.L_x_6:
[----:B--2---:R-:W2:Y:S01]  /*1d1d0*/  LDL.LU.64 R42, [R1+0x228] ;  /* 0x00022800012a7983 */ /* 0x004ea20000300a00 */
[----:B------:R-:W-:Y:S01]  /*1d1e0*/  IMAD.SHL.U32 R80, R3, 0x4, RZ ;  /* 0x0000000403507824 */ /* 0x000fe200078e00ff */
[----:B------:R-:W-:Y:S01]  /*1d1f0*/  SHF.R.S32.HI R0, RZ, 0x1f, R3 ;  /* 0x0000001fff007819 */ /* 0x000fe20000011403 */
[----:B------:R-:W4:Y:S01]  /*1d200*/  LDC R252, c[0x0][0x3a0] ;  /* 0x0000e800fffc7b82 */ /* 0x000f220000000800 */
[----:B---3--:R-:W3:Y:S04]  /*1d210*/  LDL.LU.64 R22, [R1+0x338] ;  /* 0x0003380001167983 */ /* 0x008ee80000300a00 */
[----:B------:R-:W2:Y:S04]  /*1d220*/  LDL.LU.64 R64, [R1+0x288] ;  /* 0x0002880001407983 */ /* 0x000ea80000300a00 */
[----:B------:R-:W3:Y:S04]  /*1d230*/  LDL.LU.64 R36, [R1+0x1e0] ;  /* 0x0001e00001247983 */ /* 0x000ee80000300a00 */
[----:B------:R-:W3:Y:S04]  /*1d240*/  LDL.LU.64 R38, [R1+0x220] ;  /* 0x0002200001267983 */ /* 0x000ee80000300a00 */
[----:B------:R-:W3:Y:S04]  /*1d250*/  LDL.LU.64 R62, [R1+0x190] ;  /* 0x00019000013e7983 */ /* 0x000ee80000300a00 */
        /* <DEDUP_REMOVED lines=25> */
[----:B-1----:R-:W4:Y:S04]  /*1d3f0*/  LDL.LU.64 R98, [R1+0x328] ;  /* 0x0003280001627983 */ /* 0x002f280000300a00 */
[----:B------:R-:W4:Y:S01]  /*1d400*/  LDL.LU.64 R78, [R1+0x2c8] ;  /* 0x0002c800014e7983 */ /* 0x000f220000300a00 */
[----:B--2---:R-:W-:Y:S01]  /*1d410*/  MOV R68, R64 ;  /* 0x0000004000447202 */ /* 0x004fe20000000f00 */
[----:B------:R-:W-:-:S02]  /*1d420*/  IMAD.MOV.U32 R69, RZ, RZ, R65 ;  /* 0x000000ffff457224 */ /* 0x000fc400078e0041 */
[----:B---3--:R-:W-:Y:S01]  /*1d430*/  IMAD.MOV.U32 R64, RZ, RZ, R62 ;  /* 0x000000ffff407224 */ /* 0x008fe200078e003e */
[----:B------:R-:W-:Y:S01]  /*1d440*/  MOV R65, R63 ;  /* 0x0000003f00417202 */ /* 0x000fe20000000f00 */
[----:B----4-:R-:W-:Y:S02]  /*1d450*/  IMAD.MOV.U32 R62, RZ, RZ, R60 ;  /* 0x000000ffff3e7224 */ /* 0x010fe400078e003c */
[----:B------:R-:W-:Y:S01]  /*1d460*/  IMAD.MOV.U32 R63, RZ, RZ, R61 ;  /* 0x000000ffff3f7224 */ /* 0x000fe200078e003d */
[----:B------:R-:W-:Y:S01]  /*1d470*/  MOV R60, R58 ;  /* 0x0000003a003c7202 */ /* 0x000fe20000000f00 */
[----:B------:R-:W-:Y:S02]  /*1d480*/  IMAD.MOV.U32 R61, RZ, RZ, R59 ;  /* 0x000000ffff3d7224 */ /* 0x000fe400078e003b */
[----:B------:R-:W-:Y:S01]  /*1d490*/  IMAD.MOV.U32 R58, RZ, RZ, R48 ;  /* 0x000000ffff3a7224 */ /* 0x000fe200078e0030 */
[----:B------:R-:W-:Y:S01]  /*1d4a0*/  MOV R59, R49 ;  /* 0x00000031003b7202 */ /* 0x000fe20000000f00 */
[----:B------:R-:W-:-:S02]  /*1d4b0*/  IMAD.MOV.U32 R48, RZ, RZ, R42 ;  /* 0x000000ffff307224 */ /* 0x000fc400078e002a */
[----:B------:R-:W-:Y:S02]  /*1d4c0*/  IMAD.MOV.U32 R49, RZ, RZ, R43 ;  /* 0x000000ffff317224 */ /* 0x000fe400078e002b */
[----:B------:R-:W2:Y:S04]  /*1d4d0*/  LDL.LU.64 R42, [R1+0x1e8] ;  /* 0x0001e800012a7983 */ /* 0x000ea80000300a00 */
[----:B------:R-:W3:Y:S04]  /*1d4e0*/  LDL.LU.64 R96, [R1+0x208] ;  /* 0x0002080001607983 */ /* 0x000ee80000300a00 */
[----:B------:R-:W4:Y:S01]  /*1d4f0*/  LDL.LU.64 R74, [R1+0x1c8] ;  /* 0x0001c800014a7983 */ /* 0x000f220000300a00 */
[----:B------:R-:W-:Y:S01]  /*1d500*/  SHF.L.U64.HI R3, R3, 0x2, R0 ;  /* 0x0000000203037819 */ /* 0x000fe20000010200 */
[----:B------:R-:W-:Y:S01]  /*1d510*/  IMAD.MOV.U32 R67, RZ, RZ, R65 ;  /* 0x000000ffff437224 */ /* 0x000fe200078e0041 */
[----:B------:R-:W-:Y:S01]  /*1d520*/  IADD3 R76, P2, PT, R98, R80, RZ ;  /* 0x00000050624c7210 */ /* 0x000fe20007f5e0ff */
[----:B------:R-:W2:Y:S01]  /*1d530*/  LDL.LU.64 R104, [R1+0x368] ;  /* 0x0003680001687983 */ /* 0x000ea20000300a00 */
[----:B------:R-:W-:-:S02]  /*1d540*/  MOV R66, R64 ;  /* 0x0000004000427202 */ /* 0x000fc40000000f00 */
[-C--:B------:R-:W-:Y:S01]  /*1d550*/  IADD3 R70, P4, PT, R78, R80.reuse, RZ ;  /* 0x000000504e467210 */ /* 0x080fe20007f9e0ff */
[----:B------:R-:W-:Y:S01]  /*1d560*/  IMAD.X R77, R99, 0x1, R3, P2 ;  /* 0x00000001634d7824 */ /* 0x000fe200010e0603 */
[----:B------:R-:W3:Y:S01]  /*1d570*/  LDL.LU.64 R106, [R1+0x320] ;  /* 0x00032000016a7983 */ /* 0x000ee20000300a00 */
[----:B------:R-:W-:-:S03]  /*1d580*/  IADD3 R64, P5, PT, R68, R80, RZ ;  /* 0x0000005044407210 */ /* 0x000fc60007fbe0ff */
[----:B------:R-:W3:Y:S01]  /*1d590*/  LDL.LU.64 R72, [R1+0x2c0] ;  /* 0x0002c00001487983 */ /* 0x000ee20000300a00 */
[----:B------:R-:W-:-:S03]  /*1d5a0*/  IMAD.X R71, R79, 0x1, R3, P4 ;  /* 0x000000014f477824 */ /* 0x000fc600020e0603 */
[----:B------:R-:W3:Y:S01]  /*1d5b0*/  LDL.LU.64 R100, [R1+0x280] ;  /* 0x0002800001647983 */ /* 0x000ee20000300a00 */
[----:B------:R-:W-:Y:S02]  /*1d5c0*/  IADD3.X R65, PT, PT, R69, R3, RZ, P5, !PT ;  /* 0x0000000345417210 */ /* 0x000fe40002ffe4ff */
[----:B--2---:R-:W-:-:S04]  /*1d5d0*/  IADD3 R102, P1, PT, R104, R80, RZ ;  /* 0x0000005068667210 */ /* 0x004fc80007f3e0ff */
[----:B------:R-:W-:-:S05]  /*1d5e0*/  IADD3.X R103, PT, PT, R105, R3, RZ, P1, !PT ;  /* 0x0000000369677210 */ /* 0x000fca0000ffe4ff */
[----:B------:R-:W-:Y:S04]  /*1d5f0*/  STL.64 [R1+0xc28], R102 ;  /* 0x000c286601007387 */ /* 0x000fe80000100a00 */
[----:B------:R1:W-:Y:S04]  /*1d600*/  STL.64 [R1+0xc68], R76 ;  /* 0x000c684c01007387 */ /* 0x0003e80000100a00 */
[----:B------:R-:W2:Y:S04]  /*1d610*/  LDL.LU.64 R108, [R1+0x200] ;  /* 0x00020000016c7983 */ /* 0x000ea80000300a00 */
[----:B------:R-:W2:Y:S04]  /*1d620*/  LDL.LU.64 R104, [R1+0x1c0] ;  /* 0x0001c00001687983 */ /* 0x000ea80000300a00 */
[----:B-1----:R-:W2:Y:S04]  /*1d630*/  LDL.LU.64 R76, [R1+0x188] ;  /* 0x00018800014c7983 */ /* 0x002ea80000300a00 */
[----:B------:R1:W-:Y:S04]  /*1d640*/  STL.64 [R1+0xca8], R70 ;  /* 0x000ca84601007387 */ /* 0x0003e80000100a00 */
[----:B------:R3:W-:Y:S01]  /*1d650*/  STL.64 [R1+0xce8], R64 ;  /* 0x000ce84001007387 */ /* 0x0007e20000100a00 */
[----:B-1----:R-:W-:Y:S01]  /*1d660*/  IMAD.MOV.U32 R70, RZ, RZ, R62 ;  /* 0x000000ffff467224 */ /* 0x002fe200078e003e */
        /* <DEDUP_REMOVED lines=8> */
[----:B------:R-:W-:Y:S02]  /*1d6f0*/  IMAD.MOV.U32 R57, RZ, RZ, R21 ;  /* 0x000000ffff397224 */ /* 0x000fe400078e0015 */
[----:B------:R-:W2:Y:S04]  /*1d700*/  LDL.LU.64 R20, [R1+0x2a8] ;  /* 0x0002a80001147983 */ /* 0x000ea80000300a00 */
[----:B------:R-:W2:Y:S01]  /*1d710*/  LDL.LU.64 R112, [R1+0x248] ;  /* 0x0002480001707983 */ /* 0x000ea20000300a00 */
[----:B---3--:R-:W-:-:S02]  /*1d720*/  IADD3 R78, P2, PT, R96, R80, RZ ;  /* 0x00000050604e7210 */ /* 0x008fc40007f5e0ff */
[-C--:B----4-:R-:W-:Y:S01]  /*1d730*/  IADD3 R68, P4, PT, R74, R80.reuse, RZ ;  /* 0x000000504a447210 */ /* 0x090fe20007f9e0ff */
[----:B------:R-:W3:Y:S01]  /*1d740*/  LDL.LU.64 R102, [R1+0x318] ;  /* 0x0003180001667983 */ /* 0x000ee20000300a00 */
[-C--:B------:R-:W-:Y:S02]  /*1d750*/  IADD3 R64, P5, PT, R66, R80.reuse, RZ ;  /* 0x0000005042407210 */ /* 0x080fe40007fbe0ff */
[----:B------:R-:W-:Y:S01]  /*1d760*/  IADD3.X R79, PT, PT, R97, R3, RZ, P2, !PT ;  /* 0x00000003614f7210 */ /* 0x000fe200017fe4ff */
[--C-:B------:R-:W-:Y:S01]  /*1d770*/  IMAD.X R69, R75, 0x1, R3.reuse, P4 ;  /* 0x000000014b457824 */ /* 0x100fe200020e0603 */
[----:B------:R-:W4:Y:S01]  /*1d780*/  LDL.LU.64 R98, [R1+0x2b8] ;  /* 0x0002b80001627983 */ /* 0x000f220000300a00 */
[----:B------:R-:W-:Y:S01]  /*1d790*/  IMAD.X R65, R67, 0x1, R3, P5 ;  /* 0x0000000143417824 */ /* 0x000fe200028e0603 */
[----:B--2---:R-:W-:-:S05]  /*1d7a0*/  IADD3 R110, P1, PT, R112, R80, RZ ;  /* 0x00000050706e7210 */ /* 0x004fca0007f3e0ff */
[----:B------:R-:W-:-:S05]  /*1d7b0*/  IMAD.X R111, R113, 0x1, R3, P1 ;  /* 0x00000001716f7824 */ /* 0x000fca00008e0603 */
[----:B------:R-:W-:Y:S04]  /*1d7c0*/  STL.64 [R1+0xd20], R110 ;  /* 0x000d206e01007387 */ /* 0x000fe80000100a00 */
[----:B------:R-:W-:Y:S04]  /*1d7d0*/  STL.64 [R1+0xd58], R78 ;  /* 0x000d584e01007387 */ /* 0x000fe80000100a00 */
[----:B------:R-:W-:Y:S04]  /*1d7e0*/  STL.64 [R1+0xd80], R68 ;  /* 0x000d804401007387 */ /* 0x000fe80000100a00 */
[----:B------:R1:W-:Y:S02]  /*1d7f0*/  STL.64 [R1+0xd98], R64 ;  /* 0x000d984001007387 */ /* 0x0003e40000100a00 */
[----:B-1----:R-:W-:Y:S01]  /*1d800*/  MOV R64, R62 ;  /* 0x0000003e00407202 */ /* 0x002fe20000000f00 */
        /* <DEDUP_REMOVED lines=14> */
[----:B------:R-:W2:Y:S04]  /*1d8f0*/  LDL.LU.64 R96, [R1+0x1f8] ;  /* 0x0001f80001607983 */ /* 0x000ea80000300a00 */
[----:B------:R-:W2:Y:S04]  /*1d900*/  LDL.LU.64 R74, [R1+0x1b8] ;  /* 0x0001b800014a7983 */ /* 0x000ea80000300a00 */
[----:B------:R-:W2:Y:S01]  /*1d910*/  LDL.LU.64 R112, [R1+0x360] ;  /* 0x0003600001707983 */ /* 0x000ea20000300a00 */
[----:B------:R-:W-:-:S02]  /*1d920*/  IADD3 R78, P2, PT, R106, R80, RZ ;  /* 0x000000506a4e7210 */ /* 0x000fc40007f5e0ff */
[----:B------:R-:W-:-:S03]  /*1d930*/  IADD3 R66, P4, PT, R72, R80, RZ ;  /* 0x0000005048427210 */ /* 0x000fc60007f9e0ff */
[----:B------:R-:W-:Y:S01]  /*1d940*/  IMAD.X R79, R107, 0x1, R3, P2 ;  /* 0x000000016b4f7824 */ /* 0x000fe200010e0603 */
[----:B------:R-:W-:Y:S01]  /*1d950*/  IADD3.X R67, PT, PT, R73, R3, RZ, P4, !PT ;  /* 0x0000000349437210 */ /* 0x000fe200027fe4ff */
[----:B------:R-:W-:Y:S01]  /*1d960*/  IMAD.MOV.U32 R68, RZ, RZ, R64 ;  /* 0x000000ffff447224 */ /* 0x000fe200078e0040 */
[----:B------:R-:W-:Y:S02]  /*1d970*/  IADD3 R64, P5, PT, R100, R80, RZ ;  /* 0x0000005064407210 */ /* 0x000fe40007fbe0ff */
[----:B------:R-:W-:-:S03]  /*1d980*/  MOV R69, R65 ;  /* 0x0000004100457202 */ /* 0x000fc60000000f00 */
[----:B------:R-:W-:Y:S01]  /*1d990*/  IMAD.X R65, R101, 0x1, R3, P5 ;  /* 0x0000000165417824 */ /* 0x000fe200028e0603 */
[----:B--2---:R-:W-:-:S05]  /*1d9a0*/  IADD3 R110, P1, PT, R112, R80, RZ ;  /* 0x00000050706e7210 */ /* 0x004fca0007f3e0ff */
[----:B------:R-:W-:-:S05]  /*1d9b0*/  IMAD.X R111, R113, 0x1, R3, P1 ;  /* 0x00000001716f7824 */ /* 0x000fca00008e0603 */
[----:B------:R-:W-:Y:S04]  /*1d9c0*/  STL.64 [R1+0xc10], R110 ;  /* 0x000c106e01007387 */ /* 0x000fe80000100a00 */
[----:B------:R-:W-:Y:S04]  /*1d9d0*/  STL.64 [R1+0xc50], R78 ;  /* 0x000c504e01007387 */ /* 0x000fe80000100a00 */
[----:B------:R1:W-:Y:S02]  /*1d9e0*/  STL.64 [R1+0xc90], R66 ;  /* 0x000c904201007387 */ /* 0x0003e40000100a00 */
        /* <DEDUP_REMOVED lines=11> */
[----:B------:R-:W2:Y:S04]  /*1daa0*/  LDL.LU.64 R78, [R1+0x2f0] ;  /* 0x0002f000014e7983 */ /* 0x000ea80000300a00 */
[----:B------:R-:W2:Y:S04]  /*1dab0*/  LDL.LU.64 R72, [R1+0x2b0] ;  /* 0x0002b00001487983 */ /* 0x000ea80000300a00 */
[----:B------:R1:W-:Y:S04]  /*1dac0*/  STL.64 [R1+0xcd0], R64 ;  /* 0x000cd04001007387 */ /* 0x0003e80000100a00 */
[----:B------:R-:W2:Y:S01]  /*1dad0*/  LDL.LU.64 R112, [R1+0x240] ;  /* 0x0002400001707983 */ /* 0x000ea20000300a00 */
[----:B------:R-:W-:-:S02]  /*1dae0*/  IADD3 R106, P2, PT, R108, R80, RZ ;  /* 0x000000506c6a7210 */ /* 0x000fc40007f5e0ff */
[----:B------:R-:W-:-:S03]  /*1daf0*/  IADD3 R100, P4, PT, R104, R80, RZ ;  /* 0x0000005068647210 */ /* 0x000fc60007f9e0ff */
[--C-:B------:R-:W-:Y:S01]  /*1db00*/  IMAD.X R107, R109, 0x1, R3.reuse, P2 ;  /* 0x000000016d6b7824 */ /* 0x100fe200010e0603 */
[----:B-1----:R-:W-:Y:S01]  /*1db10*/  IADD3 R64, P5, PT, R76, R80, RZ ;  /* 0x000000504c407210 */ /* 0x002fe20007fbe0ff */
[----:B------:R-:W-:-:S03]  /*1db20*/  IMAD.X R101, R105, 0x1, R3, P4 ;  /* 0x0000000169657824 */ /* 0x000fc600020e0603 */
[----:B------:R-:W-:Y:S02]  /*1db30*/  IADD3.X R65, PT, PT, R77, R3, RZ, P5, !PT ;  /* 0x000000034d417210 */ /* 0x000fe40002ffe4ff */
[----:B--2---:R-:W-:-:S04]  /*1db40*/  IADD3 R110, P1, PT, R112, R80, RZ ;  /* 0x00000050706e7210 */ /* 0x004fc80007f3e0ff */
[----:B------:R-:W-:-:S05]  /*1db50*/  IADD3.X R111, PT, PT, R113, R3, RZ, P1, !PT ;  /* 0x00000003716f7210 */ /* 0x000fca0000ffe4ff */
[----:B------:R-:W-:Y:S04]  /*1db60*/  STL.64 [R1+0xd08], R110 ;  /* 0x000d086e01007387 */ /* 0x000fe80000100a00 */
[----:B------:R1:W-:Y:S04]  /*1db70*/  STL.64 [R1+0xd40], R106 ;  /* 0x000d406a01007387 */ /* 0x0003e80000100a00 */
[----:B------:R3:W-:Y:S04]  /*1db80*/  STL.64 [R1+0xd70], R100 ;  /* 0x000d706401007387 */ /* 0x0007e80000100a00 */
[----:B------:R2:W-:Y:S04]  /*1db90*/  STL.64 [R1+0xd90], R64 ;  /* 0x000d904001007387 */ /* 0x0005e80000100a00 */
[----:B-1----:R-:W2:Y:S01]  /*1dba0*/  LDL.LU.64 R106, [R1+0x358] ;  /* 0x00035800016a7983 */ /* 0x002ea20000300a00 */
[----:B----4-:R-:W-:-:S02]  /*1dbb0*/  IADD3 R76, P4, PT, R98, R80, RZ ;  /* 0x00000050624c7210 */ /* 0x010fc40007f9e0ff */
[-C--:B---3--:R-:W-:Y:S02]  /*1dbc0*/  IADD3 R100, P2, PT, R102, R80.reuse, RZ ;  /* 0x0000005066647210 */ /* 0x088fe40007f5e0ff */
[----:B--2---:R-:W-:-:S03]  /*1dbd0*/  IADD3 R64, P5, PT, R70, R80, RZ ;  /* 0x0000005046407210 */ /* 0x004fc60007fbe0ff */
[--C-:B------:R-:W-:Y:S01]  /*1dbe0*/  IMAD.X R101, R103, 0x1, R3.reuse, P2 ;  /* 0x0000000167657824 */ /* 0x100fe200010e0603 */
[----:B------:R-:W-:Y:S01]  /*1dbf0*/  IADD3.X R77, PT, PT, R99, R3, RZ, P4, !PT ;  /* 0x00000003634d7210 */ /* 0x000fe200027fe4ff */
[----:B------:R-:W-:Y:S01]  /*1dc00*/  IMAD.X R65, R71, 0x1, R3, P5 ;  /* 0x0000000147417824 */ /* 0x000fe200028e0603 */
[----:B------:R-:W-:-:S05]  /*1dc10*/  IADD3 R104, P1, PT, R106, R80, RZ ;  /* 0x000000506a687210 */ /* 0x000fca0007f3e0ff */
[----:B------:R-:W-:-:S05]  /*1dc20*/  IMAD.X R105, R107, 0x1, R3, P1 ;  /* 0x000000016b697824 */ /* 0x000fca00008e0603 */
[----:B------:R-:W-:Y:S04]  /*1dc30*/  STL.64 [R1+0xbf8], R104 ;  /* 0x000bf86801007387 */ /* 0x000fe80000100a00 */
[----:B------:R1:W-:Y:S04]  /*1dc40*/  STL.64 [R1+0xc38], R100 ;  /* 0x000c386401007387 */ /* 0x0003e80000100a00 */
[----:B------:R2:W-:Y:S04]  /*1dc50*/  STL.64 [R1+0xc78], R76 ;  /* 0x000c784c01007387 */ /* 0x0005e80000100a00 */
[----:B------:R3:W-:Y:S04]  /*1dc60*/  STL.64 [R1+0xcb8], R64 ;  /* 0x000cb84001007387 */ /* 0x0007e80000100a00 */
[----:B-1----:R-:W4:Y:S01]  /*1dc70*/  LDL.LU.64 R100, [R1+0x238] ;  /* 0x0002380001647983 */ /* 0x002f220000300a00 */
[----:B------:R-:W-:-:S02]  /*1dc80*/  IADD3 R70, P4, PT, R74, R80, RZ ;  /* 0x000000504a467210 */ /* 0x000fc40007f9e0ff */
[-C--:B--2---:R-:W-:Y:S02]  /*1dc90*/  IADD3 R76, P2, PT, R96, R80.reuse, RZ ;  /* 0x00000050604c7210 */ /* 0x084fe40007f5e0ff */
[----:B---3--:R-:W-:Y:S01]  /*1dca0*/  IADD3 R64, P5, PT, R68, R80, RZ ;  /* 0x0000005044407210 */ /* 0x008fe20007fbe0ff */
[----:B------:R-:W-:Y:S01]  /*1dcb0*/  IMAD.X R71, R75, 0x1, R3, P4 ;  /* 0x000000014b477824 */ /* 0x000fe200020e0603 */
[----:B------:R-:W-:-:S03]  /*1dcc0*/  IADD3.X R77, PT, PT, R97, R3, RZ, P2, !PT ;  /* 0x00000003614d7210 */ /* 0x000fc600017fe4ff */
[----:B------:R-:W-:Y:S01]  /*1dcd0*/  IMAD.X R65, R69, 0x1, R3, P5 ;  /* 0x0000000145417824 */ /* 0x000fe200028e0603 */
[----:B----4-:R-:W-:-:S05]  /*1dce0*/  IADD3 R98, P1, PT, R100, R80, RZ ;  /* 0x0000005064627210 */ /* 0x010fca0007f3e0ff */
        /* <DEDUP_REMOVED lines=20> */
[----:B------:R-:W3:Y:S01]  /*1de30*/  LDL.LU.64 R96, [R1+0x350] ;  /* 0x0003500001607983 */ /* 0x000ee20000300a00 */
[-C--:B------:R-:W-:Y:S02]  /*1de40*/  IADD3 R76, P2, PT, R78, R80.reuse, RZ ;  /* 0x000000504e4c7210 */ /* 0x080fe40007f5e0ff */
[----:B---3--:R-:W-:-:S04]  /*1de50*/  IADD3 R74, P1, PT, R96, R80, RZ ;  /* 0x00000050604a7210 */ /* 0x008fc80007f3e0ff */
[----:B------:R-:W-:-:S05]  /*1de60*/  IADD3.X R75, PT, PT, R97, R3, RZ, P1, !PT ;  /* 0x00000003614b7210 */ /* 0x000fca0000ffe4ff */
[----:B------:R1:W-:Y:S04]  /*1de70*/  STL.64 [R1+0xbc8], R74 ;  /* 0x000bc84a01007387 */ /* 0x0003e80000100a00 */
[----:B-1----:R-:W3:Y:S01]  /*1de80*/  LDL.LU.64 R74, [R1+0x230] ;  /* 0x00023000014a7983 */ /* 0x002ee20000300a00 */
[----:B------:R-:W-:Y:S01]  /*1de90*/  IMAD.MOV.U32 R70, RZ, RZ, R62 ;  /* 0x000000ffff467224 */ /* 0x000fe200078e003e */
[-C--:B------:R-:W-:Y:S01]  /*1dea0*/  IADD3 R68, P4, PT, R72, R80.reuse, RZ ;  /* 0x0000005048447210 */ /* 0x080fe20007f9e0ff */
[----:B------:R-:W-:Y:S01]  /*1deb0*/  IMAD.MOV.U32 R62, RZ, RZ, R60 ;  /* 0x000000ffff3e7224 */ /* 0x000fe200078e003c */
[----:B------:R-:W-:Y:S01]  /*1dec0*/  IADD3 R60, P5, PT, R66, R80, RZ ;  /* 0x00000050423c7210 */ /* 0x000fe20007fbe0ff */
[----:B------:R-:W-:Y:S01]  /*1ded0*/  IMAD.X R77, R79, 0x1, R3, P2 ;  /* 0x000000014f4d7824 */ /* 0x000fe200010e0603 */
[----:B------:R-:W-:Y:S01]  /*1dee0*/  MOV R71, R63 ;  /* 0x0000003f00477202 */ /* 0x000fe20000000f00 */
[----:B------:R-:W-:Y:S01]  /*1def0*/  IMAD.MOV.U32 R63, RZ, RZ, R61 ;  /* 0x000000ffff3f7224 */ /* 0x000fe200078e003d */
[----:B------:R-:W-:Y:S01]  /*1df00*/  IADD3.X R61, PT, PT, R67, R3, RZ, P5, !PT ;  /* 0x00000003433d7210 */ /* 0x000fe20002ffe4ff */
[----:B------:R-:W-:Y:S01]  /*1df10*/  IMAD.X R69, R73, 0x1, R3, P4 ;  /* 0x0000000149457824 */ /* 0x000fe200020e0603 */
[----:B------:R-:W-:Y:S01]  /*1df20*/  STL.64 [R1+0xc18], R76 ;  /* 0x000c184c01007387 */ /* 0x000fe20000100a00 */
[----:B------:R-:W-:-:S03]  /*1df30*/  IMAD.MOV.U32 R66, RZ, RZ, R54 ;  /* 0x000000ffff427224 */ /* 0x000fc600078e0036 */
[----:B------:R1:W-:Y:S01]  /*1df40*/  STL.64 [R1+0xc58], R68 ;  /* 0x000c584401007387 */ /* 0x0003e20000100a00 */
[----:B------:R-:W-:-:S03]  /*1df50*/  IADD3 R54, P5, PT, R58, R80, RZ ;  /* 0x000000503a367210 */ /* 0x000fc60007fbe0ff */
[----:B------:R4:W-:Y:S01]  /*1df60*/  STL.64 [R1+0xc98], R60 ;  /* 0x000c983c01007387 */ /* 0x0009e20000100a00 */
[----:B------:R-:W-:Y:S01]  /*1df70*/  IMAD.MOV.U32 R67, RZ, RZ, R55 ;  /* 0x000000ffff437224 */ /* 0x000fe200078e0037 */
[-C--:B-1----:R-:W-:Y:S02]  /*1df80*/  IADD3 R68, P2, PT, R70, R80.reuse, RZ ;  /* 0x0000005046447210 */ /* 0x082fe40007f5e0ff */
[----:B----4-:R-:W-:-:S03]  /*1df90*/  IADD3 R60, P4, PT, R64, R80, RZ ;  /* 0x00000050403c7210 */ /* 0x010fc60007f9e0ff */
[--C-:B------:R-:W-:Y:S01]  /*1dfa0*/  IMAD.X R69, R71, 0x1, R3.reuse, P2 ;  /* 0x0000000147457824 */ /* 0x100fe200010e0603 */
[----:B------:R-:W-:Y:S01]  /*1dfb0*/  IADD3.X R55, PT, PT, R59, R3, RZ, P5, !PT ;  /* 0x000000033b377210 */ /* 0x000fe20002ffe4ff */
[----:B------:R-:W-:Y:S02]  /*1dfc0*/  IMAD.X R61, R65, 0x1, R3, P4 ;  /* 0x00000001413d7824 */ /* 0x000fe400020e0603 */
[----:B------:R-:W-:Y:S01]  /*1dfd0*/  IMAD.MOV.U32 R58, RZ, RZ, R52 ;  /* 0x000000ffff3a7224 */ /* 0x000fe200078e0034 */
[----:B------:R-:W-:Y:S01]  /*1dfe0*/  IADD3 R52, P4, PT, R56, R80, RZ ;  /* 0x0000005038347210 */ /* 0x000fe20007f9e0ff */
[----:B------:R-:W-:-:S03]  /*1dff0*/  IMAD.MOV.U32 R59, RZ, RZ, R53 ;  /* 0x000000ffff3b7224 */ /* 0x000fc600078e0035 */
[----:B------:R-:W-:Y:S02]  /*1e000*/  IADD3.X R53, PT, PT, R57, R3, RZ, P4, !PT ;  /* 0x0000000339357210 */ /* 0x000fe400027fe4ff */
[----:B---3--:R-:W-:-:S04]  /*1e010*/  IADD3 R72, P1, PT, R74, R80, RZ ;  /* 0x000000504a487210 */ /* 0x008fc80007f3e0ff */
[----:B------:R-:W-:Y:S02]  /*1e020*/  IADD3.X R73, PT, PT, R75, R3, RZ, P1, !PT ;  /* 0x000000034b497210 */ /* 0x000fe40000ffe4ff */
[----:B------:R-:W-:-:S03]  /*1e030*/  IADD3 R64, P1, PT, R66, R80, RZ ;  /* 0x0000005042407210 */ /* 0x000fc60007f3e0ff */
[----:B------:R-:W-:Y:S04]  /*1e040*/  STL.64 [R1+0xcd8], R72 ;  /* 0x000cd84801007387 */ /* 0x000fe80000100a00 */
[----:B------:R-:W-:Y:S04]  /*1e050*/  STL.64 [R1+0xd10], R68 ;  /* 0x000d104401007387 */ /* 0x000fe80000100a00 */
[----:B------:R1:W-:Y:S04]  /*1e060*/  STL.64 [R1+0xd48], R60 ;  /* 0x000d483c01007387 */ /* 0x0003e80000100a00 */
[----:B------:R3:W-:Y:S01]  /*1e070*/  STL.64 [R1+0xd78], R54 ;  /* 0x000d783601007387 */ /* 0x0007e20000100a00 */
[----:B------:R-:W-:Y:S01]  /*1e080*/  IMAD.X R65, R67, 0x1, R3, P1 ;  /* 0x0000000143417824 */ /* 0x000fe200008e0603 */
[----:B-1----:R-:W-:-:S02]  /*1e090*/  IADD3 R60, P2, PT, R62, R80, RZ ;  /* 0x000000503e3c7210 */ /* 0x002fc40007f5e0ff */
[----:B---3--:R-:W-:Y:S01]  /*1e0a0*/  MOV R54, R48 ;  /* 0x0000003000367202 */ /* 0x008fe20000000f00 */
[----:B--2---:R-:W-:Y:S01]  /*1e0b0*/  IMAD.MOV.U32 R48, RZ, RZ, R42 ;  /* 0x000000ffff307224 */ /* 0x004fe200078e002a */
[-C--:B------:R-:W-:Y:S01]  /*1e0c0*/  IADD3 R42, P5, PT, R44, R80.reuse, RZ ;  /* 0x000000502c2a7210 */ /* 0x080fe20007fbe0ff */
[----:B------:R-:W-:Y:S01]  /*1e0d0*/  IMAD.MOV.U32 R55, RZ, RZ, R49 ;  /* 0x000000ffff377224 */ /* 0x000fe200078e0031 */
[----:B------:R-:W-:Y:S01]  /*1e0e0*/  MOV R49, R43 ;  /* 0x0000002b00317202 */ /* 0x000fe20000000f00 */
[--C-:B------:R-:W-:Y:S02]  /*1e0f0*/  IMAD.X R61, R63, 0x1, R3.reuse, P2 ;  /* 0x000000013f3d7824 */ /* 0x100fe400010e0603 */
[----:B------:R-:W-:Y:S01]  /*1e100*/  IMAD.X R43, R45, 0x1, R3, P5 ;  /* 0x000000012d2b7824 */ /* 0x000fe200028e0603 */
[----:B------:R-:W-:Y:S01]  /*1e110*/  STL.64 [R1+0xb98], R64 ;  /* 0x000b984001007387 */ /* 0x000fe20000100a00 */
[----:B------:R-:W-:-:S03]  /*1e120*/  IADD3 R56, P1, PT, R58, R80, RZ ;  /* 0x000000503a387210 */ /* 0x000fc60007f3e0ff */
[----:B------:R-:W-:Y:S04]  /*1e130*/  STL.64 [R1+0xc00], R60 ;  /* 0x000c003c01007387 */ /* 0x000fe80000100a00 */
[----:B------:R1:W-:Y:S01]  /*1e140*/  STL.64 [R1+0xc40], R52 ;  /* 0x000c403401007387 */ /* 0x0003e20000100a00 */
[----:B------:R-:W-:-:S03]  /*1e150*/  IADD3 R44, P4, PT, R48, R80, RZ ;  /* 0x00000050302c7210 */ /* 0x000fc60007f9e0ff */
[----:B------:R2:W-:Y:S01]  /*1e160*/  STL.64 [R1+0xc80], R42 ;  /* 0x000c802a01007387 */ /* 0x0005e20000100a00 */
[--C-:B------:R-:W-:Y:S02]  /*1e170*/  IMAD.X R57, R59, 0x1, R3.reuse, P1 ;  /* 0x000000013b397824 */ /* 0x100fe400008e0603 */
[----:B------:R-:W-:Y:S01]  /*1e180*/  IMAD.X R45, R49, 0x1, R3, P4 ;  /* 0x00000001312d7824 */ /* 0x000fe200020e0603 */
[----:B-1----:R-:W-:Y:S01]  /*1e190*/  IADD3 R52, P2, PT, R54, R80, RZ ;  /* 0x0000005036347210 */ /* 0x002fe20007f5e0ff */
[----:B--2---:R-:W-:Y:S02]  /*1e1a0*/  IMAD.MOV.U32 R42, RZ, RZ, R38 ;  /* 0x000000ffff2a7224 */ /* 0x004fe400078e0026 */
[----:B------:R-:W-:Y:S01]  /*1e1b0*/  IMAD.MOV.U32 R38, RZ, RZ, R36 ;  /* 0x000000ffff267224 */ /* 0x000fe200078e0024 */
[----:B------:R-:W-:Y:S02]  /*1e1c0*/  MOV R36, R22 ;  /* 0x0000001600247202 */ /* 0x000fe40000000f00 */
[----:B------:R-:W-:-:S02]  /*1e1d0*/  IADD3 R22, P5, PT, R34, R80, RZ ;  /* 0x0000005022167210 */ /* 0x000fc40007fbe0ff */
[----:B------:R-:W-:Y:S01]  /*1e1e0*/  MOV R43, R39 ;  /* 0x00000027002b7202 */ /* 0x000fe20000000f00 */
[----:B------:R-:W-:Y:S01]  /*1e1f0*/  IMAD.MOV.U32 R39, RZ, RZ, R37 ;  /* 0x000000ffff277224 */ /* 0x000fe200078e0025 */
[----:B------:R-:W-:Y:S01]  /*1e200*/  IADD3.X R53, PT, PT, R55, R3, RZ, P2, !PT ;  /* 0x0000000337357210 */ /* 0x000fe200017fe4ff */
[----:B------:R-:W-:Y:S02]  /*1e210*/  IMAD.MOV.U32 R37, RZ, RZ, R23 ;  /* 0x000000ffff257224 */ /* 0x000fe400078e0017 */
[----:B------:R-:W-:Y:S01]  /*1e220*/  IMAD.X R23, R35, 0x1, R3, P5 ;  /* 0x0000000123177824 */ /* 0x000fe200028e0603 */
[----:B------:R-:W-:Y:S01]  /*1e230*/  STL.64 [R1+0xcc0], R56 ;  /* 0x000cc03801007387 */ /* 0x000fe20000100a00 */
[----:B------:R-:W-:-:S03]  /*1e240*/  IADD3 R48, P1, PT, R50, R80, RZ ;  /* 0x0000005032307210 */ /* 0x000fc60007f3e0ff */
[----:B------:R-:W-:Y:S04]  /*1e250*/  STL.64 [R1+0xcf8], R52 ;  /* 0x000cf83401007387 */ /* 0x000fe80000100a00 */
[----:B------:R1:W-:Y:S04]  /*1e260*/  STL.64 [R1+0xd30], R44 ;  /* 0x000d302c01007387 */ /* 0x0003e80000100a00 */
[----:B------:R2:W-:Y:S01]  /*1e270*/  STL.64 [R1+0xd68], R22 ;  /* 0x000d681601007387 */ /* 0x0005e20000100a00 */
[-C--:B------:R-:W-:Y:S01]  /*1e280*/  IADD3 R34, P4, PT, R40, R80.reuse, RZ ;  /* 0x0000005028227210 */ /* 0x080fe20007f9e0ff */
[----:B------:R-:W-:Y:S01]  /*1e290*/  IMAD.X R49, R51, 0x1, R3, P1 ;  /* 0x0000000133317824 */ /* 0x000fe200008e0603 */
[----:B-1----:R-:W-:-:S02]  /*1e2a0*/  IADD3 R44, P2, PT, R46, R80, RZ ;  /* 0x000000502e2c7210 */ /* 0x002fc40007f5e0ff */
[----:B--2---:R-:W-:Y:S02]  /*1e2b0*/  MOV R22, R18 ;  /* 0x0000001200167202 */ /* 0x004fe40000000f00 */
[-C--:B------:R-:W-:Y:S01]  /*1e2c0*/  IADD3 R18, P5, PT, R26, R80.reuse, RZ ;  /* 0x000000501a127210 */ /* 0x080fe20007fbe0ff */
[----:B------:R-:W-:Y:S01]  /*1e2d0*/  IMAD.MOV.U32 R23, RZ, RZ, R19 ;  /* 0x000000ffff177224 */ /* 0x000fe200078e0013 */
[----:B------:R-:W-:Y:S01]  /*1e2e0*/  IADD3.X R45, PT, PT, R47, R3, RZ, P2, !PT ;  /* 0x000000032f2d7210 */ /* 0x000fe200017fe4ff */
[--C-:B------:R-:W-:Y:S02]  /*1e2f0*/  IMAD.X R35, R41, 0x1, R3.reuse, P4 ;  /* 0x0000000129237824 */ /* 0x100fe400020e0603 */
[----:B------:R-:W-:Y:S01]  /*1e300*/  IMAD.X R19, R27, 0x1, R3, P5 ;  /* 0x000000011b137824 */ /* 0x000fe200028e0603 */
[----:B------:R-:W-:Y:S01]  /*1e310*/  STL.64 [R1+0xb68], R48 ;  /* 0x000b683001007387 */ /* 0x000fe20000100a00 */
[----:B------:R-:W-:-:S03]  /*1e320*/  IADD3 R40, P1, PT, R42, R80, RZ ;  /* 0x000000502a287210 */ /* 0x000fc60007f3e0ff */
[----:B------:R1:W-:Y:S04]  /*1e330*/  STL.64 [R1+0xc60], R18 ;  /* 0x000c601201007387 */ /* 0x0003e80000100a00 */
[----:B------:R-:W-:Y:S04]  /*1e340*/  STL.64 [R1+0xbe0], R44 ;  /* 0x000be02c01007387 */ /* 0x000fe80000100a00 */
[----:B------:R2:W-:Y:S01]  /*1e350*/  STL.64 [R1+0xc20], R34 ;  /* 0x000c202201007387 */ /* 0x0005e20000100a00 */
[----:B------:R-:W-:Y:S01]  /*1e360*/  IMAD.MOV.U32 R26, RZ, RZ, R6 ;  /* 0x000000ffff1a7224 */ /* 0x000fe200078e0006 */
[----:B-1----:R-:W-:-:S02]  /*1e370*/  MOV R18, R12 ;  /* 0x0000000c00127202 */ /* 0x002fc40000000f00 */
[-C--:B------:R-:W-:Y:S01]  /*1e380*/  IADD3 R12, P4, PT, R28, R80.reuse, RZ ;  /* 0x000000501c0c7210 */ /* 0x080fe20007f9e0ff */
[----:B------:R-:W-:Y:S01]  /*1e390*/  IMAD.MOV.U32 R6, RZ, RZ, R4 ;  /* 0x000000ffff067224 */ /* 0x000fe200078e0004 */
[----:B------:R-:W-:Y:S02]  /*1e3a0*/  IADD3.X R41, PT, PT, R43, R3, RZ, P1, !PT ;  /* 0x000000032b297210 */ /* 0x000fe40000ffe4ff */
[-C--:B--2---:R-:W-:Y:S01]  /*1e3b0*/  IADD3 R34, P2, PT, R38, R80.reuse, RZ ;  /* 0x0000005026227210 */ /* 0x084fe20007f5e0ff */
[----:B------:R-:W-:Y:S01]  /*1e3c0*/  IMAD.MOV.U32 R19, RZ, RZ, R13 ;  /* 0x000000ffff137224 */ /* 0x000fe200078e000d */
[-C--:B------:R-:W-:Y:S01]  /*1e3d0*/  IADD3 R4, P5, PT, R134, R80.reuse, RZ ;  /* 0x0000005086047210 */ /* 0x080fe20007fbe0ff */
[--C-:B------:R-:W-:Y:S01]  /*1e3e0*/  IMAD.X R13, R29, 0x1, R3.reuse, P4 ;  /* 0x000000011d0d7824 */ /* 0x100fe200020e0603 */
[----:B------:R-:W-:Y:S01]  /*1e3f0*/  MOV R27, R7 ;  /* 0x00000007001b7202 */ /* 0x000fe20000000f00 */
[----:B------:R-:W-:Y:S01]  /*1e400*/  IMAD.X R35, R39, 0x1, R3, P2 ;  /* 0x0000000127237824 */ /* 0x000fe200010e0603 */
[----:B------:R-:W-:Y:S01]  /*1e410*/  STL.64 [R1+0xca0], R40 ;  /* 0x000ca02801007387 */ /* 0x000fe20000100a00 */
[----:B------:R-:W-:Y:S01]  /*1e420*/  IMAD.MOV.U32 R7, RZ, RZ, R5 ;  /* 0x000000ffff077224 */ /* 0x000fe200078e0005 */
[----:B------:R-:W-:Y:S01]  /*1e430*/  IADD3.X R5, PT, PT, R135, R3, RZ, P5, !PT ;  /* 0x0000000387057210 */ /* 0x000fe20002ffe4ff */
[----:B------:R-:W1:Y:S01]  /*1e440*/  LDC R134, c[0x0][0x3a0] ;  /* 0x0000e800ff867b82 */ /* 0x000e620000000800 */
[----:B------:R2:W-:Y:S01]  /*1e450*/  STL.64 [R1+0xce0], R34 ;  /* 0x000ce02201007387 */ /* 0x0005e20000100a00 */
[----:B------:R-:W-:-:S03]  /*1e460*/  IADD3 R28, P2, PT, R30, R80, RZ ;  /* 0x000000501e1c7210 */ /* 0x000fc60007f5e0ff */
[----:B------:R3:W-:Y:S02]  /*1e470*/  STL.64 [R1+0xd18], R12 ;  /* 0x000d180c01007387 */ /* 0x0007e40000100a00 */
[----:B------:R-:W-:Y:S01]  /*1e480*/  IMAD.X R29, R31, 0x1, R3, P2 ;  /* 0x000000011f1d7824 */ /* 0x000fe200010e0603 */
[----:B------:R-:W-:Y:S01]  /*1e490*/  SHF.R.S32.HI R0, RZ, 0x1f, R2 ;  /* 0x0000001fff007819 */ /* 0x000fe20000011402 */
[----:B------:R4:W-:Y:S01]  /*1e4a0*/  STL.64 [R1+0xd50], R4 ;  /* 0x000d500401007387 */ /* 0x0009e20000100a00 */
[----:B------:R-:W1:Y:S01]  /*1e4b0*/  LDC R135, c[0x0][0x3a0] ;  /* 0x0000e800ff877b82 */ /* 0x000e620000000800 */
[-C--:B--2---:R-:W-:Y:S02]  /*1e4c0*/  IADD3 R34, P1, PT, R36, R80.reuse, RZ ;  /* 0x0000005024227210 */ /* 0x084fe40007f3e0ff */
[----:B---3--:R-:W-:-:S03]  /*1e4d0*/  IADD3 R12, P4, PT, R14, R80, RZ ;  /* 0x000000500e0c7210 */ /* 0x008fc60007f9e0ff */
[--C-:B------:R-:W-:Y:S01]  /*1e4e0*/  IMAD.X R35, R37, 0x1, R3.reuse, P1 ;  /* 0x0000000125237824 */ /* 0x100fe200008e0603 */
[-C--:B----4-:R-:W-:Y:S01]  /*1e4f0*/  IADD3 R4, P5, PT, R8, R80.reuse, RZ ;  /* 0x0000005008047210 */ /* 0x090fe20007fbe0ff */
[----:B------:R-:W-:Y:S01]  /*1e500*/  IMAD.X R13, R15, 0x1, R3, P4 ;  /* 0x000000010f0d7824 */ /* 0x000fe200020e0603 */
[----:B------:R-:W-:Y:S02]  /*1e510*/  IADD3 R8, P1, PT, R10, R80, RZ ;  /* 0x000000500a087210 */ /* 0x000fe40007f3e0ff */
[----:B------:R-:W-:Y:S01]  /*1e520*/  STL.64 [R1+0xb48], R34 ;  /* 0x000b482201007387 */ /* 0x000fe20000100a00 */
[----:B------:R-:W-:-:S03]  /*1e530*/  IADD3.X R5, PT, PT, R9, R3, RZ, P5, !PT ;  /* 0x0000000309057210 */ /* 0x000fc60002ffe4ff */
[----:B------:R-:W-:Y:S01]  /*1e540*/  STL.64 [R1+0xbb0], R28 ;  /* 0x000bb01c01007387 */ /* 0x000fe20000100a00 */
[----:B------:R-:W-:-:S03]  /*1e550*/  IMAD.X R9, R11, 0x1, R3, P1 ;  /* 0x000000010b097824 */ /* 0x000fc600008e0603 */
[----:B------:R2:W-:Y:S04]  /*1e560*/  STL.64 [R1+0xc08], R12 ;  /* 0x000c080c01007387 */ /* 0x0005e80000100a00 */
[----:B--2---:R-:W2:Y:S04]  /*1e570*/  LDL.LU.64 R12, [R1+0x440] ;  /* 0x00044000010c7983 */ /* 0x004ea80000300a00 */
[----:B------:R3:W-:Y:S04]  /*1e580*/  STL.64 [R1+0xc48], R4 ;  /* 0x000c480401007387 */ /* 0x0007e80000100a00 */
[----:B------:R-:W4:Y:S01]  /*1e590*/  LDL.LU.64 R10, [R1+0x458] ;  /* 0x00045800010a7983 */ /* 0x000f220000300a00 */
[----:B------:R-:W-:-:S02]  /*1e5a0*/  MOV R30, R20 ;  /* 0x00000014001e7202 */ /* 0x000fc40000000f00 */
[-C--:B------:R-:W-:Y:S01]  /*1e5b0*/  IADD3 R20, P2, PT, R22, R80.reuse, RZ ;  /* 0x0000005016147210 */ /* 0x080fe20007f5e0ff */
[----:B------:R-:W-:Y:S01]  /*1e5c0*/  IMAD.MOV.U32 R31, RZ, RZ, R21 ;  /* 0x000000ffff1f7224 */ /* 0x000fe200078e0015 */
[----:B---3--:R-:W-:-:S03]  /*1e5d0*/  IADD3 R4, P5, PT, R94, R80, RZ ;  /* 0x000000505e047210 */ /* 0x008fc60007fbe0ff */
[--C-:B------:R-:W-:Y:S01]  /*1e5e0*/  IMAD.X R21, R23, 0x1, R3.reuse, P2 ;  /* 0x0000000117157824 */ /* 0x100fe200010e0603 */
[-C--:B------:R-:W-:Y:S01]  /*1e5f0*/  IADD3 R14, P4, PT, R16, R80.reuse, RZ ;  /* 0x00000050100e7210 */ /* 0x080fe20007f9e0ff */
[----:B------:R3:W-:Y:S01]  /*1e600*/  STL.64 [R1+0xc88], R8 ;  /* 0x000c880801007387 */ /* 0x0007e20000100a00 */
[----:B------:R-:W-:Y:S02]  /*1e610*/  IMAD.X R5, R95, 0x1, R3, P5 ;  /* 0x000000015f057824 */ /* 0x000fe400028e0603 */
[----:B------:R-:W-:Y:S01]  /*1e620*/  IADD3.X R15, PT, PT, R17, R3, RZ, P4, !PT ;  /* 0x00000003110f7210 */ /* 0x000fe200027fe4ff */
[----:B---3--:R-:W3:Y:S04]  /*1e630*/  LDL.LU.64 R8, [R1+0x488] ;  /* 0x0004880001087983 */ /* 0x008ee80000300a00 */
[----:B------:R1:W-:Y:S01]  /*1e640*/  STL.64 [R1+0xcc8], R20 ;  /* 0x000cc81401007387 */ /* 0x0003e20000100a00 */
[----:B------:R-:W-:-:S03]  /*1e650*/  IADD3 R22, P2, PT, R26, R80, RZ ;  /* 0x000000501a167210 */ /* 0x000fc60007f5e0ff */
[----:B-1----:R-:W3:Y:S04]  /*1e660*/  LDL.LU.64 R20, [R1+0x4b8] ;  /* 0x0004b80001147983 */ /* 0x002ee80000300a00 */
[----:B------:R-:W3:Y:S04]  /*1e670*/  LDL.LU.64 R16, [R1+0x4e8] ;  /* 0x0004e80001107983 */ /* 0x000ee80000300a00 */
[----:B------:R1:W-:Y:S01]  /*1e680*/  STL.64 [R1+0xd38], R4 ;  /* 0x000d380401007387 */ /* 0x0003e20000100a00 */
[----:B------:R-:W-:-:S03]  /*1e690*/  IADD3.X R23, PT, PT, R27, R3, RZ, P2, !PT ;  /* 0x000000031b177210 */ /* 0x000fc600017fe4ff */
[----:B------:R1:W-:Y:S02]  /*1e6a0*/  STL.64 [R1+0xd00], R14 ;  /* 0x000d000e01007387 */ /* 0x0003e40000100a00 */
[-C--:B-1----:R-:W-:Y:S02]  /*1e6b0*/  IADD3 R4, P1, PT, R6, R80.reuse, RZ ;  /* 0x0000005006047210 */ /* 0x082fe40007f3e0ff */
[----:B------:R-:W-:-:S03]  /*1e6c0*/  IADD3 R14, P4, PT, R18, R80, RZ ;  /* 0x00000050120e7210 */ /* 0x000fc60007f9e0ff */
[--C-:B------:R-:W-:Y:S02]  /*1e6d0*/  IMAD.X R5, R7, 0x1, R3.reuse, P1 ;  /* 0x0000000107057824 */ /* 0x100fe400008e0603 */
[----:B------:R-:W3:Y:S01]  /*1e6e0*/  LDL.LU.64 R6, [R1+0x4f8] ;  /* 0x0004f80001067983 */ /* 0x000ee20000300a00 */
[----:B------:R-:W-:Y:S01]  /*1e6f0*/  IADD3 R18, P1, PT, R24, R80, RZ ;  /* 0x0000005018127210 */ /* 0x000fe20007f3e0ff */
[----:B------:R-:W-:Y:S02]  /*1e700*/  IMAD.X R15, R19, 0x1, R3, P4 ;  /* 0x00000001130f7824 */ /* 0x000fe400020e0603 */
[----:B------:R1:W-:Y:S01]  /*1e710*/  STL.64 [R1+0xac8], R4 ;  /* 0x000ac80401007387 */ /* 0x0003e20000100a00 */
[----:B------:R-:W-:-:S03]  /*1e720*/  IADD3.X R19, PT, PT, R25, R3, RZ, P1, !PT ;  /* 0x0000000319137210 */ /* 0x000fc60000ffe4ff */
[----:B-1----:R-:W3:Y:S04]  /*1e730*/  LDL.LU.64 R4, [R1+0x518] ;  /* 0x0005180001047983 */ /* 0x002ee80000300a00 */
[----:B------:R1:W-:Y:S04]  /*1e740*/  STL.64 [R1+0xb80], R22 ;  /* 0x000b801601007387 */ /* 0x0003e80000100a00 */
[----:B-1----:R-:W3:Y:S04]  /*1e750*/  LDL.LU.64 R22, [R1+0x528] ;  /* 0x0005280001167983 */ /* 0x002ee80000300a00 */
[----:B------:R-:W3:Y:S04]  /*1e760*/  LDL.LU.64 R28, [R1+0x540] ;  /* 0x00054000011c7983 */ /* 0x000ee80000300a00 */
[----:B------:R1:W-:Y:S04]  /*1e770*/  STL.64 [R1+0xbf0], R14 ;  /* 0x000bf00e01007387 */ /* 0x0003e80000100a00 */
[----:B------:R1:W-:Y:S02]  /*1e780*/  STL.64 [R1+0xc30], R18 ;  /* 0x000c301201007387 */ /* 0x0003e40000100a00 */
[----:B-1----:R-:W-:-:S02]  /*1e790*/  IADD3 R14, P2, PT, R32, R80, RZ ;  /* 0x00000050200e7210 */ /* 0x002fc40007f5e0ff */
[----:B------:R-:W3:Y:S03]  /*1e7a0*/  LDL.LU.64 R18, [R1+0x558] ;  /* 0x0005580001127983 */ /* 0x000ee60000300a00 */
[--C-:B------:R-:W-:Y:S01]  /*1e7b0*/  IMAD.X R15, R33, 0x1, R3.reuse, P2 ;  /* 0x00000001210f7824 */ /* 0x100fe200010e0603 */
[----:B------:R-:W-:Y:S01]  /*1e7c0*/  IADD3 R26, P4, PT, R30, R80, RZ ;  /* 0x000000501e1a7210 */ /* 0x000fe20007f9e0ff */
[----:B------:R-:W3:Y:S01]  /*1e7d0*/  LDL.LU.64 R24, [R1+0x570] ;  /* 0x0005700001187983 */ /* 0x000ee20000300a00 */
[C---:B------:R-:W-:Y:S01]  /*1e7e0*/  SHF.L.U64.HI R0, R2.reuse, 0x2, R0 ;  /* 0x0000000202007819 */ /* 0x040fe20000010200 */
[----:B------:R-:W-:Y:S02]  /*1e7f0*/  IMAD.SHL.U32 R2, R2, 0x4, RZ ;  /* 0x0000000402027824 */ /* 0x000fe400078e00ff */
[----:B------:R1:W-:Y:S01]  /*1e800*/  STL.64 [R1+0xc70], R14 ;  /* 0x000c700e01007387 */ /* 0x0003e20000100a00 */
[----:B------:R-:W-:-:S03]  /*1e810*/  IMAD.X R27, R31, 0x1, R3, P4 ;  /* 0x000000011f1b7824 */ /* 0x000fc600020e0603 */
[----:B-1----:R-:W3:Y:S04]  /*1e820*/  LDL.LU.64 R14, [R1+0x578] ;  /* 0x00057800010e7983 */ /* 0x002ee80000300a00 */
[----:B------:R1:W-:Y:S04]  /*1e830*/  STL.64 [R1+0xcb0], R26 ;  /* 0x000cb01a01007387 */ /* 0x0003e80000100a00 */
[----:B-1----:R-:W3:Y:S01]  /*1e840*/  LDL.LU.64 R26, [R1+0x5a8] ;  /* 0x0005a800011a7983 */ /* 0x002ee20000300a00 */
[----:B--2---:R-:W-:-:S04]  /*1e850*/  IADD3 R68, P1, PT, R12, R2, RZ ;  /* 0x000000020c447210 */ /* 0x004fc80007f3e0ff */
[----:B------:R-:W-:Y:S02]  /*1e860*/  IADD3.X R69, PT, PT, R13, R0, RZ, P1, !PT ;  /* 0x000000000d457210 */ /* 0x000fe40000ffe4ff */
[----:B------:R-:W2:Y:S01]  /*1e870*/  LDL.LU.64 R12, [R1+0x5b8] ;  /* 0x0005b800010c7983 */ /* 0x000ea20000300a00 */
[----:B----4-:R-:W-:-:S05]  /*1e880*/  IADD3 R70, P2, PT, R10, R2, RZ ;  /* 0x000000020a467210 */ /* 0x010fca0007f5e0ff */
[----:B------:R-:W-:Y:S02]  /*1e890*/  IMAD.X R71, R11, 0x1, R0, P2 ;  /* 0x000000010b477824 */ /* 0x000fe400010e0600 */
[----:B------:R-:W4:Y:S01]  /*1e8a0*/  LDL.LU.64 R10, [R1+0x5c8] ;  /* 0x0005c800010a7983 */ /* 0x000f220000300a00 */
[----:B---3--:R-:W-:-:S05]  /*1e8b0*/  IADD3 R72, P4, PT, R8, R2, RZ ;  /* 0x0000000208487210 */ /* 0x008fca0007f9e0ff */
[--C-:B------:R-:W-:Y:S02]  /*1e8c0*/  IMAD.X R73, R9, 0x1, R0.reuse, P4 ;  /* 0x0000000109497824 */ /* 0x100fe400020e0600 */
[----:B------:R-:W3:Y:S01]  /*1e8d0*/  LDL.LU.64 R8, [R1+0x5d8] ;  /* 0x0005d80001087983 */ /* 0x000ee20000300a00 */
[-C--:B------:R-:W-:Y:S02]  /*1e8e0*/  IADD3 R74, P1, PT, R20, R2.reuse, RZ ;  /* 0x00000002144a7210 */ /* 0x080fe40007f3e0ff */
[----:B------:R-:W-:Y:S02]  /*1e8f0*/  IADD3 R76, P2, PT, R16, R2, RZ ;  /* 0x00000002104c7210 */ /* 0x000fe40007f5e0ff */
[----:B------:R-:W-:Y:S02]  /*1e900*/  IADD3.X R75, PT, PT, R21, R0, RZ, P1, !PT ;  /* 0x00000000154b7210 */ /* 0x000fe40000ffe4ff */
[----:B------:R-:W3:Y:S01]  /*1e910*/  LDL.LU.64 R20, [R1+0x5e8] ;  /* 0x0005e80001147983 */ /* 0x000ee20000300a00 */
[----:B------:R-:W-:-:S03]  /*1e920*/  IMAD.X R77, R17, 0x1, R0, P2 ;  /* 0x00000001114d7824 */ /* 0x000fc600010e0600 */
[----:B------:R-:W3:Y:S01]  /*1e930*/  LDL.LU.64 R16, [R1+0x5f8] ;  /* 0x0005f80001107983 */ /* 0x000ee20000300a00 */
[----:B------:R-:W-:-:S05]  /*1e940*/  IADD3 R78, P1, PT, R6, R2, RZ ;  /* 0x00000002064e7210 */ /* 0x000fca0007f3e0ff */
[----:B------:R-:W-:Y:S02]  /*1e950*/  IMAD.X R79, R7, 0x1, R0, P1 ;  /* 0x00000001074f7824 */ /* 0x000fe400008e0600 */
[----:B------:R-:W3:Y:S01]  /*1e960*/  LDL.LU.64 R6, [R1+0x608] ;  /* 0x0006080001067983 */ /* 0x000ee20000300a00 */
[----:B------:R-:W-:-:S04]  /*1e970*/  IADD3 R94, P4, PT, R4, R2, RZ ;  /* 0x00000002045e7210 */ /* 0x000fc80007f9e0ff */
[----:B------:R-:W-:Y:S02]  /*1e980*/  IADD3.X R95, PT, PT, R5, R0, RZ, P4, !PT ;  /* 0x00000000055f7210 */ /* 0x000fe400027fe4ff */
[----:B------:R-:W3:Y:S01]  /*1e990*/  LDL.LU.64 R4, [R1+0x618] ;  /* 0x0006180001047983 */ /* 0x000ee20000300a00 */
[----:B------:R-:W-:-:S05]  /*1e9a0*/  IADD3 R96, P2, PT, R22, R2, RZ ;  /* 0x0000000216607210 */ /* 0x000fca0007f5e0ff */
[--C-:B------:R-:W-:Y:S01]  /*1e9b0*/  IMAD.X R97, R23, 0x1, R0.reuse, P2 ;  /* 0x0000000117617824 */ /* 0x100fe200010e0600 */
[-C--:B------:R-:W-:Y:S01]  /*1e9c0*/  IADD3 R98, P1, PT, R28, R2.reuse, RZ ;  /* 0x000000021c627210 */ /* 0x080fe20007f3e0ff */
[----:B------:R-:W3:Y:S04]  /*1e9d0*/  LDL.LU.64 R22, [R1+0x628] ;  /* 0x0006280001167983 */ /* 0x000ee80000300a00 */
[----:B------:R-:W3:Y:S01]  /*1e9e0*/  LDL.LU.64 R30, [R1+0x630] ;  /* 0x00063000011e7983 */ /* 0x000ee20000300a00 */
[----:B------:R-:W-:Y:S01]  /*1e9f0*/  IMAD.X R99, R29, 0x1, R0, P1 ;  /* 0x000000011d637824 */ /* 0x000fe200008e0600 */
[----:B------:R-:W-:-:S04]  /*1ea00*/  IADD3 R100, P2, PT, R18, R2, RZ ;  /* 0x0000000212647210 */ /* 0x000fc80007f5e0ff */
[----:B------:R-:W-:Y:S02]  /*1ea10*/  IADD3.X R101, PT, PT, R19, R0, RZ, P2, !PT ;  /* 0x0000000013657210 */ /* 0x000fe400017fe4ff */
[----:B------:R-:W3:Y:S01]  /*1ea20*/  LDL.LU.64 R18, [R1+0x640] ;  /* 0x0006400001127983 */ /* 0x000ee20000300a00 */
[-C--:B------:R-:W-:Y:S02]  /*1ea30*/  IADD3 R102, P4, PT, R24, R2.reuse, RZ ;  /* 0x0000000218667210 */ /* 0x080fe40007f9e0ff */
[----:B------:R-:W-:-:S05]  /*1ea40*/  IADD3 R104, P1, PT, R14, R2, RZ ;  /* 0x000000020e687210 */ /* 0x000fca0007f3e0ff */
[--C-:B------:R-:W-:Y:S02]  /*1ea50*/  IMAD.X R105, R15, 0x1, R0.reuse, P1 ;  /* 0x000000010f697824 */ /* 0x100fe400008e0600 */
[----:B------:R-:W3:Y:S01]  /*1ea60*/  LDL.LU.64 R14, [R1+0x648] ;  /* 0x00064800010e7983 */ /* 0x000ee20000300a00 */
[----:B------:R-:W-:-:S03]  /*1ea70*/  IMAD.X R103, R25, 0x1, R0, P4 ;  /* 0x0000000119677824 */ /* 0x000fc600020e0600 */
[----:B------:R-:W3:Y:S01]  /*1ea80*/  LDL.LU.64 R24, [R1+0x658] ;  /* 0x0006580001187983 */ /* 0x000ee20000300a00 */
[----:B------:R-:W-:-:S04]  /*1ea90*/  IADD3 R126, P2, PT, R26, R2, RZ ;  /* 0x000000021a7e7210 */ /* 0x000fc80007f5e0ff */
[----:B------:R-:W-:Y:S02]  /*1eaa0*/  IADD3.X R127, PT, PT, R27, R0, RZ, P2, !PT ;  /* 0x000000001b7f7210 */ /* 0x000fe400017fe4ff */
[----:B------:R-:W3:Y:S01]  /*1eab0*/  LDL.LU.64 R26, [R1+0x660] ;  /* 0x00066000011a7983 */ /* 0x000ee20000300a00 */
[----:B--2---:R-:W-:-:S05]  /*1eac0*/  IADD3 R130, P1, PT, R12, R2, RZ ;  /* 0x000000020c827210 */ /* 0x004fca0007f3e0ff */
[----:B------:R-:W-:Y:S02]  /*1ead0*/  IMAD.X R131, R13, 0x1, R0, P1 ;  /* 0x000000010d837824 */ /* 0x000fe400008e0600 */
[----:B------:R-:W2:Y:S01]  /*1eae0*/  LDL.LU.64 R12, [R1+0x670] ;  /* 0x00067000010c7983 */ /* 0x000ea20000300a00 */
[----:B----4-:R-:W-:-:S05]  /*1eaf0*/  IADD3 R138, P4, PT, R10, R2, RZ ;  /* 0x000000020a8a7210 */ /* 0x010fca0007f9e0ff */
[----:B------:R-:W-:Y:S02]  /*1eb00*/  IMAD.X R139, R11, 0x1, R0, P4 ;  /* 0x000000010b8b7824 */ /* 0x000fe400020e0600 */
[----:B------:R-:W4:Y:S01]  /*1eb10*/  LDL.LU.64 R10, [R1+0x680] ;  /* 0x00068000010a7983 */ /* 0x000f220000300a00 */
[----:B---3--:R-:W-:-:S04]  /*1eb20*/  IADD3 R142, P2, PT, R8, R2, RZ ;  /* 0x00000002088e7210 */ /* 0x008fc80007f5e0ff */
[----:B------:R-:W-:Y:S02]  /*1eb30*/  IADD3.X R143, PT, PT, R9, R0, RZ, P2, !PT ;  /* 0x00000000098f7210 */ /* 0x000fe400017fe4ff */
[----:B------:R-:W3:Y:S01]  /*1eb40*/  LDL.LU.64 R8, [R1+0x690] ;  /* 0x0006900001087983 */ /* 0x000ee20000300a00 */
[-C--:B------:R-:W-:Y:S02]  /*1eb50*/  IADD3 R146, P1, PT, R20, R2.reuse, RZ ;  /* 0x0000000214927210 */ /* 0x080fe40007f3e0ff */
[----:B------:R-:W-:-:S03]  /*1eb60*/  IADD3 R150, P2, PT, R16, R2, RZ ;  /* 0x0000000210967210 */ /* 0x000fc60007f5e0ff */
[--C-:B------:R-:W-:Y:S02]  /*1eb70*/  IMAD.X R147, R21, 0x1, R0.reuse, P1 ;  /* 0x0000000115937824 */ /* 0x100fe400008e0600 */
[----:B------:R-:W3:Y:S01]  /*1eb80*/  LDL.LU.64 R20, [R1+0x6a8] ;  /* 0x0006a80001147983 */ /* 0x000ee20000300a00 */
[----:B------:R-:W-:-:S03]  /*1eb90*/  IMAD.X R151, R17, 0x1, R0, P2 ;  /* 0x0000000111977824 */ /* 0x000fc600010e0600 */
[----:B------:R-:W3:Y:S01]  /*1eba0*/  LDL.LU.64 R16, [R1+0x6d0] ;  /* 0x0006d00001107983 */ /* 0x000ee20000300a00 */
[----:B------:R-:W-:-:S04]  /*1ebb0*/  IADD3 R154, P4, PT, R6, R2, RZ ;  /* 0x00000002069a7210 */ /* 0x000fc80007f9e0ff */
[----:B------:R-:W-:Y:S02]  /*1ebc0*/  IADD3.X R155, PT, PT, R7, R0, RZ, P4, !PT ;  /* 0x00000000079b7210 */ /* 0x000fe400027fe4ff */
[----:B------:R-:W-:-:S05]  /*1ebd0*/  IADD3 R158, P1, PT, R4, R2, RZ ;  /* 0x00000002049e7210 */ /* 0x000fca0007f3e0ff */
[----:B------:R-:W-:Y:S02]  /*1ebe0*/  IMAD.X R159, R5, 0x1, R0, P1 ;  /* 0x00000001059f7824 */ /* 0x000fe400008e0600 */
[----:B------:R-:W3:Y:S04]  /*1ebf0*/  LDL.LU.64 R4, [R1+0x6f0] ;  /* 0x0006f00001047983 */ /* 0x000ee80000300a00 */
[----:B------:R-:W3:Y:S04]  /*1ec00*/  LDL.LU.64 R6, [R1+0x718] ;  /* 0x0007180001067983 */ /* 0x000ee80000300a00 */
[----:B------:R-:W3:Y:S01]  /*1ec10*/  LDL.LU.64 R28, [R1+0x738] ;  /* 0x00073800011c7983 */ /* 0x000ee20000300a00 */
[----:B------:R-:W-:-:S05]  /*1ec20*/  IADD3 R162, P2, PT, R22, R2, RZ ;  /* 0x0000000216a27210 */ /* 0x000fca0007f5e0ff */
[----:B------:R-:W-:Y:S02]  /*1ec30*/  IMAD.X R163, R23, 0x1, R0, P2 ;  /* 0x0000000117a37824 */ /* 0x000fe400010e0600 */
[----:B------:R-:W3:Y:S01]  /*1ec40*/  LDL.LU.64 R22, [R1+0x760] ;  /* 0x0007600001167983 */ /* 0x000ee20000300a00 */
[----:B------:R-:W-:-:S04]  /*1ec50*/  IADD3 R166, P1, PT, R30, R2, RZ ;  /* 0x000000021ea67210 */ /* 0x000fc80007f3e0ff */
[----:B------:R-:W-:Y:S02]  /*1ec60*/  IADD3.X R167, PT, PT, R31, R0, RZ, P1, !PT ;  /* 0x000000001fa77210 */ /* 0x000fe40000ffe4ff */
[----:B------:R-:W-:-:S05]  /*1ec70*/  IADD3 R170, P4, PT, R18, R2, RZ ;  /* 0x0000000212aa7210 */ /* 0x000fca0007f9e0ff */
[----:B------:R-:W-:Y:S02]  /*1ec80*/  IMAD.X R171, R19, 0x1, R0, P4 ;  /* 0x0000000113ab7824 */ /* 0x000fe400020e0600 */
[----:B------:R-:W3:Y:S01]  /*1ec90*/  LDL.LU.64 R18, [R1+0x780] ;  /* 0x0007800001127983 */ /* 0x000ee20000300a00 */
[-C--:B------:R-:W-:Y:S02]  /*1eca0*/  IADD3 R174, P2, PT, R14, R2.reuse, RZ ;  /* 0x000000020eae7210 */ /* 0x080fe40007f5e0ff */
[----:B------:R-:W-:-:S03]  /*1ecb0*/  IADD3 R178, P1, PT, R24, R2, RZ ;  /* 0x0000000218b27210 */ /* 0x000fc60007f3e0ff */
[----:B------:R-:W-:Y:S02]  /*1ecc0*/  IMAD.X R175, R15, 0x1, R0, P2 ;  /* 0x000000010faf7824 */ /* 0x000fe400010e0600 */
[----:B------:R-:W3:Y:S01]  /*1ecd0*/  LDL.LU.64 R14, [R1+0x7a8] ;  /* 0x0007a800010e7983 */ /* 0x000ee20000300a00 */
[----:B------:R-:W-:-:S03]  /*1ece0*/  IADD3.X R179, PT, PT, R25, R0, RZ, P1, !PT ;  /* 0x0000000019b37210 */ /* 0x000fc60000ffe4ff */
[----:B------:R-:W3:Y:S04]  /*1ecf0*/  LDL.LU.64 R32, [R1+0x7c0] ;  /* 0x0007c00001207983 */ /* 0x000ee80000300a00 */
[----:B------:R-:W3:Y:S01]  /*1ed00*/  LDL.LU.64 R24, [R1+0x7b8] ;  /* 0x0007b80001187983 */ /* 0x000ee20000300a00 */
[----:B----4-:R-:W-:-:S04]  /*1ed10*/  IADD3 R190, P1, PT, R10, R2, RZ ;  /* 0x000000020abe7210 */ /* 0x010fc80007f3e0ff */
[----:B------:R-:W-:Y:S02]  /*1ed20*/  IADD3.X R191, PT, PT, R11, R0, RZ, P1, !PT ;  /* 0x000000000bbf7210 */ /* 0x000fe40000ffe4ff */
[----:B------:R-:W4:Y:S01]  /*1ed30*/  LDL.LU.64 R10, [R1+0x7b0] ;  /* 0x0007b000010a7983 */ /* 0x000f220000300a00 */
[-C--:B------:R-:W-:Y:S02]  /*1ed40*/  IADD3 R182, P2, PT, R26, R2.reuse, RZ ;  /* 0x000000021ab67210 */ /* 0x080fe40007f5e0ff */
[----:B--2---:R-:W-:-:S03]  /*1ed50*/  IADD3 R186, P4, PT, R12, R2, RZ ;  /* 0x000000020cba7210 */ /* 0x004fc60007f9e0ff */
[--C-:B------:R-:W-:Y:S02]  /*1ed60*/  IMAD.X R183, R27, 0x1, R0.reuse, P2 ;  /* 0x000000011bb77824 */ /* 0x100fe400010e0600 */
[----:B------:R-:W-:Y:S02]  /*1ed70*/  IMAD.X R187, R13, 0x1, R0, P4 ;  /* 0x000000010dbb7824 */ /* 0x000fe400020e0600 */
[----:B------:R-:W2:Y:S04]  /*1ed80*/  LDL.LU.64 R12, [R1+0x7a0] ;  /* 0x0007a000010c7983 */ /* 0x000ea80000300a00 */
[----:B------:R-:W2:Y:S01]  /*1ed90*/  LDL.LU.64 R30, [R1+0x798] ;  /* 0x00079800011e7983 */ /* 0x000ea20000300a00 */
[----:B---3--:R-:W-:-:S05]  /*1eda0*/  IADD3 R194, P2, PT, R8, R2, RZ ;  /* 0x0000000208c27210 */ /* 0x008fca0007f5e0ff */
[----:B------:R-:W-:Y:S02]  /*1edb0*/  IMAD.X R195, R9, 0x1, R0, P2 ;  /* 0x0000000109c37824 */ /* 0x000fe400010e0600 */
[----:B------:R-:W3:Y:S04]  /*1edc0*/  LDL.LU.64 R8, [R1+0x790] ;  /* 0x0007900001087983 */ /* 0x000ee80000300a00 */
        /* <DEDUP_REMOVED lines=8> */
[-C--:B------:R-:W-:Y:S02]  /*1ee50*/  IADD3 R206, P2, PT, R4, R2.reuse, RZ ;  /* 0x0000000204ce7210 */ /* 0x080fe40007f5e0ff */
[----:B------:R-:W-:-:S03]  /*1ee60*/  IADD3 R210, P1, PT, R6, R2, RZ ;  /* 0x0000000206d27210 */ /* 0x000fc60007f3e0ff */
[--C-:B------:R-:W-:Y:S02]  /*1ee70*/  IMAD.X R207, R5, 0x1, R0.reuse, P2 ;  /* 0x0000000105cf7824 */ /* 0x100fe400010e0600 */
[----:B------:R-:W-:Y:S01]  /*1ee80*/  IMAD.X R211, R7, 0x1, R0, P1 ;  /* 0x0000000107d37824 */ /* 0x000fe200008e0600 */
[-C--:B------:R-:W-:Y:S02]  /*1ee90*/  IADD3 R4, P4, PT, R22, R2.reuse, RZ ;  /* 0x0000000216047210 */ /* 0x080fe40007f9e0ff */
[----:B------:R-:W-:-:S03]  /*1eea0*/  IADD3 R214, P2, PT, R28, R2, RZ ;  /* 0x000000021cd67210 */ /* 0x000fc60007f5e0ff */
[----:B------:R-:W-:Y:S01]  /*1eeb0*/  IMAD.X R5, R23, 0x1, R0, P4 ;  /* 0x0000000117057824 */ /* 0x000fe200020e0600 */
[----:B------:R-:W-:-:S04]  /*1eec0*/  IADD3.X R215, PT, PT, R29, R0, RZ, P2, !PT ;  /* 0x000000001dd77210 */ /* 0x000fc800017fe4ff */
[----:B------:R1:W-:Y:S04]  /*1eed0*/  STL.64 [R1+0x178], R4 ;  /* 0x0001780401007387 */ /* 0x0003e80000100a00 */
[----:B------:R-:W3:Y:S01]  /*1eee0*/  LDL.LU.64 R22, [R1+0x758] ;  /* 0x0007580001167983 */ /* 0x000ee20000300a00 */
[----:B------:R-:W-:-:S05]  /*1eef0*/  IADD3 R6, P1, PT, R18, R2, RZ ;  /* 0x0000000212067210 */ /* 0x000fca0007f3e0ff */
[----:B------:R-:W-:-:S05]  /*1ef00*/  IMAD.X R7, R19, 0x1, R0, P1 ;  /* 0x0000000113077824 */ /* 0x000fca00008e0600 */
[----:B------:R1:W-:Y:S02]  /*1ef10*/  STL.64 [R1+0x188], R6 ;  /* 0x0001880601007387 */ /* 0x0003e40000100a00 */
[----:B-1----:R-:W-:-:S04]  /*1ef20*/  IADD3 R4, P2, PT, R14, R2, RZ ;  /* 0x000000020e047210 */ /* 0x002fc80007f5e0ff */
[----:B------:R-:W-:Y:S02]  /*1ef30*/  IADD3.X R5, PT, PT, R15, R0, RZ, P2, !PT ;  /* 0x000000000f057210 */ /* 0x000fe400017fe4ff */
[-C--:B------:R-:W-:Y:S01]  /*1ef40*/  IADD3 R28, P1, PT, R32, R2.reuse, RZ ;  /* 0x00000002201c7210 */ /* 0x080fe20007f3e0ff */
[----:B------:R-:W3:Y:S01]  /*1ef50*/  LDL.LU.64 R14, [R1+0x750] ;  /* 0x00075000010e7983 */ /* 0x000ee20000300a00 */
[----:B------:R-:W-:-:S03]  /*1ef60*/  IADD3 R6, P4, PT, R24, R2, RZ ;  /* 0x0000000218067210 */ /* 0x000fc60007f9e0ff */
[----:B------:R-:W3:Y:S01]  /*1ef70*/  LDL.LU.64 R36, [R1+0x748] ;  /* 0x0007480001247983 */ /* 0x000ee20000300a00 */
[--C-:B------:R-:W-:Y:S02]  /*1ef80*/  IMAD.X R29, R33, 0x1, R0.reuse, P1 ;  /* 0x00000001211d7824 */ /* 0x100fe400008e0600 */
[----:B------:R-:W-:Y:S01]  /*1ef90*/  IMAD.X R7, R25, 0x1, R0, P4 ;  /* 0x0000000119077824 */ /* 0x000fe200020e0600 */
[----:B------:R-:W3:Y:S04]  /*1efa0*/  LDL.LU.64 R18, [R1+0x740] ;  /* 0x0007400001127983 */ /* 0x000ee80000300a00 */
[----:B------:R4:W-:Y:S04]  /*1efb0*/  STL.64 [R1+0x198], R4 ;  /* 0x0001980401007387 */ /* 0x0009e80000100a00 */
[----:B------:R2:W-:Y:S04]  /*1efc0*/  STL.64 [R1+0x1b8], R6 ;  /* 0x0001b80601007387 */ /* 0x0005e80000100a00 */
[----:B------:R-:W-:Y:S01]  /*1efd0*/  STL.64 [R1+0x1a8], R28 ;  /* 0x0001a81c01007387 */ /* 0x000fe20000100a00 */
[----:B----4-:R-:W-:-:S04]  /*1efe0*/  IADD3 R4, P2, PT, R10, R2, RZ ;  /* 0x000000020a047210 */ /* 0x010fc80007f5e0ff */
[----:B------:R-:W-:Y:S02]  /*1eff0*/  IADD3.X R5, PT, PT, R11, R0, RZ, P2, !PT ;  /* 0x000000000b057210 */ /* 0x000fe400017fe4ff */
[----:B------:R-:W4:Y:S04]  /*1f000*/  LDL.LU.64 R10, [R1+0x730] ;  /* 0x00073000010a7983 */ /* 0x000f280000300a00 */
[----:B------:R3:W-:Y:S04]  /*1f010*/  STL.64 [R1+0x1c8], R4 ;  /* 0x0001c80401007387 */ /* 0x0007e80000100a00 */
[----:B------:R-:W4:Y:S04]  /*1f020*/  LDL.LU.64 R32, [R1+0x728] ;  /* 0x0007280001207983 */ /* 0x000f280000300a00 */
[----:B------:R-:W4:Y:S01]  /*1f030*/  LDL.LU.64 R24, [R1+0x720] ;  /* 0x0007200001187983 */ /* 0x000f220000300a00 */
[----:B--2---:R-:W-:-:S02]  /*1f040*/  IADD3 R6, P1, PT, R12, R2, RZ ;  /* 0x000000020c067210 */ /* 0x004fc40007f3e0ff */
[----:B---3--:R-:W-:-:S03]  /*1f050*/  IADD3 R4, P4, PT, R8, R2, RZ ;  /* 0x0000000208047210 */ /* 0x008fc60007f9e0ff */
[----:B------:R-:W-:Y:S01]  /*1f060*/  IMAD.X R7, R13, 0x1, R0, P1 ;  /* 0x000000010d077824 */ /* 0x000fe200008e0600 */
[----:B------:R-:W-:Y:S01]  /*1f070*/  IADD3 R28, P2, PT, R30, R2, RZ ;  /* 0x000000021e1c7210 */ /* 0x000fe20007f5e0ff */
[----:B------:R-:W2:Y:S01]  /*1f080*/  LDL.LU.64 R12, [R1+0x710] ;  /* 0x00071000010c7983 */ /* 0x000ea20000300a00 */
[----:B------:R-:W-:-:S03]  /*1f090*/  IADD3.X R5, PT, PT, R9, R0, RZ, P4, !PT ;  /* 0x0000000009057210 */ /* 0x000fc600027fe4ff */
[----:B------:R1:W-:Y:S01]  /*1f0a0*/  STL.64 [R1+0x1e0], R6 ;  /* 0x0001e00601007387 */ /* 0x0003e20000100a00 */
[----:B------:R-:W-:-:S03]  /*1f0b0*/  IMAD.X R29, R31, 0x1, R0, P2 ;  /* 0x000000011f1d7824 */ /* 0x000fc600010e0600 */
[----:B------:R-:W3:Y:S04]  /*1f0c0*/  LDL.LU.64 R8, [R1+0x708] ;  /* 0x0007080001087983 */ /* 0x000ee80000300a00 */
[----:B------:R1:W-:Y:S02]  /*1f0d0*/  STL.64 [R1+0x200], R4 ;  /* 0x0002000401007387 */ /* 0x0003e40000100a00 */
[-C--:B-1----:R-:W-:Y:S02]  /*1f0e0*/  IADD3 R6, P1, PT, R26, R2.reuse, RZ ;  /* 0x000000021a067210 */ /* 0x082fe40007f3e0ff */
[----:B------:R1:W-:Y:S03]  /*1f0f0*/  STL.64 [R1+0x1f0], R28 ;  /* 0x0001f01c01007387 */ /* 0x0003e60000100a00 */
[----:B------:R-:W-:Y:S01]  /*1f100*/  IMAD.X R7, R27, 0x1, R0, P1 ;  /* 0x000000011b077824 */ /* 0x000fe200008e0600 */
[----:B------:R-:W-:-:S04]  /*1f110*/  IADD3 R4, P2, PT, R20, R2, RZ ;  /* 0x0000000214047210 */ /* 0x000fc80007f5e0ff */
[----:B------:R1:W-:Y:S01]  /*1f120*/  STL.64 [R1+0x210], R6 ;  /* 0x0002100601007387 */ /* 0x0003e20000100a00 */
[----:B------:R-:W-:-:S03]  /*1f130*/  IMAD.X R5, R21, 0x1, R0, P2 ;  /* 0x0000000115057824 */ /* 0x000fc600010e0600 */
[----:B-1----:R-:W3:Y:S01]  /*1f140*/  LDL.LU.64 R28, [R1+0x700] ;  /* 0x00070000011c7983 */ /* 0x002ee20000300a00 */
[----:B------:R-:W-:-:S03]  /*1f150*/  IADD3 R30, P1, PT, R34, R2, RZ ;  /* 0x00000002221e7210 */ /* 0x000fc60007f3e0ff */
[----:B------:R-:W3:Y:S01]  /*1f160*/  LDL.LU.64 R26, [R1+0x6f8] ;  /* 0x0006f800011a7983 */ /* 0x000ee20000300a00 */
[----:B------:R-:W-:-:S03]  /*1f170*/  IADD3 R6, P4, PT, R16, R2, RZ ;  /* 0x0000000210067210 */ /* 0x000fc60007f9e0ff */
[----:B------:R-:W3:Y:S04]  /*1f180*/  LDL.LU.64 R20, [R1+0x6e8] ;  /* 0x0006e80001147983 */ /* 0x000ee80000300a00 */
[----:B------:R1:W-:Y:S01]  /*1f190*/  STL.64 [R1+0x220], R4 ;  /* 0x0002200401007387 */ /* 0x0003e20000100a00 */
[----:B------:R-:W-:Y:S01]  /*1f1a0*/  IMAD.X R7, R17, 0x1, R0, P4 ;  /* 0x0000000111077824 */ /* 0x000fe200020e0600 */
[----:B------:R-:W-:Y:S02]  /*1f1b0*/  IADD3.X R31, PT, PT, R35, R0, RZ, P1, !PT ;  /* 0x00000000231f7210 */ /* 0x000fe40000ffe4ff */
[----:B------:R-:W3:Y:S04]  /*1f1c0*/  LDL.LU.64 R16, [R1+0x6e0] ;  /* 0x0006e00001107983 */ /* 0x000ee80000300a00 */
[----:B------:R-:W-:Y:S04]  /*1f1d0*/  STL.64 [R1+0x240], R6 ;  /* 0x0002400601007387 */ /* 0x000fe80000100a00 */
[----:B------:R1:W-:Y:S02]  /*1f1e0*/  STL.64 [R1+0x230], R30 ;  /* 0x0002301e01007387 */ /* 0x0003e40000100a00 */
[----:B-1----:R-:W-:-:S05]  /*1f1f0*/  IADD3 R4, P2, PT, R22, R2, RZ ;  /* 0x0000000216047210 */ /* 0x002fca0007f5e0ff */
[----:B------:R-:W-:-:S05]  /*1f200*/  IMAD.X R5, R23, 0x1, R0, P2 ;  /* 0x0000000117057824 */ /* 0x000fca00010e0600 */
[----:B------:R1:W-:Y:S04]  /*1f210*/  STL.64 [R1+0x250], R4 ;  /* 0x0002500401007387 */ /* 0x0003e80000100a00 */
[----:B------:R-:W3:Y:S04]  /*1f220*/  LDL.LU.64 R30, [R1+0x6d8] ;  /* 0x0006d800011e7983 */ /* 0x000ee80000300a00 */
[----:B------:R-:W3:Y:S01]  /*1f230*/  LDL.LU.64 R22, [R1+0x6c8] ;  /* 0x0006c80001167983 */ /* 0x000ee20000300a00 */
[----:B------:R-:W-:-:S04]  /*1f240*/  IADD3 R6, P1, PT, R14, R2, RZ ;  /* 0x000000020e067210 */ /* 0x000fc80007f3e0ff */
[----:B------:R-:W-:Y:S02]  /*1f250*/  IADD3.X R7, PT, PT, R15, R0, RZ, P1, !PT ;  /* 0x000000000f077210 */ /* 0x000fe40000ffe4ff */
[-C--:B------:R-:W-:Y:S01]  /*1f260*/  IADD3 R34, P2, PT, R36, R2.reuse, RZ ;  /* 0x0000000224227210 */ /* 0x080fe20007f5e0ff */
[----:B------:R-:W3:Y:S01]  /*1f270*/  LDL.LU.64 R14, [R1+0x6c0] ;  /* 0x0006c000010e7983 */ /* 0x000ee20000300a00 */
[----:B-1----:R-:W-:-:S03]  /*1f280*/  IADD3 R4, P4, PT, R18, R2, RZ ;  /* 0x0000000212047210 */ /* 0x002fc60007f9e0ff */
[----:B------:R4:W-:Y:S02]  /*1f290*/  STL.64 [R1+0x260], R6 ;  /* 0x0002600601007387 */ /* 0x0009e40000100a00 */
[--C-:B------:R-:W-:Y:S02]  /*1f2a0*/  IMAD.X R5, R19, 0x1, R0.reuse, P4 ;  /* 0x0000000113057824 */ /* 0x100fe400020e0600 */
[----:B------:R-:W3:Y:S01]  /*1f2b0*/  LDL.LU.64 R18, [R1+0x6b8] ;  /* 0x0006b80001127983 */ /* 0x000ee20000300a00 */
[----:B------:R-:W-:-:S03]  /*1f2c0*/  IMAD.X R35, R37, 0x1, R0, P2 ;  /* 0x0000000125237824 */ /* 0x000fc600010e0600 */
[----:B------:R1:W-:Y:S04]  /*1f2d0*/  STL.64 [R1+0x280], R4 ;  /* 0x0002800401007387 */ /* 0x0003e80000100a00 */
[----:B------:R1:W-:Y:S01]  /*1f2e0*/  STL.64 [R1+0x270], R34 ;  /* 0x0002702201007387 */ /* 0x0003e20000100a00 */
[----:B----4-:R-:W-:-:S04]  /*1f2f0*/  IADD3 R6, P1, PT, R10, R2, RZ ;  /* 0x000000020a067210 */ /* 0x010fc80007f3e0ff */
[----:B------:R-:W-:Y:S02]  /*1f300*/  IADD3.X R7, PT, PT, R11, R0, RZ, P1, !PT ;  /* 0x000000000b077210 */ /* 0x000fe40000ffe4ff */
[----:B-1----:R-:W-:-:S03]  /*1f310*/  IADD3 R4, P2, PT, R32, R2, RZ ;  /* 0x0000000220047210 */ /* 0x002fc60007f5e0ff */
[----:B------:R-:W-:Y:S01]  /*1f320*/  STL.64 [R1+0x290], R6 ;  /* 0x0002900601007387 */ /* 0x000fe20000100a00 */
[-C--:B------:R-:W-:Y:S01]  /*1f330*/  IADD3 R10, P1, PT, R24, R2.reuse, RZ ;  /* 0x00000002180a7210 */ /* 0x080fe20007f3e0ff */
[--C-:B------:R-:W-:Y:S02]  /*1f340*/  IMAD.X R5, R33, 0x1, R0.reuse, P2 ;  /* 0x0000000121057824 */ /* 0x100fe400010e0600 */
[----:B------:R-:W4:Y:S02]  /*1f350*/  LDL.LU.64 R34, [R1+0x6b0] ;  /* 0x0006b00001227983 */ /* 0x000f240000300a00 */
[----:B------:R-:W-:Y:S02]  /*1f360*/  IMAD.X R11, R25, 0x1, R0, P1 ;  /* 0x00000001190b7824 */ /* 0x000fe400008e0600 */
[----:B------:R-:W-:Y:S04]  /*1f370*/  STL.64 [R1+0x2a0], R4 ;  /* 0x0002a00401007387 */ /* 0x000fe80000100a00 */
[----:B------:R-:W4:Y:S04]  /*1f380*/  LDL.LU.64 R24, [R1+0x6a0] ;  /* 0x0006a00001187983 */ /* 0x000f280000300a00 */
[----:B------:R1:W-:Y:S04]  /*1f390*/  STL.64 [R1+0x2b0], R10 ;  /* 0x0002b00a01007387 */ /* 0x0003e80000100a00 */
[----:B-1----:R-:W4:Y:S01]  /*1f3a0*/  LDL.LU.64 R10, [R1+0x698] ;  /* 0x00069800010a7983 */ /* 0x002f220000300a00 */
[----:B--2---:R-:W-:-:S02]  /*1f3b0*/  IADD3 R6, P4, PT, R12, R2, RZ ;  /* 0x000000020c067210 */ /* 0x004fc40007f9e0ff */
[----:B---3--:R-:W-:Y:S02]  /*1f3c0*/  IADD3 R4, P2, PT, R8, R2, RZ ;  /* 0x0000000208047210 */ /* 0x008fe40007f5e0ff */
[----:B------:R-:W-:Y:S02]  /*1f3d0*/  IADD3.X R7, PT, PT, R13, R0, RZ, P4, !PT ;  /* 0x000000000d077210 */ /* 0x000fe400027fe4ff */
[----:B------:R-:W2:Y:S01]  /*1f3e0*/  LDL.LU.64 R12, [R1+0x688] ;  /* 0x00068800010c7983 */ /* 0x000ea20000300a00 */
[----:B------:R-:W-:-:S03]  /*1f3f0*/  IMAD.X R5, R9, 0x1, R0, P2 ;  /* 0x0000000109057824 */ /* 0x000fc600010e0600 */
[----:B------:R1:W-:Y:S04]  /*1f400*/  STL.64 [R1+0x2c0], R6 ;  /* 0x0002c00601007387 */ /* 0x0003e80000100a00 */
[----:B------:R3:W-:Y:S01]  /*1f410*/  STL.64 [R1+0x2d0], R4 ;  /* 0x0002d00401007387 */ /* 0x0007e20000100a00 */
[-C--:B------:R-:W-:Y:S02]  /*1f420*/  IADD3 R8, P2, PT, R26, R2.reuse, RZ ;  /* 0x000000021a087210 */ /* 0x080fe40007f5e0ff */
[----:B-1----:R-:W-:-:S05]  /*1f430*/  IADD3 R6, P1, PT, R28, R2, RZ ;  /* 0x000000021c067210 */ /* 0x002fca0007f3e0ff */
[----:B------:R-:W-:Y:S01]  /*1f440*/  IMAD.X R7, R29, 0x1, R0, P1 ;  /* 0x000000011d077824 */ /* 0x000fe200008e0600 */
[----:B---3--:R-:W-:Y:S01]  /*1f450*/  IADD3 R4, P4, PT, R20, R2, RZ ;  /* 0x0000000214047210 */ /* 0x008fe20007f9e0ff */
[----:B------:R-:W3:Y:S01]  /*1f460*/  LDL.LU.64 R28, [R1+0x678] ;  /* 0x00067800011c7983 */ /* 0x000ee20000300a00 */
[----:B------:R-:W-:-:S03]  /*1f470*/  IADD3.X R9, PT, PT, R27, R0, RZ, P2, !PT ;  /* 0x000000001b097210 */ /* 0x000fc600017fe4ff */
[----:B------:R1:W-:Y:S01]  /*1f480*/  STL.64 [R1+0x2e0], R6 ;  /* 0x0002e00601007387 */ /* 0x0003e20000100a00 */
[----:B------:R-:W-:-:S03]  /*1f490*/  IMAD.X R5, R21, 0x1, R0, P4 ;  /* 0x0000000115057824 */ /* 0x000fc600020e0600 */
[----:B------:R-:W3:Y:S04]  /*1f4a0*/  LDL.LU.64 R26, [R1+0x668] ;  /* 0x00066800011a7983 */ /* 0x000ee80000300a00 */
[----:B------:R1:W-:Y:S02]  /*1f4b0*/  STL.64 [R1+0x2f0], R8 ;  /* 0x0002f00801007387 */ /* 0x0003e40000100a00 */
[----:B-1----:R-:W-:-:S05]  /*1f4c0*/  IADD3 R6, P1, PT, R16, R2, RZ ;  /* 0x0000000210067210 */ /* 0x002fca0007f3e0ff */
[----:B------:R-:W-:Y:S01]  /*1f4d0*/  IMAD.X R7, R17, 0x1, R0, P1 ;  /* 0x0000000111077824 */ /* 0x000fe200008e0600 */
[----:B------:R-:W3:Y:S04]  /*1f4e0*/  LDL.LU.64 R8, [R1+0x470] ;  /* 0x0004700001087983 */ /* 0x000ee80000300a00 */
[----:B------:R-:W3:Y:S04]  /*1f4f0*/  LDL.LU.64 R20, [R1+0x650] ;  /* 0x0006500001147983 */ /* 0x000ee80000300a00 */
[----:B------:R1:W-:Y:S04]  /*1f500*/  STL.64 [R1+0x318], R4 ;  /* 0x0003180401007387 */ /* 0x0003e80000100a00 */
[----:B------:R1:W-:Y:S02]  /*1f510*/  STL.64 [R1+0x320], R6 ;  /* 0x0003200601007387 */ /* 0x0003e40000100a00 */
[----:B-1----:R-:W-:-:S02]  /*1f520*/  IADD3 R4, P2, PT, R30, R2, RZ ;  /* 0x000000021e047210 */ /* 0x002fc40007f5e0ff */
[----:B------:R-:W-:Y:S02]  /*1f530*/  IADD3 R16, P1, PT, R22, R2, RZ ;  /* 0x0000000216107210 */ /* 0x000fe40007f3e0ff */
[----:B------:R-:W-:Y:S02]  /*1f540*/  IADD3.X R5, PT, PT, R31, R0, RZ, P2, !PT ;  /* 0x000000001f057210 */ /* 0x000fe400017fe4ff */
[----:B------:R-:W3:Y:S01]  /*1f550*/  LDL.LU.64 R30, [R1+0x4a0] ;  /* 0x0004a000011e7983 */ /* 0x000ee20000300a00 */
[----:B------:R-:W-:-:S03]  /*1f560*/  IMAD.X R17, R23, 0x1, R0, P1 ;  /* 0x0000000117117824 */ /* 0x000fc600008e0600 */
[----:B------:R-:W-:Y:S04]  /*1f570*/  STL.64 [R1+0x328], R4 ;  /* 0x0003280401007387 */ /* 0x000fe80000100a00 */
[----:B------:R-:W3:Y:S04]  /*1f580*/  LDL.LU.64 R22, [R1+0x638] ;  /* 0x0006380001167983 */ /* 0x000ee80000300a00 */
[----:B------:R1:W-:Y:S01]  /*1f590*/  STL.64 [R1+0x330], R16 ;  /* 0x0003301001007387 */ /* 0x0003e20000100a00 */
[----:B------:R-:W-:-:S03]  /*1f5a0*/  IADD3 R6, P4, PT, R14, R2, RZ ;  /* 0x000000020e067210 */ /* 0x000fc60007f9e0ff */
[----:B-1----:R-:W3:Y:S02]  /*1f5b0*/  LDL.LU.64 R16, [R1+0x4d0] ;  /* 0x0004d00001107983 */ /* 0x002ee40000300a00 */
[----:B------:R-:W-:Y:S02]  /*1f5c0*/  IMAD.X R7, R15, 0x1, R0, P4 ;  /* 0x000000010f077824 */ /* 0x000fe400020e0600 */
[----:B------:R-:W3:Y:S01]  /*1f5d0*/  LDL.LU.64 R14, [R1+0x620] ;  /* 0x00062000010e7983 */ /* 0x000ee20000300a00 */
[----:B------:R-:W-:-:S03]  /*1f5e0*/  IADD3 R4, P2, PT, R18, R2, RZ ;  /* 0x0000000212047210 */ /* 0x000fc60007f5e0ff */
[----:B------:R4:W-:Y:S01]  /*1f5f0*/  STL.64 [R1+0x340], R6 ;  /* 0x0003400601007387 */ /* 0x0009e20000100a00 */
[----:B------:R-:W-:-:S03]  /*1f600*/  IADD3.X R5, PT, PT, R19, R0, RZ, P2, !PT ;  /* 0x0000000013057210 */ /* 0x000fc600017fe4ff */
[----:B------:R-:W3:Y:S04]  /*1f610*/  LDL.LU.64 R32, [R1+0x610] ;  /* 0x0006100001207983 */ /* 0x000ee80000300a00 */
[----:B------:R1:W-:Y:S01]  /*1f620*/  STL.64 [R1+0x358], R4 ;  /* 0x0003580401007387 */ /* 0x0003e20000100a00 */
[----:B----4-:R-:W-:-:S05]  /*1f630*/  IADD3 R6, P1, PT, R34, R2, RZ ;  /* 0x0000000222067210 */ /* 0x010fca0007f3e0ff */
[----:B------:R-:W-:Y:S01]  /*1f640*/  IMAD.X R7, R35, 0x1, R0, P1 ;  /* 0x0000000123077824 */ /* 0x000fe200008e0600 */
[----:B------:R-:W-:-:S04]  /*1f650*/  IADD3 R18, P2, PT, R24, R2, RZ ;  /* 0x0000000218127210 */ /* 0x000fc80007f5e0ff */
[----:B------:R-:W-:Y:S01]  /*1f660*/  STL.64 [R1+0x368], R6 ;  /* 0x0003680601007387 */ /* 0x000fe20000100a00 */
[----:B------:R-:W-:-:S03]  /*1f670*/  IMAD.X R19, R25, 0x1, R0, P2 ;  /* 0x0000000119137824 */ /* 0x000fc600010e0600 */
[----:B------:R-:W4:Y:S04]  /*1f680*/  LDL.LU.64 R24, [R1+0x600] ;  /* 0x0006000001187983 */ /* 0x000f280000300a00 */
[----:B------:R2:W-:Y:S01]  /*1f690*/  STL.64 [R1+0x3a8], R18 ;  /* 0x0003a81201007387 */ /* 0x0005e20000100a00 */
[----:B-1----:R-:W-:-:S04]  /*1f6a0*/  IADD3 R4, P4, PT, R10, R2, RZ ;  /* 0x000000020a047210 */ /* 0x002fc80007f9e0ff */
[----:B------:R-:W-:Y:S01]  /*1f6b0*/  IADD3.X R5, PT, PT, R11, R0, RZ, P4, !PT ;  /* 0x000000000b057210 */ /* 0x000fe200027fe4ff */
[----:B--2---:R-:W2:Y:S04]  /*1f6c0*/  LDL.LU.64 R18, [R1+0x5f0] ;  /* 0x0005f00001127983 */ /* 0x004ea80000300a00 */
[----:B------:R-:W2:Y:S01]  /*1f6d0*/  LDL.LU.64 R10, [R1+0x5e0] ;  /* 0x0005e000010a7983 */ /* 0x000ea20000300a00 */
[----:B------:R-:W-:-:S03]  /*1f6e0*/  IADD3 R6, P1, PT, R12, R2, RZ ;  /* 0x000000020c067210 */ /* 0x000fc60007f3e0ff */
[----:B------:R3:W-:Y:S02]  /*1f6f0*/  STL.64 [R1+0x3b8], R4 ;  /* 0x0003b80401007387 */ /* 0x0007e40000100a00 */
[----:B------:R-:W-:Y:S02]  /*1f700*/  IMAD.X R7, R13, 0x1, R0, P1 ;  /* 0x000000010d077824 */ /* 0x000fe400008e0600 */
[----:B------:R-:W2:Y:S01]  /*1f710*/  LDL.LU.64 R34, [R1+0x5d0] ;  /* 0x0005d00001227983 */ /* 0x000ea20000300a00 */
[----:B---3--:R-:W-:-:S03]  /*1f720*/  IADD3 R4, P2, PT, R28, R2, RZ ;  /* 0x000000021c047210 */ /* 0x008fc60007f5e0ff */
[----:B------:R1:W-:Y:S02]  /*1f730*/  STL.64 [R1+0x3d0], R6 ;  /* 0x0003d00601007387 */ /* 0x0003e40000100a00 */
[----:B------:R-:W-:Y:S01]  /*1f740*/  IMAD.X R5, R29, 0x1, R0, P2 ;  /* 0x000000011d057824 */ /* 0x000fe200010e0600 */
[----:B------:R-:W-:-:S04]  /*1f750*/  IADD3 R12, P1, PT, R26, R2, RZ ;  /* 0x000000021a0c7210 */ /* 0x000fc80007f3e0ff */
[----:B------:R3:W-:Y:S01]  /*1f760*/  STL.64 [R1+0x440], R4 ;  /* 0x0004400401007387 */ /* 0x0007e20000100a00 */
[----:B------:R-:W-:-:S03]  /*1f770*/  IADD3.X R13, PT, PT, R27, R0, RZ, P1, !PT ;  /* 0x000000001b0d7210 */ /* 0x000fc60000ffe4ff */
[----:B------:R-:W2:Y:S04]  /*1f780*/  LDL.LU.64 R28, [R1+0x5c0] ;  /* 0x0005c000011c7983 */ /* 0x000ea80000300a00 */
[----:B------:R3:W-:Y:S01]  /*1f790*/  STL.64 [R1+0x458], R12 ;  /* 0x0004580c01007387 */ /* 0x0007e20000100a00 */
[-C--:B-1----:R-:W-:Y:S02]  /*1f7a0*/  IADD3 R6, P4, PT, R8, R2.reuse, RZ ;  /* 0x0000000208067210 */ /* 0x082fe40007f9e0ff */
[----:B---3--:R-:W-:-:S03]  /*1f7b0*/  IADD3 R4, P2, PT, R20, R2, RZ ;  /* 0x0000000214047210 */ /* 0x008fc60007f5e0ff */
[--C-:B------:R-:W-:Y:S01]  /*1f7c0*/  IMAD.X R7, R9, 0x1, R0.reuse, P4 ;  /* 0x0000000109077824 */ /* 0x100fe200020e0600 */
[----:B------:R-:W3:Y:S01]  /*1f7d0*/  LDL.LU.64 R12, [R1+0x5b0] ;  /* 0x0005b000010c7983 */ /* 0x000ee20000300a00 */
[----:B------:R-:W-:-:S03]  /*1f7e0*/  IMAD.X R5, R21, 0x1, R0, P2 ;  /* 0x0000000115057824 */ /* 0x000fc600010e0600 */
[----:B------:R-:W3:Y:S04]  /*1f7f0*/  LDL.LU.64 R8, [R1+0x588] ;  /* 0x0005880001087983 */ /* 0x000ee80000300a00 */
[----:B------:R1:W-:Y:S04]  /*1f800*/  STL.64 [R1+0x470], R6 ;  /* 0x0004700601007387 */ /* 0x0003e80000100a00 */
[----:B------:R-:W3:Y:S04]  /*1f810*/  LDL.LU.64 R26, [R1+0x598] ;  /* 0x00059800011a7983 */ /* 0x000ee80000300a00 */
[----:B------:R1:W-:Y:S02]  /*1f820*/  STL.64 [R1+0x488], R4 ;  /* 0x0004880401007387 */ /* 0x0003e40000100a00 */
[----:B-1----:R-:W-:-:S04]  /*1f830*/  IADD3 R6, P1, PT, R30, R2, RZ ;  /* 0x000000021e067210 */ /* 0x002fc80007f3e0ff */
[----:B------:R-:W-:Y:S02]  /*1f840*/  IADD3.X R7, PT, PT, R31, R0, RZ, P1, !PT ;  /* 0x000000001f077210 */ /* 0x000fe40000ffe4ff */
[----:B------:R-:W-:-:S03]  /*1f850*/  IADD3 R20, P2, PT, R22, R2, RZ ;  /* 0x0000000216147210 */ /* 0x000fc60007f5e0ff */
[----:B------:R1:W-:Y:S02]  /*1f860*/  STL.64 [R1+0x4a0], R6 ;  /* 0x0004a00601007387 */ /* 0x0003e40000100a00 */
[----:B------:R-:W-:Y:S02]  /*1f870*/  IMAD.X R21, R23, 0x1, R0, P2 ;  /* 0x0000000117157824 */ /* 0x000fe400010e0600 */
[----:B------:R-:W3:Y:S04]  /*1f880*/  LDL.LU.64 R30, [R1+0x5a0] ;  /* 0x0005a000011e7983 */ /* 0x000ee80000300a00 */
[----:B------:R-:W3:Y:S01]  /*1f890*/  LDL.LU.64 R22, [R1+0x590] ;  /* 0x0005900001167983 */ /* 0x000ee20000300a00 */
[----:B------:R-:W-:-:S03]  /*1f8a0*/  IADD3 R4, P4, PT, R16, R2, RZ ;  /* 0x0000000210047210 */ /* 0x000fc60007f9e0ff */
[----:B------:R1:W-:Y:S02]  /*1f8b0*/  STL.64 [R1+0x4b8], R20 ;  /* 0x0004b81401007387 */ /* 0x0003e40000100a00 */
[----:B------:R-:W-:Y:S01]  /*1f8c0*/  IMAD.X R5, R17, 0x1, R0, P4 ;  /* 0x0000000111057824 */ /* 0x000fe200020e0600 */
[----:B-1----:R-:W-:-:S04]  /*1f8d0*/  IADD3 R6, P1, PT, R14, R2, RZ ;  /* 0x000000020e067210 */ /* 0x002fc80007f3e0ff */
[----:B------:R1:W-:Y:S01]  /*1f8e0*/  STL.64 [R1+0x4d0], R4 ;  /* 0x0004d00401007387 */ /* 0x0003e20000100a00 */
[----:B------:R-:W-:-:S03]  /*1f8f0*/  IADD3.X R7, PT, PT, R15, R0, RZ, P1, !PT ;  /* 0x000000000f077210 */ /* 0x000fc60000ffe4ff */
[----:B------:R-:W3:Y:S04]  /*1f900*/  LDL.LU.64 R20, [R1+0x580] ;  /* 0x0005800001147983 */ /* 0x000ee80000300a00 */
[----:B------:R-:W3:Y:S01]  /*1f910*/  LDL.LU.64 R16, [R1+0x568] ;  /* 0x0005680001107983 */ /* 0x000ee20000300a00 */
[----:B-1----:R-:W-:-:S03]  /*1f920*/  IADD3 R4, P2, PT, R32, R2, RZ ;  /* 0x0000000220047210 */ /* 0x002fc60007f5e0ff */
[----:B------:R2:W-:Y:S02]  /*1f930*/  STL.64 [R1+0x4e8], R6 ;  /* 0x0004e80601007387 */ /* 0x0005e40000100a00 */
[----:B------:R-:W-:-:S05]  /*1f940*/  IMAD.X R5, R33, 0x1, R0, P2 ;  /* 0x0000000121057824 */ /* 0x000fca00010e0600 */
[----:B------:R1:W-:Y:S04]  /*1f950*/  STL.64 [R1+0x4f8], R4 ;  /* 0x0004f80401007387 */ /* 0x0003e80000100a00 */
[----:B------:R-:W3:Y:S01]  /*1f960*/  LDL.LU.64 R32, [R1+0x560] ;  /* 0x0005600001207983 */ /* 0x000ee20000300a00 */
[----:B----4-:R-:W-:-:S05]  /*1f970*/  IADD3 R14, P1, PT, R24, R2, RZ ;  /* 0x00000002180e7210 */ /* 0x010fca0007f3e0ff */
[----:B------:R-:W-:-:S05]  /*1f980*/  IMAD.X R15, R25, 0x1, R0, P1 ;  /* 0x00000001190f7824 */ /* 0x000fca00008e0600 */
[----:B------:R4:W-:Y:S01]  /*1f990*/  STL.64 [R1+0x518], R14 ;  /* 0x0005180e01007387 */ /* 0x0009e20000100a00 */
[-C--:B--2---:R-:W-:Y:S02]  /*1f9a0*/  IADD3 R6, P4, PT, R18, R2.reuse, RZ ;  /* 0x0000000212067210 */ /* 0x084fe40007f9e0ff */
[----:B-1----:R-:W-:Y:S02]  /*1f9b0*/  IADD3 R4, P2, PT, R10, R2, RZ ;  /* 0x000000020a047210 */ /* 0x002fe40007f5e0ff */
[----:B------:R-:W-:Y:S01]  /*1f9c0*/  IADD3.X R7, PT, PT, R19, R0, RZ, P4, !PT ;  /* 0x0000000013077210 */ /* 0x000fe200027fe4ff */
[----:B----4-:R-:W2:Y:S02]  /*1f9d0*/  LDL.LU.64 R14, [R1+0x550] ;  /* 0x00055000010e7983 */ /* 0x010ea40000300a00 */
[----:B------:R-:W-:Y:S02]  /*1f9e0*/  IMAD.X R5, R11, 0x1, R0, P2 ;  /* 0x000000010b057824 */ /* 0x000fe400010e0600 */
[----:B------:R1:W-:Y:S04]  /*1f9f0*/  STL.64 [R1+0x528], R6 ;  /* 0x0005280601007387 */ /* 0x0003e80000100a00 */
[----:B------:R-:W4:Y:S04]  /*1fa00*/  LDL.LU.64 R10, [R1+0x548] ;  /* 0x00054800010a7983 */ /* 0x000f280000300a00 */
[----:B------:R-:W4:Y:S01]  /*1fa10*/  LDL.LU.64 R24, [R1+0x538] ;  /* 0x0005380001187983 */ /* 0x000f220000300a00 */
[----:B-1----:R-:W-:-:S03]  /*1fa20*/  IADD3 R6, P1, PT, R34, R2, RZ ;  /* 0x0000000222067210 */ /* 0x002fc60007f3e0ff */
[----:B------:R3:W-:Y:S02]  /*1fa30*/  STL.64 [R1+0x540], R4 ;  /* 0x0005400401007387 */ /* 0x0007e40000100a00 */
[----:B------:R-:W-:Y:S01]  /*1fa40*/  IMAD.X R7, R35, 0x1, R0, P1 ;  /* 0x0000000123077824 */ /* 0x000fe200008e0600 */
[----:B------:R-:W-:-:S04]  /*1fa50*/  IADD3 R18, P2, PT, R28, R2, RZ ;  /* 0x000000021c127210 */ /* 0x000fc80007f5e0ff */
[----:B------:R1:W-:Y:S01]  /*1fa60*/  STL.64 [R1+0x558], R6 ;  /* 0x0005580601007387 */ /* 0x0003e20000100a00 */
[----:B------:R-:W-:-:S03]  /*1fa70*/  IADD3.X R19, PT, PT, R29, R0, RZ, P2, !PT ;  /* 0x000000001d137210 */ /* 0x000fc600017fe4ff */
[----:B------:R-:W4:Y:S04]  /*1fa80*/  LDL.LU.64 R34, [R1+0x530] ;  /* 0x0005300001227983 */ /* 0x000f280000300a00 */
[----:B------:R3:W-:Y:S02]  /*1fa90*/  STL.64 [R1+0x570], R18 ;  /* 0x0005701201007387 */ /* 0x0007e40000100a00 */
[-C--:B---3--:R-:W-:Y:S02]  /*1faa0*/  IADD3 R4, P4, PT, R12, R2.reuse, RZ ;  /* 0x000000020c047210 */ /* 0x088fe40007f9e0ff */
[----:B-1----:R-:W-:Y:S01]  /*1fab0*/  IADD3 R6, P1, PT, R8, R2, RZ ;  /* 0x0000000208067210 */ /* 0x002fe20007f3e0ff */
[----:B------:R-:W3:Y:S02]  /*1fac0*/  LDL.LU.64 R18, [R1+0x520] ;  /* 0x0005200001127983 */ /* 0x000ee40000300a00 */
[----:B------:R-:W-:-:S02]  /*1fad0*/  IMAD.X R5, R13, 0x1, R0, P4 ;  /* 0x000000010d057824 */ /* 0x000fc400020e0600 */
[----:B------:R-:W-:-:S03]  /*1fae0*/  IMAD.X R7, R9, 0x1, R0, P1 ;  /* 0x0000000109077824 */ /* 0x000fc600008e0600 */
[----:B------:R1:W-:Y:S04]  /*1faf0*/  STL.64 [R1+0x578], R4 ;  /* 0x0005780401007387 */ /* 0x0003e80000100a00 */
[----:B------:R-:W3:Y:S04]  /*1fb00*/  LDL.LU.64 R12, [R1+0x510] ;  /* 0x00051000010c7983 */ /* 0x000ee80000300a00 */
[----:B------:R-:W3:Y:S01]  /*1fb10*/  LDL.LU.64 R8, [R1+0x508] ;  /* 0x0005080001087983 */ /* 0x000ee20000300a00 */
[----:B-1----:R-:W-:-:S03]  /*1fb20*/  IADD3 R4, P2, PT, R26, R2, RZ ;  /* 0x000000021a047210 */ /* 0x002fc60007f5e0ff */
[----:B------:R1:W-:Y:S01]  /*1fb30*/  STL.64 [R1+0x588], R6 ;  /* 0x0005880601007387 */ /* 0x0003e20000100a00 */
[----:B------:R-:W-:-:S03]  /*1fb40*/  IADD3.X R5, PT, PT, R27, R0, RZ, P2, !PT ;  /* 0x000000001b057210 */ /* 0x000fc600017fe4ff */
[----:B------:R-:W3:Y:S04]  /*1fb50*/  LDL.LU.64 R36, [R1+0x500] ;  /* 0x0005000001247983 */ /* 0x000ee80000300a00 */
[----:B------:R-:W3:Y:S01]  /*1fb60*/  LDL.LU.64 R26, [R1+0x4f0] ;  /* 0x0004f000011a7983 */ /* 0x000ee20000300a00 */
[-C--:B------:R-:W-:Y:S02]  /*1fb70*/  IADD3 R28, P1, PT, R30, R2.reuse, RZ ;  /* 0x000000021e1c7210 */ /* 0x080fe40007f3e0ff */
[----:B-1----:R-:W-:Y:S01]  /*1fb80*/  IADD3 R6, P4, PT, R22, R2, RZ ;  /* 0x0000000216067210 */ /* 0x002fe20007f9e0ff */
[----:B------:R1:W-:Y:S02]  /*1fb90*/  STL.64 [R1+0x598], R4 ;  /* 0x0005980401007387 */ /* 0x0003e40000100a00 */
[----:B------:R-:W-:-:S02]  /*1fba0*/  IMAD.X R29, R31, 0x1, R0, P1 ;  /* 0x000000011f1d7824 */ /* 0x000fc400008e0600 */
[----:B------:R-:W-:-:S05]  /*1fbb0*/  IMAD.X R7, R23, 0x1, R0, P4 ;  /* 0x0000000117077824 */ /* 0x000fca00020e0600 */
[----:B------:R1:W-:Y:S04]  /*1fbc0*/  STL.64 [R1+0x590], R6 ;  /* 0x0005900601007387 */ /* 0x0003e80000100a00 */
[----:B------:R1:W-:Y:S04]  /*1fbd0*/  STL.64 [R1+0x5a0], R28 ;  /* 0x0005a01c01007387 */ /* 0x0003e80000100a00 */
[----:B------:R-:W3:Y:S01]  /*1fbe0*/  LDL.LU.64 R22, [R1+0x4e0] ;  /* 0x0004e00001167983 */ /* 0x000ee20000300a00 */
[-C--:B-1----:R-:W-:Y:S02]  /*1fbf0*/  IADD3 R4, P2, PT, R20, R2.reuse, RZ ;  /* 0x0000000214047210 */ /* 0x082fe40007f5e0ff */
[----:B------:R-:W-:-:S02]  /*1fc00*/  IADD3 R6, P1, PT, R16, R2, RZ ;  /* 0x0000000210067210 */ /* 0x000fc40007f3e0ff */
[----:B------:R-:W-:Y:S02]  /*1fc10*/  IADD3.X R5, PT, PT, R21, R0, RZ, P2, !PT ;  /* 0x0000000015057210 */ /* 0x000fe400017fe4ff */
[----:B------:R-:W3:Y:S01]  /*1fc20*/  LDL.LU.64 R20, [R1+0x4d8] ;  /* 0x0004d80001147983 */ /* 0x000ee20000300a00 */
[----:B------:R-:W-:-:S03]  /*1fc30*/  IMAD.X R7, R17, 0x1, R0, P1 ;  /* 0x0000000111077824 */ /* 0x000fc600008e0600 */
[----:B------:R2:W-:Y:S04]  /*1fc40*/  STL.64 [R1+0x580], R4 ;  /* 0x0005800401007387 */ /* 0x0005e80000100a00 */
[----:B------:R-:W3:Y:S04]  /*1fc50*/  LDL.LU.64 R30, [R1+0x4c8] ;  /* 0x0004c800011e7983 */ /* 0x000ee80000300a00 */
[----:B------:R-:W3:Y:S01]  /*1fc60*/  LDL.LU.64 R16, [R1+0x4c0] ;  /* 0x0004c00001107983 */ /* 0x000ee20000300a00 */
[----:B------:R-:W-:-:S03]  /*1fc70*/  IADD3 R28, P2, PT, R32, R2, RZ ;  /* 0x00000002201c7210 */ /* 0x000fc60007f5e0ff */
[----:B------:R4:W-:Y:S02]  /*1fc80*/  STL.64 [R1+0x568], R6 ;  /* 0x0005680601007387 */ /* 0x0009e40000100a00 */
[----:B------:R-:W-:Y:S01]  /*1fc90*/  IMAD.X R29, R33, 0x1, R0, P2 ;  /* 0x00000001211d7824 */ /* 0x000fe200010e0600 */
[----:B--2---:R-:W-:-:S04]  /*1fca0*/  IADD3 R4, P4, PT, R14, R2, RZ ;  /* 0x000000020e047210 */ /* 0x004fc80007f9e0ff */
[----:B------:R-:W-:Y:S02]  /*1fcb0*/  IADD3.X R5, PT, PT, R15, R0, RZ, P4, !PT ;  /* 0x000000000f057210 */ /* 0x000fe400027fe4ff */
[----:B----4-:R-:W-:-:S03]  /*1fcc0*/  IADD3 R6, P1, PT, R10, R2, RZ ;  /* 0x000000020a067210 */ /* 0x010fc60007f3e0ff */
[----:B------:R1:W-:Y:S04]  /*1fcd0*/  STL.64 [R1+0x550], R4 ;  /* 0x0005500401007387 */ /* 0x0003e80000100a00 */
[----:B------:R2:W-:Y:S01]  /*1fce0*/  STL.64 [R1+0x560], R28 ;  /* 0x0005601c01007387 */ /* 0x0005e20000100a00 */
[----:B------:R-:W-:-:S03]  /*1fcf0*/  IMAD.X R7, R11, 0x1, R0, P1 ;  /* 0x000000010b077824 */ /* 0x000fc600008e0600 */
[----:B------:R-:W4:Y:S04]  /*1fd00*/  LDL.LU.64 R10, [R1+0x4b0] ;  /* 0x0004b000010a7983 */ /* 0x000f280000300a00 */
[----:B------:R-:W4:Y:S01]  /*1fd10*/  LDL.LU.64 R14, [R1+0x4a8] ;  /* 0x0004a800010e7983 */ /* 0x000f220000300a00 */
[----:B-1----:R-:W-:-:S03]  /*1fd20*/  IADD3 R4, P2, PT, R24, R2, RZ ;  /* 0x0000000218047210 */ /* 0x002fc60007f5e0ff */
[----:B------:R3:W-:Y:S02]  /*1fd30*/  STL.64 [R1+0x548], R6 ;  /* 0x0005480601007387 */ /* 0x0007e40000100a00 */
[----:B------:R-:W-:Y:S02]  /*1fd40*/  IMAD.X R5, R25, 0x1, R0, P2 ;  /* 0x0000000119057824 */ /* 0x000fe400010e0600 */
[----:B--2---:R-:W2:Y:S04]  /*1fd50*/  LDL.LU.64 R28, [R1+0x498] ;  /* 0x00049800011c7983 */ /* 0x004ea80000300a00 */
[----:B------:R-:W2:Y:S01]  /*1fd60*/  LDL.LU.64 R24, [R1+0x490] ;  /* 0x0004900001187983 */ /* 0x000ea20000300a00 */
[----:B------:R-:W-:-:S03]  /*1fd70*/  IADD3 R32, P1, PT, R34, R2, RZ ;  /* 0x0000000222207210 */ /* 0x000fc60007f3e0ff */
[----:B------:R1:W-:Y:S01]  /*1fd80*/  STL.64 [R1+0x538], R4 ;  /* 0x0005380401007387 */ /* 0x0003e20000100a00 */
[----:B------:R-:W-:Y:S02]  /*1fd90*/  IADD3.X R33, PT, PT, R35, R0, RZ, P1, !PT ;  /* 0x0000000023217210 */ /* 0x000fe40000ffe4ff */
[----:B---3--:R-:W-:-:S05]  /*1fda0*/  IADD3 R6, P4, PT, R18, R2, RZ ;  /* 0x0000000212067210 */ /* 0x008fca0007f9e0ff */
[----:B------:R-:W-:Y:S01]  /*1fdb0*/  IMAD.X R7, R19, 0x1, R0, P4 ;  /* 0x0000000113077824 */ /* 0x000fe200020e0600 */
[----:B-1----:R-:W-:-:S04]  /*1fdc0*/  IADD3 R4, P2, PT, R12, R2, RZ ;  /* 0x000000020c047210 */ /* 0x002fc80007f5e0ff */
[----:B------:R1:W-:Y:S04]  /*1fdd0*/  STL.64 [R1+0x5b0], R6 ;  /* 0x0005b00601007387 */ /* 0x0003e80000100a00 */
[----:B------:R3:W-:Y:S01]  /*1fde0*/  STL.64 [R1+0x530], R32 ;  /* 0x0005302001007387 */ /* 0x0007e20000100a00 */
[----:B------:R-:W-:-:S03]  /*1fdf0*/  IMAD.X R5, R13, 0x1, R0, P2 ;  /* 0x000000010d057824 */ /* 0x000fc600010e0600 */
[----:B------:R-:W2:Y:S01]  /*1fe00*/  LDL.LU.64 R12, [R1+0x480] ;  /* 0x00048000010c7983 */ /* 0x000ea20000300a00 */
[----:B-1----:R-:W-:-:S03]  /*1fe10*/  IADD3 R6, P1, PT, R8, R2, RZ ;  /* 0x0000000208067210 */ /* 0x002fc60007f3e0ff */
[----:B------:R1:W-:Y:S01]  /*1fe20*/  STL.64 [R1+0x5b8], R4 ;  /* 0x0005b80401007387 */ /* 0x0003e20000100a00 */
[----:B------:R-:W-:Y:S02]  /*1fe30*/  IADD3.X R7, PT, PT, R9, R0, RZ, P1, !PT ;  /* 0x0000000009077210 */ /* 0x000fe40000ffe4ff */
[----:B---3--:R-:W-:-:S03]  /*1fe40*/  IADD3 R32, P2, PT, R36, R2, RZ ;  /* 0x0000000224207210 */ /* 0x008fc60007f5e0ff */
[----:B------:R3:W-:Y:S01]  /*1fe50*/  STL.64 [R1+0x5c8], R6 ;  /* 0x0005c80601007387 */ /* 0x0007e20000100a00 */
[----:B-1----:R-:W-:Y:S01]  /*1fe60*/  IADD3 R4, P4, PT, R26, R2, RZ ;  /* 0x000000021a047210 */ /* 0x002fe20007f9e0ff */
[----:B------:R-:W-:-:S04]  /*1fe70*/  IMAD.X R33, R37, 0x1, R0, P2 ;  /* 0x0000000125217824 */ /* 0x000fc800010e0600 */
[----:B------:R-:W-:Y:S01]  /*1fe80*/  IMAD.X R5, R27, 0x1, R0, P4 ;  /* 0x000000011b057824 */ /* 0x000fe200020e0600 */
[----:B---3--:R-:W3:Y:S04]  /*1fe90*/  LDL.LU.64 R6, [R1+0x478] ;  /* 0x0004780001067983 */ /* 0x008ee80000300a00 */
[----:B------:R-:W3:Y:S04]  /*1fea0*/  LDL.LU.64 R34, [R1+0x468] ;  /* 0x0004680001227983 */ /* 0x000ee80000300a00 */
[----:B------:R-:W3:Y:S01]  /*1feb0*/  LDL.LU.64 R18, [R1+0x460] ;  /* 0x0004600001127983 */ /* 0x000ee20000300a00 */
[----:B------:R-:W-:-:S03]  /*1fec0*/  IADD3 R8, P1, PT, R22, R2, RZ ;  /* 0x0000000216087210 */ /* 0x000fc60007f3e0ff */
[----:B------:R1:W-:Y:S01]  /*1fed0*/  STL.64 [R1+0x5e8], R4 ;  /* 0x0005e80401007387 */ /* 0x0003e20000100a00 */
[----:B------:R-:W-:-:S03]  /*1fee0*/  IADD3.X R9, PT, PT, R23, R0, RZ, P1, !PT ;  /* 0x0000000017097210 */ /* 0x000fc60000ffe4ff */
[----:B------:R-:W-:Y:S04]  /*1fef0*/  STL.64 [R1+0x5d8], R32 ;  /* 0x0005d82001007387 */ /* 0x000fe80000100a00 */
[----:B------:R-:W3:Y:S01]  /*1ff00*/  LDL.LU.64 R22, [R1+0x450] ;  /* 0x0004500001167983 */ /* 0x000ee20000300a00 */
[----:B-1----:R-:W-:-:S03]  /*1ff10*/  IADD3 R4, P2, PT, R20, R2, RZ ;  /* 0x0000000214047210 */ /* 0x002fc60007f5e0ff */
[----:B------:R1:W-:Y:S02]  /*1ff20*/  STL.64 [R1+0x5f0], R8 ;  /* 0x0005f00801007387 */ /* 0x0003e40000100a00 */
[----:B------:R-:W-:Y:S01]  /*1ff30*/  IMAD.X R5, R21, 0x1, R0, P2 ;  /* 0x0000000115057824 */ /* 0x000fe200010e0600 */
[-C--:B------:R-:W-:Y:S01]  /*1ff40*/  IADD3 R26, P1, PT, R30, R2.reuse, RZ ;  /* 0x000000021e1a7210 */ /* 0x080fe20007f3e0ff */
[----:B------:R-:W3:Y:S04]  /*1ff50*/  LDL.LU.64 R20, [R1+0x448] ;  /* 0x0004480001147983 */ /* 0x000ee80000300a00 */
[----:B------:R-:W3:Y:S01]  /*1ff60*/  LDL.LU.64 R36, [R1+0x438] ;  /* 0x0004380001247983 */ /* 0x000ee20000300a00 */
[----:B-1----:R-:W-:-:S03]  /*1ff70*/  IADD3 R8, P4, PT, R16, R2, RZ ;  /* 0x0000000210087210 */ /* 0x002fc60007f9e0ff */
[----:B------:R-:W3:Y:S01]  /*1ff80*/  LDL.LU.64 R32, [R1+0x430] ;  /* 0x0004300001207983 */ /* 0x000ee20000300a00 */
[----:B------:R-:W-:Y:S01]  /*1ff90*/  IMAD.X R27, R31, 0x1, R0, P1 ;  /* 0x000000011f1b7824 */ /* 0x000fe200008e0600 */
[----:B------:R-:W-:Y:S02]  /*1ffa0*/  IADD3.X R9, PT, PT, R17, R0, RZ, P4, !PT ;  /* 0x0000000011097210 */ /* 0x000fe400027fe4ff */
[----:B------:R4:W-:Y:S04]  /*1ffb0*/  STL.64 [R1+0x600], R4 ;  /* 0x0006000401007387 */ /* 0x0009e80000100a00 */
[----:B------:R1:W-:Y:S04]  /*1ffc0*/  STL.64 [R1+0x620], R8 ;  /* 0x0006200801007387 */ /* 0x0003e80000100a00 */
[----:B------:R2:W-:Y:S01]  /*1ffd0*/  STL.64 [R1+0x610], R26 ;  /* 0x0006101a01007387 */ /* 0x0005e20000100a00 */
[----:B----4-:R-:W-:-:S05]  /*1ffe0*/  IADD3 R4, P2, PT, R10, R2, RZ ;  /* 0x000000020a047210 */ /* 0x010fca0007f5e0ff */
[----:B------:R-:W-:Y:S02]  /*1fff0*/  IMAD.X R5, R11, 0x1, R0, P2 ;  /* 0x000000010b057824 */ /* 0x000fe400010e0600 */
[----:B------:R-:W4:Y:S01]  /*20000*/  LDL.LU.64 R10, [R1+0x428] ;  /* 0x00042800010a7983 */ /* 0x000f220000300a00 */
[----:B-1----:R-:W-:-:S03]  /*20010*/  IADD3 R8, P1, PT, R14, R2, RZ ;  /* 0x000000020e087210 */ /* 0x002fc60007f3e0ff */
[----:B------:R1:W-:Y:S02]  /*20020*/  STL.64 [R1+0x628], R4 ;  /* 0x0006280401007387 */ /* 0x0003e40000100a00 */
[--C-:B------:R-:W-:Y:S02]  /*20030*/  IMAD.X R9, R15, 0x1, R0.reuse, P1 ;  /* 0x000000010f097824 */ /* 0x100fe400008e0600 */
[----:B------:R-:W4:Y:S04]  /*20040*/  LDL.LU.64 R30, [R1+0x420] ;  /* 0x00042000011e7983 */ /* 0x000f280000300a00 */
[----:B------:R-:W4:Y:S01]  /*20050*/  LDL.LU.64 R14, [R1+0x418] ;  /* 0x00041800010e7983 */ /* 0x000f220000300a00 */
[-C--:B--2---:R-:W-:Y:S02]  /*20060*/  IADD3 R26, P2, PT, R28, R2.reuse, RZ ;  /* 0x000000021c1a7210 */ /* 0x084fe40007f5e0ff */
[----:B-1----:R-:W-:Y:S01]  /*20070*/  IADD3 R4, P4, PT, R24, R2, RZ ;  /* 0x0000000218047210 */ /* 0x002fe20007f9e0ff */
[----:B------:R-:W2:Y:S04]  /*20080*/  LDL.LU.64 R16, [R1+0x410] ;  /* 0x0004100001107983 */ /* 0x000ea80000300a00 */
[----:B------:R1:W-:Y:S01]  /*20090*/  STL.64 [R1+0x638], R8 ;  /* 0x0006380801007387 */ /* 0x0003e20000100a00 */
[----:B------:R-:W-:Y:S01]  /*200a0*/  IMAD.X R5, R25, 0x1, R0, P4 ;  /* 0x0000000119057824 */ /* 0x000fe200020e0600 */
[----:B------:R-:W-:-:S02]  /*200b0*/  IADD3.X R27, PT, PT, R29, R0, RZ, P2, !PT ;  /* 0x000000001d1b7210 */ /* 0x000fc400017fe4ff */
[----:B------:R-:W2:Y:S04]  /*200c0*/  LDL.LU.64 R24, [R1+0x408] ;  /* 0x0004080001187983 */ /* 0x000ea80000300a00 */
[----:B------:R3:W-:Y:S04]  /*200d0*/  STL.64 [R1+0x658], R4 ;  /* 0x0006580401007387 */ /* 0x0007e80000100a00 */
[----:B------:R-:W-:Y:S01]  /*200e0*/  STL.64 [R1+0x648], R26 ;  /* 0x0006481a01007387 */ /* 0x000fe20000100a00 */
[----:B-1----:R-:W-:-:S05]  /*200f0*/  IADD3 R8, P1, PT, R12, R2, RZ ;  /* 0x000000020c087210 */ /* 0x002fca0007f3e0ff */
[----:B------:R-:W-:-:S05]  /*20100*/  IMAD.X R9, R13, 0x1, R0, P1 ;  /* 0x000000010d097824 */ /* 0x000fca00008e0600 */
[----:B------:R1:W-:Y:S04]  /*20110*/  STL.64 [R1+0x660], R8 ;  /* 0x0006600801007387 */ /* 0x0003e80000100a00 */
[----:B------:R-:W2:Y:S01]  /*20120*/  LDL.LU.64 R12, [R1+0x400] ;  /* 0x00040000010c7983 */ /* 0x000ea20000300a00 */
[----:B---3--:R-:W-:-:S04]  /*20130*/  IADD3 R4, P2, PT, R6, R2, RZ ;  /* 0x0000000206047210 */ /* 0x008fc80007f5e0ff */
[----:B------:R-:W-:Y:S02]  /*20140*/  IADD3.X R5, PT, PT, R7, R0, RZ, P2, !PT ;  /* 0x0000000007057210 */ /* 0x000fe400017fe4ff */
[-C--:B------:R-:W-:Y:S01]  /*20150*/  IADD3 R28, P1, PT, R34, R2.reuse, RZ ;  /* 0x00000002221c7210 */ /* 0x080fe20007f3e0ff */
[----:B------:R-:W3:Y:S01]  /*20160*/  LDL.LU.64 R6, [R1+0x3f8] ;  /* 0x0003f80001067983 */ /* 0x000ee20000300a00 */
[----:B-1----:R-:W-:-:S03]  /*20170*/  IADD3 R8, P4, PT, R18, R2, RZ ;  /* 0x0000000212087210 */ /* 0x002fc60007f9e0ff */
[----:B------:R-:W3:Y:S02]  /*20180*/  LDL.LU.64 R26, [R1+0x3e8] ;  /* 0x0003e800011a7983 */ /* 0x000ee40000300a00 */
[--C-:B------:R-:W-:Y:S02]  /*20190*/  IMAD.X R9, R19, 0x1, R0.reuse, P4 ;  /* 0x0000000113097824 */ /* 0x100fe400020e0600 */
[----:B------:R1:W-:Y:S01]  /*201a0*/  STL.64 [R1+0x670], R4 ;  /* 0x0006700401007387 */ /* 0x0003e20000100a00 */
[----:B------:R-:W-:-:S03]  /*201b0*/  IMAD.X R29, R35, 0x1, R0, P1 ;  /* 0x00000001231d7824 */ /* 0x000fc600008e0600 */
[----:B------:R-:W3:Y:S04]  /*201c0*/  LDL.LU.64 R18, [R1+0x3e0] ;  /* 0x0003e00001127983 */ /* 0x000ee80000300a00 */
[----:B------:R1:W-:Y:S02]  /*201d0*/  STL.64 [R1+0x690], R8 ;  /* 0x0006900801007387 */ /* 0x0003e40000100a00 */
[----:B-1----:R-:W-:-:S04]  /*201e0*/  IADD3 R4, P2, PT, R22, R2, RZ ;  /* 0x0000000216047210 */ /* 0x002fc80007f5e0ff */
[----:B------:R-:W-:Y:S02]  /*201f0*/  IADD3.X R5, PT, PT, R23, R0, RZ, P2, !PT ;  /* 0x0000000017057210 */ /* 0x000fe400017fe4ff */
[-C--:B------:R-:W-:Y:S01]  /*20200*/  IADD3 R8, P1, PT, R20, R2.reuse, RZ ;  /* 0x0000000214087210 */ /* 0x080fe20007f3e0ff */
[----:B------:R1:W-:Y:S04]  /*20210*/  STL.64 [R1+0x680], R28 ;  /* 0x0006801c01007387 */ /* 0x0003e80000100a00 */
[----:B------:R-:W-:Y:S01]  /*20220*/  IMAD.X R9, R21, 0x1, R0, P1 ;  /* 0x0000000115097824 */ /* 0x000fe200008e0600 */
[----:B------:R1:W-:Y:S01]  /*20230*/  STL.64 [R1+0x698], R4 ;  /* 0x0006980401007387 */ /* 0x0003e20000100a00 */
[----:B------:R-:W-:-:S03]  /*20240*/  IADD3 R34, P2, PT, R36, R2, RZ ;  /* 0x0000000224227210 */ /* 0x000fc60007f5e0ff */
[----:B-1----:R-:W3:Y:S04]  /*20250*/  LDL.LU.64 R28, [R1+0x3d8] ;  /* 0x0003d800011c7983 */ /* 0x002ee80000300a00 */
[----:B------:R-:W3:Y:S01]  /*20260*/  LDL.LU.64 R22, [R1+0x310] ;  /* 0x0003100001167983 */ /* 0x000ee20000300a00 */
[----:B------:R-:W-:-:S03]  /*20270*/  IADD3 R4, P4, PT, R32, R2, RZ ;  /* 0x0000000220047210 */ /* 0x000fc60007f9e0ff */
[----:B------:R-:W3:Y:S01]  /*20280*/  LDL.LU.64 R20, [R1+0x308] ;  /* 0x0003080001147983 */ /* 0x000ee20000300a00 */
[----:B------:R-:W-:-:S03]  /*20290*/  IADD3.X R5, PT, PT, R33, R0, RZ, P4, !PT ;  /* 0x0000000021057210 */ /* 0x000fc600027fe4ff */
[----:B------:R4:W-:Y:S01]  /*202a0*/  STL.64 [R1+0x6a8], R8 ;  /* 0x0006a80801007387 */ /* 0x0009e20000100a00 */
[----:B------:R-:W-:-:S03]  /*202b0*/  IMAD.X R35, R37, 0x1, R0, P2 ;  /* 0x0000000125237824 */ /* 0x000fc600010e0600 */
[----:B------:R-:W3:Y:S04]  /*202c0*/  LDL.LU.64 R32, [R1+0x300] ;  /* 0x0003000001207983 */ /* 0x000ee80000300a00 */
[----:B------:R1:W-:Y:S04]  /*202d0*/  STL.64 [R1+0x6c8], R4 ;  /* 0x0006c80401007387 */ /* 0x0003e80000100a00 */
[----:B------:R-:W-:Y:S01]  /*202e0*/  STL.64 [R1+0x6b8], R34 ;  /* 0x0006b82201007387 */ /* 0x000fe20000100a00 */
[----:B----4-:R-:W-:-:S05]  /*202f0*/  IADD3 R8, P1, PT, R10, R2, RZ ;  /* 0x000000020a087210 */ /* 0x010fca0007f3e0ff */
[----:B------:R-:W-:Y:S01]  /*20300*/  IMAD.X R9, R11, 0x1, R0, P1 ;  /* 0x000000010b097824 */ /* 0x000fe200008e0600 */
[----:B-1----:R-:W-:-:S04]  /*20310*/  IADD3 R4, P2, PT, R30, R2, RZ ;  /* 0x000000021e047210 */ /* 0x002fc80007f5e0ff */
[----:B------:R1:W-:Y:S01]  /*20320*/  STL.64 [R1+0x6d0], R8 ;  /* 0x0006d00801007387 */ /* 0x0003e20000100a00 */
[----:B------:R-:W-:-:S03]  /*20330*/  IMAD.X R5, R31, 0x1, R0, P2 ;  /* 0x000000011f057824 */ /* 0x000fc600010e0600 */
[----:B------:R-:W4:Y:S01]  /*20340*/  LDL.LU.64 R30, [R1+0x2f8] ;  /* 0x0002f800011e7983 */ /* 0x000f220000300a00 */
[----:B-1----:R-:W-:-:S03]  /*20350*/  IADD3 R8, P1, PT, R14, R2, RZ ;  /* 0x000000020e087210 */ /* 0x002fc60007f3e0ff */
[----:B------:R-:W-:Y:S01]  /*20360*/  STL.64 [R1+0x6e0], R4 ;  /* 0x0006e00401007387 */ /* 0x000fe20000100a00 */
[----:B------:R-:W-:-:S03]  /*20370*/  IADD3.X R9, PT, PT, R15, R0, RZ, P1, !PT ;  /* 0x000000000f097210 */ /* 0x000fc60000ffe4ff */
[----:B------:R-:W4:Y:S04]  /*20380*/  LDL.LU.64 R14, [R1+0xbe8] ;  /* 0x000be800010e7983 */ /* 0x000f280000300a00 */
[----:B------:R1:W-:Y:S04]  /*20390*/  STL.64 [R1+0x6f0], R8 ;  /* 0x0006f00801007387 */ /* 0x0003e80000100a00 */
[----:B-1----:R-:W4:Y:S01]  /*203a0*/  LDL.LU.64 R8, [R1+0xbd8] ;  /* 0x000bd80001087983 */ /* 0x002f220000300a00 */
[-C--:B--2---:R-:W-:Y:S02]  /*203b0*/  IADD3 R10, P4, PT, R16, R2.reuse, RZ ;  /* 0x00000002100a7210 */ /* 0x084fe40007f9e0ff */
[----:B------:R-:W-:-:S03]  /*203c0*/  IADD3 R4, P2, PT, R24, R2, RZ ;  /* 0x0000000218047210 */ /* 0x000fc60007f5e0ff */
[--C-:B------:R-:W-:Y:S02]  /*203d0*/  IMAD.X R11, R17, 0x1, R0.reuse, P4 ;  /* 0x00000001110b7824 */ /* 0x100fe400020e0600 */
[----:B------:R-:W-:Y:S01]  /*203e0*/  IMAD.X R5, R25, 0x1, R0, P2 ;  /* 0x0000000119057824 */ /* 0x000fe200010e0600 */
[----:B------:R-:W2:Y:S04]  /*203f0*/  LDL.LU.64 R16, [R1+0xbd0] ;  /* 0x000bd00001107983 */ /* 0x000ea80000300a00 */
[----:B------:R1:W-:Y:S04]  /*20400*/  STL.64 [R1+0x700], R10 ;  /* 0x0007000a01007387 */ /* 0x0003e80000100a00 */
[----:B------:R3:W-:Y:S01]  /*20410*/  STL.64 [R1+0x708], R4 ;  /* 0x0007080401007387 */ /* 0x0007e20000100a00 */
[----:B-1----:R-:W-:-:S04]  /*20420*/  IADD3 R10, P1, PT, R12, R2, RZ ;  /* 0x000000020c0a7210 */ /* 0x002fc80007f3e0ff */
[----:B------:R-:W-:Y:S02]  /*20430*/  IADD3.X R11, PT, PT, R13, R0, RZ, P1, !PT ;  /* 0x000000000d0b7210 */ /* 0x000fe40000ffe4ff */
[----:B------:R-:W2:Y:S01]  /*20440*/  LDL.LU.64 R12, [R1+0xbc0] ;  /* 0x000bc000010c7983 */ /* 0x000ea20000300a00 */
[----:B---3--:R-:W-:-:S03]  /*20450*/  IADD3 R4, P2, PT, R6, R2, RZ ;  /* 0x0000000206047210 */ /* 0x008fc60007f5e0ff */
[----:B------:R1:W-:Y:S02]  /*20460*/  STL.64 [R1+0x718], R10 ;  /* 0x0007180a01007387 */ /* 0x0003e40000100a00 */
[----:B------:R-:W-:Y:S01]  /*20470*/  IMAD.X R5, R7, 0x1, R0, P2 ;  /* 0x0000000107057824 */ /* 0x000fe200010e0600 */
[----:B------:R-:W-:-:S04]  /*20480*/  IADD3 R24, P4, PT, R26, R2, RZ ;  /* 0x000000021a187210 */ /* 0x000fc80007f9e0ff */
[----:B------:R3:W-:Y:S01]  /*20490*/  STL.64 [R1+0x728], R4 ;  /* 0x0007280401007387 */ /* 0x0007e20000100a00 */
[----:B-1----:R-:W-:Y:S01]  /*204a0*/  IADD3 R10, P1, PT, R18, R2, RZ ;  /* 0x00000002120a7210 */ /* 0x002fe20007f3e0ff */
[----:B------:R-:W-:-:S03]  /*204b0*/  IMAD.X R25, R27, 0x1, R0, P4 ;  /* 0x000000011b197824 */ /* 0x000fc600020e0600 */
[----:B------:R-:W-:Y:S01]  /*204c0*/  IADD3.X R11, PT, PT, R19, R0, RZ, P1, !PT ;  /* 0x00000000130b7210 */ /* 0x000fe20000ffe4ff */
[----:B---3--:R-:W3:Y:S04]  /*204d0*/  LDL.LU.64 R4, [R1+0xbb8] ;  /* 0x000bb80001047983 */ /* 0x008ee80000300a00 */
[----:B------:R-:W3:Y:S04]  /*204e0*/  LDL.LU.64 R6, [R1+0xba8] ;  /* 0x000ba80001067983 */ /* 0x000ee80000300a00 */
[----:B------:R1:W-:Y:S01]  /*204f0*/  STL.64 [R1+0x738], R24 ;  /* 0x0007381801007387 */ /* 0x0003e20000100a00 */
[----:B------:R-:W-:-:S03]  /*20500*/  IADD3 R26, P2, PT, R28, R2, RZ ;  /* 0x000000021c1a7210 */ /* 0x000fc60007f5e0ff */
[----:B-1----:R-:W3:Y:S01]  /*20510*/  LDL.LU.64 R24, [R1+0xba0] ;  /* 0x000ba00001187983 */ /* 0x002ee20000300a00 */
[-C--:B------:R-:W-:Y:S01]  /*20520*/  IADD3 R18, P1, PT, R22, R2.reuse, RZ ;  /* 0x0000000216127210 */ /* 0x080fe20007f3e0ff */
[--C-:B------:R-:W-:Y:S02]  /*20530*/  IMAD.X R27, R29, 0x1, R0.reuse, P2 ;  /* 0x000000011d1b7824 */ /* 0x100fe400010e0600 */
[----:B------:R1:W-:Y:S02]  /*20540*/  STL.64 [R1+0x740], R10 ;  /* 0x0007400a01007387 */ /* 0x0003e40000100a00 */
[----:B------:R-:W-:Y:S02]  /*20550*/  IMAD.X R19, R23, 0x1, R0, P1 ;  /* 0x0000000117137824 */ /* 0x000fe400008e0600 */
[----:B------:R-:W3:Y:S04]  /*20560*/  LDL.LU.64 R28, [R1+0xb90] ;  /* 0x000b9000011c7983 */ /* 0x000ee80000300a00 */
[----:B------:R1:W-:Y:S02]  /*20570*/  STL.64 [R1+0x750], R26 ;  /* 0x0007501a01007387 */ /* 0x0003e40000100a00 */
[----:B-1----:R-:W-:-:S02]  /*20580*/  IADD3 R10, P4, PT, R20, R2, RZ ;  /* 0x00000002140a7210 */ /* 0x002fc40007f9e0ff */
[----:B------:R1:W-:Y:S02]  /*20590*/  STL.64 [R1+0x760], R18 ;  /* 0x0007601201007387 */ /* 0x0003e40000100a00 */
[----:B------:R-:W-:Y:S02]  /*205a0*/  IADD3.X R11, PT, PT, R21, R0, RZ, P4, !PT ;  /* 0x00000000150b7210 */ /* 0x000fe400027fe4ff */
[-C--:B------:R-:W-:Y:S01]  /*205b0*/  IADD3 R26, P2, PT, R32, R2.reuse, RZ ;  /* 0x00000002201a7210 */ /* 0x080fe20007f5e0ff */
[----:B-1----:R-:W3:Y:S04]  /*205c0*/  LDL.LU.64 R18, [R1+0xb88] ;  /* 0x000b880001127983 */ /* 0x002ee80000300a00 */
[----:B------:R-:W-:Y:S01]  /*205d0*/  IMAD.X R27, R33, 0x1, R0, P2 ;  /* 0x00000001211b7824 */ /* 0x000fe200010e0600 */
[----:B------:R-:W3:Y:S04]  /*205e0*/  LDL.LU.64 R22, [R1+0xb78] ;  /* 0x000b780001167983 */ /* 0x000ee80000300a00 */
[----:B------:R1:W-:Y:S04]  /*205f0*/  STL.64 [R1+0x770], R10 ;  /* 0x0007700a01007387 */ /* 0x0003e80000100a00 */
[----:B-1----:R-:W3:Y:S04]  /*20600*/  LDL.LU.64 R10, [R1+0xb70] ;  /* 0x000b7000010a7983 */ /* 0x002ee80000300a00 */
[----:B------:R1:W-:Y:S04]  /*20610*/  STL.64 [R1+0x780], R26 ;  /* 0x0007801a01007387 */ /* 0x0003e80000100a00 */
[----:B-1----:R-:W3:Y:S01]  /*20620*/  LDL.LU.64 R26, [R1+0xb60] ;  /* 0x000b6000011a7983 */ /* 0x002ee20000300a00 */
[----:B----4-:R-:W-:-:S05]  /*20630*/  IADD3 R20, P4, PT, R30, R2, RZ ;  /* 0x000000021e147210 */ /* 0x010fca0007f9e0ff */
[----:B------:R-:W-:-:S05]  /*20640*/  IMAD.X R21, R31, 0x1, R0, P4 ;  /* 0x000000011f157824 */ /* 0x000fca00020e0600 */
[----:B------:R1:W-:Y:S01]  /*20650*/  STL.64 [R1+0x790], R20 ;  /* 0x0007901401007387 */ /* 0x0003e20000100a00 */
[----:B------:R-:W-:-:S04]  /*20660*/  IADD3 R106, P1, PT, R14, R2, RZ ;  /* 0x000000020e6a7210 */ /* 0x000fc80007f3e0ff */
[----:B------:R-:W-:Y:S01]  /*20670*/  IADD3.X R107, PT, PT, R15, R0, RZ, P1, !PT ;  /* 0x000000000f6b7210 */ /* 0x000fe20000ffe4ff */
[----:B-1----:R-:W4:Y:S04]  /*20680*/  LDL.LU.64 R20, [R1+0xb58] ;  /* 0x000b580001147983 */ /* 0x002f280000300a00 */
[----:B------:R-:W4:Y:S01]  /*20690*/  LDL.LU.64 R14, [R1+0xb50] ;  /* 0x000b5000010e7983 */ /* 0x000f220000300a00 */
[----:B------:R-:W-:-:S05]  /*206a0*/  IADD3 R108, P2, PT, R8, R2, RZ ;  /* 0x00000002086c7210 */ /* 0x000fca0007f5e0ff */
[----:B------:R-:W-:Y:S02]  /*206b0*/  IMAD.X R109, R9, 0x1, R0, P2 ;  /* 0x00000001096d7824 */ /* 0x000fe400010e0600 */
[----:B------:R-:W4:Y:S01]  /*206c0*/  LDL.LU.64 R8, [R1+0xb40] ;  /* 0x000b400001087983 */ /* 0x000f220000300a00 */
[----:B--2---:R-:W-:-:S05]  /*206d0*/  IADD3 R110, P4, PT, R16, R2, RZ ;  /* 0x00000002106e7210 */ /* 0x004fca0007f9e0ff */
[----:B------:R-:W-:Y:S02]  /*206e0*/  IMAD.X R111, R17, 0x1, R0, P4 ;  /* 0x00000001116f7824 */ /* 0x000fe400020e0600 */
[----:B------:R-:W2:Y:S01]  /*206f0*/  LDL.LU.64 R16, [R1+0xb38] ;  /* 0x000b380001107983 */ /* 0x000ea20000300a00 */
[----:B------:R-:W-:-:S04]  /*20700*/  IADD3 R112, P1, PT, R12, R2, RZ ;  /* 0x000000020c707210 */ /* 0x000fc80007f3e0ff */
[----:B------:R-:W-:Y:S02]  /*20710*/  IADD3.X R113, PT, PT, R13, R0, RZ, P1, !PT ;  /* 0x000000000d717210 */ /* 0x000fe40000ffe4ff */
[-C--:B---3--:R-:W-:Y:S02]  /*20720*/  IADD3 R114, P2, PT, R4, R2.reuse, RZ ;  /* 0x0000000204727210 */ /* 0x088fe40007f5e0ff */
[----:B------:R-:W-:-:S03]  /*20730*/  IADD3 R116, P4, PT, R6, R2, RZ ;  /* 0x0000000206747210 */ /* 0x000fc60007f9e0ff */
[--C-:B------:R-:W-:Y:S02]  /*20740*/  IMAD.X R115, R5, 0x1, R0.reuse, P2 ;  /* 0x0000000105737824 */ /* 0x100fe400010e0600 */
[----:B------:R-:W3:Y:S01]  /*20750*/  LDL.LU.64 R4, [R1+0xb30] ;  /* 0x000b300001047983 */ /* 0x000ee20000300a00 */
[----:B------:R-:W-:-:S03]  /*20760*/  IMAD.X R117, R7, 0x1, R0, P4 ;  /* 0x0000000107757824 */ /* 0x000fc600020e0600 */
[----:B------:R-:W3:Y:S04]  /*20770*/  LDL.LU.64 R12, [R1+0xb28] ;  /* 0x000b2800010c7983 */ /* 0x000ee80000300a00 */
[----:B------:R-:W3:Y:S01]  /*20780*/  LDL.LU.64 R6, [R1+0xb20] ;  /* 0x000b200001067983 */ /* 0x000ee20000300a00 */
[----:B------:R-:W-:-:S04]  /*20790*/  IADD3 R118, P1, PT, R24, R2, RZ ;  /* 0x0000000218767210 */ /* 0x000fc80007f3e0ff */
[----:B------:R-:W-:Y:S02]  /*207a0*/  IADD3.X R119, PT, PT, R25, R0, RZ, P1, !PT ;  /* 0x0000000019777210 */ /* 0x000fe40000ffe4ff */
[----:B------:R-:W3:Y:S01]  /*207b0*/  LDL.LU.64 R24, [R1+0xb18] ;  /* 0x000b180001187983 */ /* 0x000ee20000300a00 */
[----:B------:R-:W-:-:S05]  /*207c0*/  IADD3 R120, P2, PT, R28, R2, RZ ;  /* 0x000000021c787210 */ /* 0x000fca0007f5e0ff */
[----:B------:R-:W-:Y:S02]  /*207d0*/  IMAD.X R121, R29, 0x1, R0, P2 ;  /* 0x000000011d797824 */ /* 0x000fe400010e0600 */
[----:B------:R-:W3:Y:S01]  /*207e0*/  LDL.LU.64 R28, [R1+0xb10] ;  /* 0x000b1000011c7983 */ /* 0x000ee20000300a00 */
[----:B------:R-:W-:-:S05]  /*207f0*/  IADD3 R122, P1, PT, R18, R2, RZ ;  /* 0x00000002127a7210 */ /* 0x000fca0007f3e0ff */
[----:B------:R-:W-:Y:S02]  /*20800*/  IMAD.X R123, R19, 0x1, R0, P1 ;  /* 0x00000001137b7824 */ /* 0x000fe400008e0600 */
[----:B------:R-:W3:Y:S01]  /*20810*/  LDL.LU.64 R18, [R1+0xb08] ;  /* 0x000b080001127983 */ /* 0x000ee20000300a00 */
[-C--:B------:R-:W-:Y:S02]  /*20820*/  IADD3 R124, P4, PT, R22, R2.reuse, RZ ;  /* 0x00000002167c7210 */ /* 0x080fe40007f9e0ff */
[----:B------:R-:W-:-:S05]  /*20830*/  IADD3 R128, P2, PT, R10, R2, RZ ;  /* 0x000000020a807210 */ /* 0x000fca0007f5e0ff */
[----:B------:R-:W-:Y:S02]  /*20840*/  IMAD.X R129, R11, 0x1, R0, P2 ;  /* 0x000000010b817824 */ /* 0x000fe400010e0600 */
[----:B------:R-:W3:Y:S01]  /*20850*/  LDL.LU.64 R10, [R1+0xb00] ;  /* 0x000b0000010a7983 */ /* 0x000ee20000300a00 */
[----:B------:R-:W-:-:S03]  /*20860*/  IADD3.X R125, PT, PT, R23, R0, RZ, P4, !PT ;  /* 0x00000000177d7210 */ /* 0x000fc600027fe4ff */
[----:B------:R-:W3:Y:S01]  /*20870*/  LDL.LU.64 R22, [R1+0xaf8] ;  /* 0x000af80001167983 */ /* 0x000ee20000300a00 */
[----:B------:R-:W-:-:S05]  /*20880*/  IADD3 R136, P1, PT, R26, R2, RZ ;  /* 0x000000021a887210 */ /* 0x000fca0007f3e0ff */
[----:B------:R-:W-:Y:S02]  /*20890*/  IMAD.X R137, R27, 0x1, R0, P1 ;  /* 0x000000011b897824 */ /* 0x000fe400008e0600 */
[----:B------:R-:W3:Y:S01]  /*208a0*/  LDL.LU.64 R26, [R1+0xaf0] ;  /* 0x000af000011a7983 */ /* 0x000ee20000300a00 */
[----:B----4-:R-:W-:-:S04]  /*208b0*/  IADD3 R140, P2, PT, R20, R2, RZ ;  /* 0x00000002148c7210 */ /* 0x010fc80007f5e0ff */
[----:B------:R-:W-:Y:S02]  /*208c0*/  IADD3.X R141, PT, PT, R21, R0, RZ, P2, !PT ;  /* 0x00000000158d7210 */ /* 0x000fe400017fe4ff */
[----:B------:R-:W4:Y:S01]  /*208d0*/  LDL.LU.64 R20, [R1+0xae8] ;  /* 0x000ae80001147983 */ /* 0x000f220000300a00 */
[----:B------:R-:W-:-:S05]  /*208e0*/  IADD3 R148, P1, PT, R8, R2, RZ ;  /* 0x0000000208947210 */ /* 0x000fca0007f3e0ff */
[----:B------:R-:W-:Y:S02]  /*208f0*/  IMAD.X R149, R9, 0x1, R0, P1 ;  /* 0x0000000109957824 */ /* 0x000fe400008e0600 */
[----:B------:R-:W4:Y:S01]  /*20900*/  LDL.LU.64 R8, [R1+0xae0] ;  /* 0x000ae00001087983 */ /* 0x000f220000300a00 */
[-C--:B------:R-:W-:Y:S02]  /*20910*/  IADD3 R144, P4, PT, R14, R2.reuse, RZ ;  /* 0x000000020e907210 */ /* 0x080fe40007f9e0ff */
[----:B--2---:R-:W-:-:S03]  /*20920*/  IADD3 R152, P2, PT, R16, R2, RZ ;  /* 0x0000000210987210 */ /* 0x004fc60007f5e0ff */
[----:B------:R-:W-:Y:S02]  /*20930*/  IMAD.X R145, R15, 0x1, R0, P4 ;  /* 0x000000010f917824 */ /* 0x000fe400020e0600 */
[----:B------:R-:W2:Y:S01]  /*20940*/  LDL.LU.64 R14, [R1+0xad8] ;  /* 0x000ad800010e7983 */ /* 0x000ea20000300a00 */
[----:B------:R-:W-:-:S03]  /*20950*/  IADD3.X R153, PT, PT, R17, R0, RZ, P2, !PT ;  /* 0x0000000011997210 */ /* 0x000fc600017fe4ff */
[----:B------:R-:W2:Y:S01]  /*20960*/  LDL.LU.64 R16, [R1+0xad0] ;  /* 0x000ad00001107983 */ /* 0x000ea20000300a00 */
[-C--:B---3--:R-:W-:Y:S02]  /*20970*/  IADD3 R156, P1, PT, R4, R2.reuse, RZ ;  /* 0x00000002049c7210 */ /* 0x088fe40007f3e0ff */
[----:B------:R-:W-:-:S03]  /*20980*/  IADD3 R160, P4, PT, R12, R2, RZ ;  /* 0x000000020ca07210 */ /* 0x000fc60007f9e0ff */
[--C-:B------:R-:W-:Y:S02]  /*20990*/  IMAD.X R157, R5, 0x1, R0.reuse, P1 ;  /* 0x00000001059d7824 */ /* 0x100fe400008e0600 */
[----:B------:R-:W3:Y:S01]  /*209a0*/  LDL.LU.64 R4, [R1+0xac0] ;  /* 0x000ac00001047983 */ /* 0x000ee20000300a00 */
[----:B------:R-:W-:Y:S01]  /*209b0*/  IADD3 R164, P2, PT, R6, R2, RZ ;  /* 0x0000000206a47210 */ /* 0x000fe20007f5e0ff */
[----:B------:R-:W-:-:S03]  /*209c0*/  IMAD.X R161, R13, 0x1, R0, P4 ;  /* 0x000000010da17824 */ /* 0x000fc600020e0600 */
[----:B------:R-:W-:Y:S02]  /*209d0*/  IADD3.X R165, PT, PT, R7, R0, RZ, P2, !PT ;  /* 0x0000000007a57210 */ /* 0x000fe400017fe4ff */
[----:B------:R-:W3:Y:S04]  /*209e0*/  LDL.LU.64 R6, [R1+0xab8] ;  /* 0x000ab80001067983 */ /* 0x000ee80000300a00 */
[----:B------:R-:W3:Y:S01]  /*209f0*/  LDL.LU.64 R12, [R1+0xab0] ;  /* 0x000ab000010c7983 */ /* 0x000ee20000300a00 */
[----:B------:R-:W-:-:S03]  /*20a00*/  IADD3 R168, P1, PT, R24, R2, RZ ;  /* 0x0000000218a87210 */ /* 0x000fc60007f3e0ff */
[----:B------:R-:W3:Y:S02]  /*20a10*/  LDL.LU.64 R36, [R1+0xaa8] ;  /* 0x000aa80001247983 */ /* 0x000ee40000300a00 */
[----:B------:R-:W-:Y:S02]  /*20a20*/  IMAD.X R169, R25, 0x1, R0, P1 ;  /* 0x0000000119a97824 */ /* 0x000fe400008e0600 */
[----:B------:R-:W3:Y:S01]  /*20a30*/  LDL.LU.64 R24, [R1+0xaa0] ;  /* 0x000aa00001187983 */ /* 0x000ee20000300a00 */
[----:B------:R-:W-:-:S05]  /*20a40*/  IADD3 R172, P2, PT, R28, R2, RZ ;  /* 0x000000021cac7210 */ /* 0x000fca0007f5e0ff */
[----:B------:R-:W-:Y:S01]  /*20a50*/  IMAD.X R173, R29, 0x1, R0, P2 ;  /* 0x000000011dad7824 */ /* 0x000fe200010e0600 */
[----:B------:R-:W-:-:S04]  /*20a60*/  IADD3 R176, P4, PT, R18, R2, RZ ;  /* 0x0000000212b07210 */ /* 0x000fc80007f9e0ff */
[----:B------:R-:W-:Y:S02]  /*20a70*/  IADD3.X R177, PT, PT, R19, R0, RZ, P4, !PT ;  /* 0x0000000013b17210 */ /* 0x000fe400027fe4ff */
[----:B------:R-:W3:Y:S01]  /*20a80*/  LDL.LU.64 R18, [R1+0xa98] ;  /* 0x000a980001127983 */ /* 0x000ee20000300a00 */
[-C--:B------:R-:W-:Y:S02]  /*20a90*/  IADD3 R180, P1, PT, R10, R2.reuse, RZ ;  /* 0x000000020ab47210 */ /* 0x080fe40007f3e0ff */
[----:B------:R-:W-:-:S03]  /*20aa0*/  IADD3 R184, P2, PT, R22, R2, RZ ;  /* 0x0000000216b87210 */ /* 0x000fc60007f5e0ff */
[--C-:B------:R-:W-:Y:S02]  /*20ab0*/  IMAD.X R181, R11, 0x1, R0.reuse, P1 ;  /* 0x000000010bb57824 */ /* 0x100fe400008e0600 */
[----:B------:R-:W3:Y:S01]  /*20ac0*/  LDL.LU.64 R10, [R1+0xa90] ;  /* 0x000a9000010a7983 */ /* 0x000ee20000300a00 */
[----:B------:R-:W-:-:S03]  /*20ad0*/  IMAD.X R185, R23, 0x1, R0, P2 ;  /* 0x0000000117b97824 */ /* 0x000fc600010e0600 */
[----:B------:R-:W3:Y:S04]  /*20ae0*/  LDL.LU.64 R32, [R1+0xa88] ;  /* 0x000a880001207983 */ /* 0x000ee80000300a00 */
[----:B------:R-:W3:Y:S01]  /*20af0*/  LDL.LU.64 R22, [R1+0xa80] ;  /* 0x000a800001167983 */ /* 0x000ee20000300a00 */
[----:B----4-:R-:W-:-:S05]  /*20b00*/  IADD3 R196, P2, PT, R8, R2, RZ ;  /* 0x0000000208c47210 */ /* 0x010fca0007f5e0ff */
[--C-:B------:R-:W-:Y:S02]  /*20b10*/  IMAD.X R197, R9, 0x1, R0.reuse, P2 ;  /* 0x0000000109c57824 */ /* 0x100fe400010e0600 */
[----:B------:R-:W4:Y:S01]  /*20b20*/  LDL.LU.64 R8, [R1+0xa78] ;  /* 0x000a780001087983 */ /* 0x000f220000300a00 */
[-C--:B------:R-:W-:Y:S02]  /*20b30*/  IADD3 R188, P1, PT, R26, R2.reuse, RZ ;  /* 0x000000021abc7210 */ /* 0x080fe40007f3e0ff */
[----:B------:R-:W-:Y:S02]  /*20b40*/  IADD3 R192, P4, PT, R20, R2, RZ ;  /* 0x0000000214c07210 */ /* 0x000fe40007f9e0ff */
[----:B------:R-:W-:Y:S02]  /*20b50*/  IADD3.X R189, PT, PT, R27, R0, RZ, P1, !PT ;  /* 0x000000001bbd7210 */ /* 0x000fe40000ffe4ff */
[----:B--2---:R-:W-:Y:S01]  /*20b60*/  IADD3 R200, P1, PT, R14, R2, RZ ;  /* 0x000000020ec87210 */ /* 0x004fe20007f3e0ff */
[----:B------:R-:W-:-:S02]  /*20b70*/  IMAD.X R193, R21, 0x1, R0, P4 ;  /* 0x0000000115c17824 */ /* 0x000fc400020e0600 */
[----:B------:R-:W2:Y:S01]  /*20b80*/  LDL.LU.64 R20, [R1+0xa70] ;  /* 0x000a700001147983 */ /* 0x000ea20000300a00 */
[----:B------:R-:W-:Y:S02]  /*20b90*/  IADD3.X R201, PT, PT, R15, R0, RZ, P1, !PT ;  /* 0x000000000fc97210 */ /* 0x000fe40000ffe4ff */
[----:B------:R-:W-:Y:S01]  /*20ba0*/  IADD3 R204, P2, PT, R16, R2, RZ ;  /* 0x0000000210cc7210 */ /* 0x000fe20007f5e0ff */
[----:B------:R-:W2:Y:S04]  /*20bb0*/  LDL.LU.64 R30, [R1+0xa68] ;  /* 0x000a6800011e7983 */ /* 0x000ea80000300a00 */
[----:B------:R-:W2:Y:S01]  /*20bc0*/  LDL.LU.64 R14, [R1+0xa60] ;  /* 0x000a6000010e7983 */ /* 0x000ea20000300a00 */
[----:B------:R-:W-:-:S03]  /*20bd0*/  IMAD.X R205, R17, 0x1, R0, P2 ;  /* 0x0000000111cd7824 */ /* 0x000fc600010e0600 */
[----:B------:R-:W2:Y:S04]  /*20be0*/  LDL.LU.64 R26, [R1+0xa58] ;  /* 0x000a5800011a7983 */ /* 0x000ea80000300a00 */
[----:B------:R-:W2:Y:S04]  /*20bf0*/  LDL.LU.64 R16, [R1+0xa50] ;  /* 0x000a500001107983 */ /* 0x000ea80000300a00 */
[----:B------:R-:W2:Y:S01]  /*20c00*/  LDL.LU.64 R34, [R1+0xa48] ;  /* 0x000a480001227983 */ /* 0x000ea20000300a00 */
[-C--:B---3--:R-:W-:Y:S02]  /*20c10*/  IADD3 R208, P4, PT, R4, R2.reuse, RZ ;  /* 0x0000000204d07210 */ /* 0x088fe40007f9e0ff */
[----:B------:R-:W-:-:S02]  /*20c20*/  IADD3 R212, P1, PT, R6, R2, RZ ;  /* 0x0000000206d47210 */ /* 0x000fc40007f3e0ff */
[----:B------:R-:W-:Y:S01]  /*20c30*/  IADD3 R4, P2, PT, R12, R2, RZ ;  /* 0x000000020c047210 */ /* 0x000fe20007f5e0ff */
[--C-:B------:R-:W-:Y:S01]  /*20c40*/  IMAD.X R209, R5, 0x1, R0.reuse, P4 ;  /* 0x0000000105d17824 */ /* 0x100fe200020e0600 */
[----:B------:R-:W-:Y:S02]  /*20c50*/  IADD3.X R213, PT, PT, R7, R0, RZ, P1, !PT ;  /* 0x0000000007d57210 */ /* 0x000fe40000ffe4ff */
[-C--:B------:R-:W-:Y:S01]  /*20c60*/  IADD3 R28, P1, PT, R36, R2.reuse, RZ ;  /* 0x00000002241c7210 */ /* 0x080fe20007f3e0ff */
[--C-:B------:R-:W-:Y:S02]  /*20c70*/  IMAD.X R5, R13, 0x1, R0.reuse, P2 ;  /* 0x000000010d057824 */ /* 0x100fe400010e0600 */
[----:B------:R-:W3:Y:S01]  /*20c80*/  LDL.LU.64 R12, [R1+0xa40] ;  /* 0x000a4000010c7983 */ /* 0x000ee20000300a00 */
[----:B------:R-:W-:Y:S01]  /*20c90*/  IADD3 R6, P4, PT, R24, R2, RZ ;  /* 0x0000000218067210 */ /* 0x000fe20007f9e0ff */
[----:B------:R-:W-:Y:S02]  /*20ca0*/  IMAD.X R29, R37, 0x1, R0, P1 ;  /* 0x00000001251d7824 */ /* 0x000fe400008e0600 */
[----:B------:R1:W-:Y:S01]  /*20cb0*/  STL.64 [R1+0x170], R4 ;  /* 0x0001700401007387 */ /* 0x0003e20000100a00 */
[----:B------:R-:W-:-:S05]  /*20cc0*/  IADD3.X R7, PT, PT, R25, R0, RZ, P4, !PT ;  /* 0x0000000019077210 */ /* 0x000fca00027fe4ff */
[----:B------:R1:W-:Y:S04]  /*20cd0*/  STL.64 [R1+0x190], R6 ;  /* 0x0001900601007387 */ /* 0x0003e80000100a00 */
[----:B------:R1:W-:Y:S04]  /*20ce0*/  STL.64 [R1+0x180], R28 ;  /* 0x0001801c01007387 */ /* 0x0003e80000100a00 */
[----:B------:R-:W3:Y:S01]  /*20cf0*/  LDL.LU.64 R24, [R1+0xa38] ;  /* 0x000a380001187983 */ /* 0x000ee20000300a00 */
[----:B-1----:R-:W-:-:S05]  /*20d00*/  IADD3 R4, P2, PT, R18, R2, RZ ;  /* 0x0000000212047210 */ /* 0x002fca0007f5e0ff */
[----:B------:R-:W-:-:S05]  /*20d10*/  IMAD.X R5, R19, 0x1, R0, P2 ;  /* 0x0000000113057824 */ /* 0x000fca00010e0600 */
[----:B------:R1:W-:Y:S01]  /*20d20*/  STL.64 [R1+0x1a0], R4 ;  /* 0x0001a00401007387 */ /* 0x0003e20000100a00 */
[----:B------:R-:W-:-:S05]  /*20d30*/  IADD3 R6, P1, PT, R10, R2, RZ ;  /* 0x000000020a067210 */ /* 0x000fca0007f3e0ff */
[----:B------:R-:W-:Y:S01]  /*20d40*/  IMAD.X R7, R11, 0x1, R0, P1 ;  /* 0x000000010b077824 */ /* 0x000fe200008e0600 */
[-C--:B------:R-:W-:Y:S01]  /*20d50*/  IADD3 R28, P2, PT, R32, R2.reuse, RZ ;  /* 0x00000002201c7210 */ /* 0x080fe20007f5e0ff */
[----:B------:R-:W3:Y:S01]  /*20d60*/  LDL.LU.64 R10, [R1+0xa30] ;  /* 0x000a3000010a7983 */ /* 0x000ee20000300a00 */
[----:B-1----:R-:W-:-:S03]  /*20d70*/  IADD3 R4, P4, PT, R22, R2, RZ ;  /* 0x0000000216047210 */ /* 0x002fc60007f9e0ff */
[----:B------:R-:W3:Y:S01]  /*20d80*/  LDL.LU.64 R36, [R1+0xa28] ;  /* 0x000a280001247983 */ /* 0x000ee20000300a00 */
[----:B------:R-:W-:Y:S01]  /*20d90*/  IADD3.X R29, PT, PT, R33, R0, RZ, P2, !PT ;  /* 0x00000000211d7210 */ /* 0x000fe200017fe4ff */
[----:B------:R-:W-:Y:S02]  /*20da0*/  IMAD.X R5, R23, 0x1, R0, P4 ;  /* 0x0000000117057824 */ /* 0x000fe400020e0600 */
[----:B------:R-:W3:Y:S04]  /*20db0*/  LDL.LU.64 R18, [R1+0xa20] ;  /* 0x000a200001127983 */ /* 0x000ee80000300a00 */
[----:B------:R4:W-:Y:S04]  /*20dc0*/  STL.64 [R1+0x1b0], R6 ;  /* 0x0001b00601007387 */ /* 0x0009e80000100a00 */
[----:B------:R2:W-:Y:S04]  /*20dd0*/  STL.64 [R1+0x1d0], R4 ;  /* 0x0001d00401007387 */ /* 0x0005e80000100a00 */
[----:B------:R-:W-:Y:S01]  /*20de0*/  STL.64 [R1+0x1c0], R28 ;  /* 0x0001c01c01007387 */ /* 0x000fe20000100a00 */
[----:B----4-:R-:W-:-:S05]  /*20df0*/  IADD3 R6, P1, PT, R8, R2, RZ ;  /* 0x0000000208067210 */ /* 0x010fca0007f3e0ff */
[----:B------:R-:W-:Y:S02]  /*20e00*/  IMAD.X R7, R9, 0x1, R0, P1 ;  /* 0x0000000109077824 */ /* 0x000fe400008e0600 */
[----:B------:R-:W4:Y:S04]  /*20e10*/  LDL.LU.64 R8, [R1+0xa18] ;  /* 0x000a180001087983 */ /* 0x000f280000300a00 */
[----:B------:R1:W-:Y:S04]  /*20e20*/  STL.64 [R1+0x1d8], R6 ;  /* 0x0001d80601007387 */ /* 0x0003e80000100a00 */
[----:B------:R-:W4:Y:S04]  /*20e30*/  LDL.LU.64 R32, [R1+0xa10] ;  /* 0x000a100001207983 */ /* 0x000f280000300a00 */
[----:B------:R-:W4:Y:S01]  /*20e40*/  LDL.LU.64 R22, [R1+0xa08] ;  /* 0x000a080001167983 */ /* 0x000f220000300a00 */
[----:B--2---:R-:W-:-:S02]  /*20e50*/  IADD3 R4, P2, PT, R20, R2, RZ ;  /* 0x0000000214047210 */ /* 0x004fc40007f5e0ff */
[----:B-1----:R-:W-:Y:S02]  /*20e60*/  IADD3 R6, P4, PT, R14, R2, RZ ;  /* 0x000000020e067210 */ /* 0x002fe40007f9e0ff */
[----:B------:R-:W-:Y:S02]  /*20e70*/  IADD3.X R5, PT, PT, R21, R0, RZ, P2, !PT ;  /* 0x0000000015057210 */ /* 0x000fe400017fe4ff */
[----:B------:R-:W-:Y:S01]  /*20e80*/  IADD3 R28, P1, PT, R30, R2, RZ ;  /* 0x000000021e1c7210 */ /* 0x000fe20007f3e0ff */
[----:B------:R-:W2:Y:S01]  /*20e90*/  LDL.LU.64 R20, [R1+0xa00] ;  /* 0x000a000001147983 */ /* 0x000ea20000300a00 */
[----:B------:R-:W-:-:S03]  /*20ea0*/  IMAD.X R7, R15, 0x1, R0, P4 ;  /* 0x000000010f077824 */ /* 0x000fc600020e0600 */
[----:B------:R1:W-:Y:S01]  /*20eb0*/  STL.64 [R1+0x1e8], R4 ;  /* 0x0001e80401007387 */ /* 0x0003e20000100a00 */
[----:B------:R-:W-:-:S03]  /*20ec0*/  IMAD.X R29, R31, 0x1, R0, P1 ;  /* 0x000000011f1d7824 */ /* 0x000fc600008e0600 */
[----:B------:R-:W2:Y:S04]  /*20ed0*/  LDL.LU.64 R14, [R1+0x9f8] ;  /* 0x0009f800010e7983 */ /* 0x000ea80000300a00 */
[----:B------:R1:W-:Y:S02]  /*20ee0*/  STL.64 [R1+0x208], R6 ;  /* 0x0002080601007387 */ /* 0x0003e40000100a00 */
[----:B-1----:R-:W-:-:S04]  /*20ef0*/  IADD3 R4, P2, PT, R26, R2, RZ ;  /* 0x000000021a047210 */ /* 0x002fc80007f5e0ff */
[----:B------:R-:W-:Y:S01]  /*20f00*/  IADD3.X R5, PT, PT, R27, R0, RZ, P2, !PT ;  /* 0x000000001b057210 */ /* 0x000fe200017fe4ff */
[----:B------:R1:W-:Y:S01]  /*20f10*/  STL.64 [R1+0x1f8], R28 ;  /* 0x0001f81c01007387 */ /* 0x0003e20000100a00 */
[----:B------:R-:W-:-:S03]  /*20f20*/  IADD3 R6, P1, PT, R16, R2, RZ ;  /* 0x0000000210067210 */ /* 0x000fc60007f3e0ff */
[----:B------:R3:W-:Y:S02]  /*20f30*/  STL.64 [R1+0x218], R4 ;  /* 0x0002180401007387 */ /* 0x0007e40000100a00 */
[----:B------:R-:W-:Y:S02]  /*20f40*/  IMAD.X R7, R17, 0x1, R0, P1 ;  /* 0x0000000111077824 */ /* 0x000fe400008e0600 */
[----:B-1----:R-:W2:Y:S01]  /*20f50*/  LDL.LU.64 R28, [R1+0x9f0] ;  /* 0x0009f000011c7983 */ /* 0x002ea20000300a00 */
[----:B------:R-:W-:-:S03]  /*20f60*/  IADD3 R30, P2, PT, R34, R2, RZ ;  /* 0x00000002221e7210 */ /* 0x000fc60007f5e0ff */
[----:B------:R-:W2:Y:S01]  /*20f70*/  LDL.LU.64 R26, [R1+0x9e8] ;  /* 0x0009e800011a7983 */ /* 0x000ea20000300a00 */
[----:B---3--:R-:W-:-:S03]  /*20f80*/  IADD3 R4, P4, PT, R12, R2, RZ ;  /* 0x000000020c047210 */ /* 0x008fc60007f9e0ff */
[----:B------:R-:W3:Y:S01]  /*20f90*/  LDL.LU.64 R16, [R1+0x9e0] ;  /* 0x0009e00001107983 */ /* 0x000ee20000300a00 */
[----:B------:R-:W-:-:S03]  /*20fa0*/  IADD3.X R5, PT, PT, R13, R0, RZ, P4, !PT ;  /* 0x000000000d057210 */ /* 0x000fc600027fe4ff */
[----:B------:R1:W-:Y:S01]  /*20fb0*/  STL.64 [R1+0x228], R6 ;  /* 0x0002280601007387 */ /* 0x0003e20000100a00 */
[----:B------:R-:W-:-:S03]  /*20fc0*/  IMAD.X R31, R35, 0x1, R0, P2 ;  /* 0x00000001231f7824 */ /* 0x000fc600010e0600 */
[----:B------:R-:W3:Y:S01]  /*20fd0*/  LDL.LU.64 R12, [R1+0x9d8] ;  /* 0x0009d800010c7983 */ /* 0x000ee20000300a00 */
[----:B-1----:R-:W-:-:S03]  /*20fe0*/  IADD3 R6, P1, PT, R24, R2, RZ ;  /* 0x0000000218067210 */ /* 0x002fc60007f3e0ff */
[----:B------:R-:W-:Y:S02]  /*20ff0*/  STL.64 [R1+0x248], R4 ;  /* 0x0002480401007387 */ /* 0x000fe40000100a00 */
[----:B------:R-:W-:Y:S02]  /*21000*/  IMAD.X R7, R25, 0x1, R0, P1 ;  /* 0x0000000119077824 */ /* 0x000fe400008e0600 */
[----:B------:R1:W-:Y:S04]  /*21010*/  STL.64 [R1+0x238], R30 ;  /* 0x0002381e01007387 */ /* 0x0003e80000100a00 */
[----:B------:R1:W-:Y:S04]  /*21020*/  STL.64 [R1+0x258], R6 ;  /* 0x0002580601007387 */ /* 0x0003e80000100a00 */
[----:B-1----:R-:W3:Y:S04]  /*21030*/  LDL.LU.64 R30, [R1+0x9d0] ;  /* 0x0009d000011e7983 */ /* 0x002ee80000300a00 */
[----:B------:R-:W3:Y:S01]  /*21040*/  LDL.LU.64 R24, [R1+0x9c8] ;  /* 0x0009c80001187983 */ /* 0x000ee20000300a00 */
[----:B------:R-:W-:-:S05]  /*21050*/  IADD3 R4, P2, PT, R10, R2, RZ ;  /* 0x000000020a047210 */ /* 0x000fca0007f5e0ff */
[--C-:B------:R-:W-:Y:S02]  /*21060*/  IMAD.X R5, R11, 0x1, R0.reuse, P2 ;  /* 0x000000010b057824 */ /* 0x100fe400010e0600 */
[----:B------:R-:W3:Y:S01]  /*21070*/  LDL.LU.64 R10, [R1+0x9c0] ;  /* 0x0009c000010a7983 */ /* 0x000ee20000300a00 */
[-C--:B------:R-:W-:Y:S02]  /*21080*/  IADD3 R6, P4, PT, R18, R2.reuse, RZ ;  /* 0x0000000212067210 */ /* 0x080fe40007f9e0ff */
[----:B------:R-:W-:Y:S01]  /*21090*/  IADD3 R34, P1, PT, R36, R2, RZ ;  /* 0x0000000224227210 */ /* 0x000fe20007f3e0ff */
[----:B------:R4:W-:Y:S02]  /*210a0*/  STL.64 [R1+0x268], R4 ;  /* 0x0002680401007387 */ /* 0x0009e40000100a00 */
[----:B------:R-:W-:Y:S01]  /*210b0*/  IMAD.X R7, R19, 0x1, R0, P4 ;  /* 0x0000000113077824 */ /* 0x000fe200020e0600 */
[----:B------:R-:W-:Y:S01]  /*210c0*/  IADD3.X R35, PT, PT, R37, R0, RZ, P1, !PT ;  /* 0x0000000025237210 */ /* 0x000fe20000ffe4ff */
[----:B------:R-:W3:Y:S04]  /*210d0*/  LDL.LU.64 R18, [R1+0x9b8] ;  /* 0x0009b80001127983 */ /* 0x000ee80000300a00 */
[----:B------:R1:W-:Y:S04]  /*210e0*/  STL.64 [R1+0x288], R6 ;  /* 0x0002880601007387 */ /* 0x0003e80000100a00 */
[----:B------:R1:W-:Y:S01]  /*210f0*/  STL.64 [R1+0x278], R34 ;  /* 0x0002782201007387 */ /* 0x0003e20000100a00 */
[----:B----4-:R-:W-:-:S05]  /*21100*/  IADD3 R4, P2, PT, R8, R2, RZ ;  /* 0x0000000208047210 */ /* 0x010fca0007f5e0ff */
[----:B------:R-:W-:Y:S01]  /*21110*/  IMAD.X R5, R9, 0x1, R0, P2 ;  /* 0x0000000109057824 */ /* 0x000fe200010e0600 */
[----:B-1----:R-:W-:-:S04]  /*21120*/  IADD3 R6, P1, PT, R32, R2, RZ ;  /* 0x0000000220067210 */ /* 0x002fc80007f3e0ff */
[----:B------:R-:W-:Y:S01]  /*21130*/  STL.64 [R1+0x298], R4 ;  /* 0x0002980401007387 */ /* 0x000fe20000100a00 */
[----:B------:R-:W-:Y:S02]  /*21140*/  IADD3 R8, P2, PT, R22, R2, RZ ;  /* 0x0000000216087210 */ /* 0x000fe40007f5e0ff */
[----:B------:R-:W-:Y:S01]  /*21150*/  IADD3.X R7, PT, PT, R33, R0, RZ, P1, !PT ;  /* 0x0000000021077210 */ /* 0x000fe20000ffe4ff */
[----:B------:R-:W4:Y:S02]  /*21160*/  LDL.LU.64 R34, [R1+0x9b0] ;  /* 0x0009b00001227983 */ /* 0x000f240000300a00 */
[----:B------:R-:W-:Y:S02]  /*21170*/  IMAD.X R9, R23, 0x1, R0, P2 ;  /* 0x0000000117097824 */ /* 0x000fe400010e0600 */
[----:B------:R-:W-:Y:S04]  /*21180*/  STL.64 [R1+0x2a8], R6 ;  /* 0x0002a80601007387 */ /* 0x000fe80000100a00 */
[----:B------:R-:W4:Y:S04]  /*21190*/  LDL.LU.64 R22, [R1+0x9a8] ;  /* 0x0009a80001167983 */ /* 0x000f280000300a00 */
[----:B------:R1:W-:Y:S04]  /*211a0*/  STL.64 [R1+0x2b8], R8 ;  /* 0x0002b80801007387 */ /* 0x0003e80000100a00 */
[----:B-1----:R-:W4:Y:S01]  /*211b0*/  LDL.LU.64 R8, [R1+0x9a0] ;  /* 0x0009a00001087983 */ /* 0x002f220000300a00 */
[----:B--2---:R-:W-:-:S02]  /*211c0*/  IADD3 R4, P4, PT, R20, R2, RZ ;  /* 0x0000000214047210 */ /* 0x004fc40007f9e0ff */
[----:B------:R-:W-:-:S03]  /*211d0*/  IADD3 R6, P1, PT, R14, R2, RZ ;  /* 0x000000020e067210 */ /* 0x000fc60007f3e0ff */
[----:B------:R-:W-:Y:S02]  /*211e0*/  IMAD.X R5, R21, 0x1, R0, P4 ;  /* 0x0000000115057824 */ /* 0x000fe400020e0600 */
[----:B------:R-:W2:Y:S01]  /*211f0*/  LDL.LU.64 R20, [R1+0x998] ;  /* 0x0009980001147983 */ /* 0x000ea20000300a00 */
[----:B------:R-:W-:-:S03]  /*21200*/  IADD3.X R7, PT, PT, R15, R0, RZ, P1, !PT ;  /* 0x000000000f077210 */ /* 0x000fc60000ffe4ff */
[----:B------:R1:W-:Y:S04]  /*21210*/  STL.64 [R1+0x2c8], R4 ;  /* 0x0002c80401007387 */ /* 0x0003e80000100a00 */
[----:B------:R3:W-:Y:S01]  /*21220*/  STL.64 [R1+0x2d8], R6 ;  /* 0x0002d80601007387 */ /* 0x0007e20000100a00 */
[-C--:B------:R-:W-:Y:S02]  /*21230*/  IADD3 R14, P1, PT, R26, R2.reuse, RZ ;  /* 0x000000021a0e7210 */ /* 0x080fe40007f3e0ff */
[----:B-1----:R-:W-:-:S03]  /*21240*/  IADD3 R4, P2, PT, R28, R2, RZ ;  /* 0x000000021c047210 */ /* 0x002fc60007f5e0ff */
[--C-:B------:R-:W-:Y:S02]  /*21250*/  IMAD.X R15, R27, 0x1, R0.reuse, P1 ;  /* 0x000000011b0f7824 */ /* 0x100fe400008e0600 */
[----:B------:R-:W-:Y:S01]  /*21260*/  IMAD.X R5, R29, 0x1, R0, P2 ;  /* 0x000000011d057824 */ /* 0x000fe200010e0600 */
[----:B---3--:R-:W-:Y:S01]  /*21270*/  IADD3 R6, P4, PT, R16, R2, RZ ;  /* 0x0000000210067210 */ /* 0x008fe20007f9e0ff */
[----:B------:R-:W3:Y:S03]  /*21280*/  LDL.LU.64 R28, [R1+0x990] ;  /* 0x00099000011c7983 */ /* 0x000ee60000300a00 */
[----:B------:R-:W-:Y:S01]  /*21290*/  IADD3.X R7, PT, PT, R17, R0, RZ, P4, !PT ;  /* 0x0000000011077210 */ /* 0x000fe200027fe4ff */
[----:B------:R1:W-:Y:S04]  /*212a0*/  STL.64 [R1+0x2e8], R4 ;  /* 0x0002e80401007387 */ /* 0x0003e80000100a00 */
[----:B------:R-:W3:Y:S04]  /*212b0*/  LDL.LU.64 R26, [R1+0x988] ;  /* 0x00098800011a7983 */ /* 0x000ee80000300a00 */
[----:B------:R1:W-:Y:S02]  /*212c0*/  STL.64 [R1+0x2f8], R14 ;  /* 0x0002f80e01007387 */ /* 0x0003e40000100a00 */
[----:B-1----:R-:W-:-:S02]  /*212d0*/  IADD3 R4, P2, PT, R12, R2, RZ ;  /* 0x000000020c047210 */ /* 0x002fc40007f5e0ff */
[----:B------:R-:W3:Y:S03]  /*212e0*/  LDL.LU.64 R14, [R1+0x980] ;  /* 0x00098000010e7983 */ /* 0x000ee60000300a00 */
[----:B------:R-:W-:Y:S01]  /*212f0*/  IMAD.X R5, R13, 0x1, R0, P2 ;  /* 0x000000010d057824 */ /* 0x000fe200010e0600 */
[----:B------:R-:W3:Y:S04]  /*21300*/  LDL.LU.64 R16, [R1+0x978] ;  /* 0x0009780001107983 */ /* 0x000ee80000300a00 */
[----:B------:R1:W-:Y:S01]  /*21310*/  STL.64 [R1+0x300], R6 ;  /* 0x0003000601007387 */ /* 0x0003e20000100a00 */
[----:B------:R-:W-:-:S03]  /*21320*/  IADD3 R12, P2, PT, R24, R2, RZ ;  /* 0x00000002180c7210 */ /* 0x000fc60007f5e0ff */
[----:B------:R1:W-:Y:S02]  /*21330*/  STL.64 [R1+0x308], R4 ;  /* 0x0003080401007387 */ /* 0x0003e40000100a00 */
[----:B-1----:R-:W-:-:S05]  /*21340*/  IADD3 R6, P1, PT, R30, R2, RZ ;  /* 0x000000021e067210 */ /* 0x002fca0007f3e0ff */
[----:B------:R-:W-:Y:S01]  /*21350*/  IMAD.X R7, R31, 0x1, R0, P1 ;  /* 0x000000011f077824 */ /* 0x000fe200008e0600 */
[----:B------:R-:W-:Y:S01]  /*21360*/  IADD3.X R13, PT, PT, R25, R0, RZ, P2, !PT ;  /* 0x00000000190d7210 */ /* 0x000fe200017fe4ff */
[----:B------:R-:W3:Y:S01]  /*21370*/  LDL.LU.64 R30, [R1+0x970] ;  /* 0x00097000011e7983 */ /* 0x000ee20000300a00 */
[----:B------:R-:W-:-:S03]  /*21380*/  IADD3 R4, P4, PT, R10, R2, RZ ;  /* 0x000000020a047210 */ /* 0x000fc60007f9e0ff */
[----:B------:R1:W-:Y:S04]  /*21390*/  STL.64 [R1+0x310], R6 ;  /* 0x0003100601007387 */ /* 0x0003e80000100a00 */
[----:B------:R-:W3:Y:S01]  /*213a0*/  LDL.LU.64 R24, [R1+0x958] ;  /* 0x0009580001187983 */ /* 0x000ee20000300a00 */
[----:B------:R-:W-:-:S03]  /*213b0*/  IMAD.X R5, R11, 0x1, R0, P4 ;  /* 0x000000010b057824 */ /* 0x000fc600020e0600 */
[----:B------:R1:W-:Y:S02]  /*213c0*/  STL.64 [R1+0x338], R12 ;  /* 0x0003380c01007387 */ /* 0x0003e40000100a00 */
[----:B-1----:R-:W-:Y:S02]  /*213d0*/  IADD3 R6, P1, PT, R18, R2, RZ ;  /* 0x0000000212067210 */ /* 0x002fe40007f3e0ff */
[----:B------:R-:W3:Y:S04]  /*213e0*/  LDL.LU.64 R12, [R1+0x950] ;  /* 0x00095000010c7983 */ /* 0x000ee80000300a00 */
[----:B------:R-:W3:Y:S04]  /*213f0*/  LDL.LU.64 R10, [R1+0x948] ;  /* 0x00094800010a7983 */ /* 0x000ee80000300a00 */
[----:B------:R4:W-:Y:S01]  /*21400*/  STL.64 [R1+0x348], R4 ;  /* 0x0003480401007387 */ /* 0x0009e20000100a00 */
[----:B------:R-:W-:-:S03]  /*21410*/  IMAD.X R7, R19, 0x1, R0, P1 ;  /* 0x0000000113077824 */ /* 0x000fc600008e0600 */
[----:B------:R-:W3:Y:S04]  /*21420*/  LDL.LU.64 R32, [R1+0x940] ;  /* 0x0009400001207983 */ /* 0x000ee80000300a00 */
[----:B------:R1:W-:Y:S01]  /*21430*/  STL.64 [R1+0x350], R6 ;  /* 0x0003500601007387 */ /* 0x0003e20000100a00 */
[----:B----4-:R-:W-:-:S04]  /*21440*/  IADD3 R4, P2, PT, R34, R2, RZ ;  /* 0x0000000222047210 */ /* 0x010fc80007f5e0ff */
[----:B------:R-:W-:Y:S02]  /*21450*/  IADD3.X R5, PT, PT, R35, R0, RZ, P2, !PT ;  /* 0x0000000023057210 */ /* 0x000fe400017fe4ff */
[----:B------:R-:W-:-:S03]  /*21460*/  IADD3 R18, P1, PT, R22, R2, RZ ;  /* 0x0000000216127210 */ /* 0x000fc60007f3e0ff */
[----:B------:R-:W-:Y:S02]  /*21470*/  STL.64 [R1+0x360], R4 ;  /* 0x0003600401007387 */ /* 0x000fe40000100a00 */
[----:B------:R-:W-:Y:S02]  /*21480*/  IMAD.X R19, R23, 0x1, R0, P1 ;  /* 0x0000000117137824 */ /* 0x000fe400008e0600 */
[----:B------:R-:W4:Y:S04]  /*21490*/  LDL.LU.64 R22, [R1+0x938] ;  /* 0x0009380001167983 */ /* 0x000f280000300a00 */
[----:B------:R2:W-:Y:S01]  /*214a0*/  STL.64 [R1+0x398], R18 ;  /* 0x0003981201007387 */ /* 0x0005e20000100a00 */
[----:B-1----:R-:W-:-:S05]  /*214b0*/  IADD3 R6, P4, PT, R8, R2, RZ ;  /* 0x0000000208067210 */ /* 0x002fca0007f9e0ff */
[----:B------:R-:W-:Y:S01]  /*214c0*/  IMAD.X R7, R9, 0x1, R0, P4 ;  /* 0x0000000109077824 */ /* 0x000fe200020e0600 */
[----:B--2---:R-:W2:Y:S04]  /*214d0*/  LDL.LU.64 R18, [R1+0x930] ;  /* 0x0009300001127983 */ /* 0x004ea80000300a00 */
[----:B------:R-:W2:Y:S01]  /*214e0*/  LDL.LU.64 R8, [R1+0x928] ;  /* 0x0009280001087983 */ /* 0x000ea20000300a00 */
[----:B------:R-:W-:-:S03]  /*214f0*/  IADD3 R4, P2, PT, R20, R2, RZ ;  /* 0x0000000214047210 */ /* 0x000fc60007f5e0ff */
[----:B------:R3:W-:Y:S01]  /*21500*/  STL.64 [R1+0x3a0], R6 ;  /* 0x0003a00601007387 */ /* 0x0007e20000100a00 */
[----:B------:R-:W-:-:S03]  /*21510*/  IADD3.X R5, PT, PT, R21, R0, RZ, P2, !PT ;  /* 0x0000000015057210 */ /* 0x000fc600017fe4ff */
[----:B------:R-:W2:Y:S04]  /*21520*/  LDL.LU.64 R34, [R1+0x920] ;  /* 0x0009200001227983 */ /* 0x000ea80000300a00 */
[----:B------:R1:W-:Y:S01]  /*21530*/  STL.64 [R1+0x3b0], R4 ;  /* 0x0003b00401007387 */ /* 0x0003e20000100a00 */
[----:B---3--:R-:W-:-:S05]  /*21540*/  IADD3 R6, P1, PT, R28, R2, RZ ;  /* 0x000000021c067210 */ /* 0x008fca0007f3e0ff */
[----:B------:R-:W-:Y:S01]  /*21550*/  IMAD.X R7, R29, 0x1, R0, P1 ;  /* 0x000000011d077824 */ /* 0x000fe200008e0600 */
[----:B------:R-:W-:-:S04]  /*21560*/  IADD3 R20, P2, PT, R26, R2, RZ ;  /* 0x000000021a147210 */ /* 0x000fc80007f5e0ff */
[----:B------:R3:W-:Y:S01]  /*21570*/  STL.64 [R1+0x3c0], R6 ;  /* 0x0003c00601007387 */ /* 0x0007e20000100a00 */
[----:B------:R-:W-:-:S03]  /*21580*/  IMAD.X R21, R27, 0x1, R0, P2 ;  /* 0x000000011b157824 */ /* 0x000fc600010e0600 */
[----:B------:R-:W2:Y:S04]  /*21590*/  LDL.LU.64 R28, [R1+0x918] ;  /* 0x00091800011c7983 */ /* 0x000ea80000300a00 */
[----:B------:R3:W-:Y:S01]  /*215a0*/  STL.64 [R1+0x3c8], R20 ;  /* 0x0003c81401007387 */ /* 0x0007e20000100a00 */
[----:B-1----:R-:W-:-:S04]  /*215b0*/  IADD3 R4, P4, PT, R14, R2, RZ ;  /* 0x000000020e047210 */ /* 0x002fc80007f9e0ff */
[----:B------:R-:W-:Y:S02]  /*215c0*/  IADD3.X R5, PT, PT, R15, R0, RZ, P4, !PT ;  /* 0x000000000f057210 */ /* 0x000fe400027fe4ff */
[----:B---3--:R-:W-:Y:S01]  /*215d0*/  IADD3 R6, P1, PT, R16, R2, RZ ;  /* 0x0000000210067210 */ /* 0x008fe20007f3e0ff */
[----:B------:R-:W3:Y:S04]  /*215e0*/  LDL.LU.64 R20, [R1+0x910] ;  /* 0x0009100001147983 */ /* 0x000ee80000300a00 */
[----:B------:R-:W3:Y:S01]  /*215f0*/  LDL.LU.64 R14, [R1+0x908] ;  /* 0x00090800010e7983 */ /* 0x000ee20000300a00 */
[----:B------:R-:W-:-:S03]  /*21600*/  IMAD.X R7, R17, 0x1, R0, P1 ;  /* 0x0000000111077824 */ /* 0x000fc600008e0600 */
[----:B------:R1:W-:Y:S04]  /*21610*/  STL.64 [R1+0x3d8], R4 ;  /* 0x0003d80401007387 */ /* 0x0003e80000100a00 */
[----:B------:R-:W3:Y:S01]  /*21620*/  LDL.LU.64 R26, [R1+0x900] ;  /* 0x00090000011a7983 */ /* 0x000ee20000300a00 */
[----:B-1----:R-:W-:-:S03]  /*21630*/  IADD3 R4, P2, PT, R30, R2, RZ ;  /* 0x000000021e047210 */ /* 0x002fc60007f5e0ff */
[----:B------:R1:W-:Y:S02]  /*21640*/  STL.64 [R1+0x3e0], R6 ;  /* 0x0003e00601007387 */ /* 0x0003e40000100a00 */
[----:B------:R-:W-:Y:S01]  /*21650*/  IMAD.X R5, R31, 0x1, R0, P2 ;  /* 0x000000011f057824 */ /* 0x000fe200010e0600 */
[----:B------:R-:W-:-:S04]  /*21660*/  IADD3 R16, P1, PT, R24, R2, RZ ;  /* 0x0000000218107210 */ /* 0x000fc80007f3e0ff */
[----:B------:R1:W-:Y:S01]  /*21670*/  STL.64 [R1+0x3e8], R4 ;  /* 0x0003e80401007387 */ /* 0x0003e20000100a00 */
[----:B------:R-:W-:-:S03]  /*21680*/  IADD3.X R17, PT, PT, R25, R0, RZ, P1, !PT ;  /* 0x0000000019117210 */ /* 0x000fc60000ffe4ff */
[----:B------:R-:W3:Y:S04]  /*21690*/  LDL.LU.64 R30, [R1+0x8f8] ;  /* 0x0008f800011e7983 */ /* 0x000ee80000300a00 */
[----:B------:R1:W-:Y:S02]  /*216a0*/  STL.64 [R1+0x3f8], R16 ;  /* 0x0003f81001007387 */ /* 0x0003e40000100a00 */
[-C--:B-1----:R-:W-:Y:S02]  /*216b0*/  IADD3 R6, P4, PT, R12, R2.reuse, RZ ;  /* 0x000000020c067210 */ /* 0x082fe40007f9e0ff */
[----:B------:R-:W-:Y:S01]  /*216c0*/  IADD3 R4, P2, PT, R10, R2, RZ ;  /* 0x000000020a047210 */ /* 0x000fe20007f5e0ff */
[----:B------:R-:W3:Y:S02]  /*216d0*/  LDL.LU.64 R16, [R1+0x8f0] ;  /* 0x0008f00001107983 */ /* 0x000ee40000300a00 */
[----:B------:R-:W-:-:S02]  /*216e0*/  IMAD.X R7, R13, 0x1, R0, P4 ;  /* 0x000000010d077824 */ /* 0x000fc400020e0600 */
[----:B------:R-:W-:-:S03]  /*216f0*/  IMAD.X R5, R11, 0x1, R0, P2 ;  /* 0x000000010b057824 */ /* 0x000fc600010e0600 */
[----:B------:R1:W-:Y:S04]  /*21700*/  STL.64 [R1+0x400], R6 ;  /* 0x0004000601007387 */ /* 0x0003e80000100a00 */
[----:B------:R-:W3:Y:S04]  /*21710*/  LDL.LU.64 R12, [R1+0x8e8] ;  /* 0x0008e800010c7983 */ /* 0x000ee80000300a00 */
[----:B------:R-:W3:Y:S01]  /*21720*/  LDL.LU.64 R24, [R1+0x8e0] ;  /* 0x0008e00001187983 */ /* 0x000ee20000300a00 */
[----:B-1----:R-:W-:-:S04]  /*21730*/  IADD3 R6, P1, PT, R32, R2, RZ ;  /* 0x0000000220067210 */ /* 0x002fc80007f3e0ff */
[----:B------:R-:W-:Y:S01]  /*21740*/  IADD3.X R7, PT, PT, R33, R0, RZ, P1, !PT ;  /* 0x0000000021077210 */ /* 0x000fe20000ffe4ff */
[----:B------:R2:W-:Y:S04]  /*21750*/  STL.64 [R1+0x408], R4 ;  /* 0x0004080401007387 */ /* 0x0005e80000100a00 */
[----:B------:R-:W-:Y:S04]  /*21760*/  STL.64 [R1+0x410], R6 ;  /* 0x0004100601007387 */ /* 0x000fe80000100a00 */
[----:B------:R-:W3:Y:S01]  /*21770*/  LDL.LU.64 R32, [R1+0x8d8] ;  /* 0x0008d80001207983 */ /* 0x000ee20000300a00 */
[----:B----4-:R-:W-:-:S05]  /*21780*/  IADD3 R10, P2, PT, R22, R2, RZ ;  /* 0x00000002160a7210 */ /* 0x010fca0007f5e0ff */
[----:B------:R-:W-:-:S05]  /*21790*/  IMAD.X R11, R23, 0x1, R0, P2 ;  /* 0x00000001170b7824 */ /* 0x000fca00010e0600 */
[----:B------:R1:W-:Y:S01]  /*217a0*/  STL.64 [R1+0x418], R10 ;  /* 0x0004180a01007387 */ /* 0x0003e20000100a00 */
[----:B--2---:R-:W-:-:S03]  /*217b0*/  IADD3 R4, P4, PT, R18, R2, RZ ;  /* 0x0000000212047210 */ /* 0x004fc60007f9e0ff */
[----:B-1----:R-:W2:Y:S01]  /*217c0*/  LDL.LU.64 R10, [R1+0x8d0] ;  /* 0x0008d000010a7983 */ /* 0x002ea20000300a00 */
[----:B------:R-:W-:Y:S01]  /*217d0*/  IADD3 R6, P1, PT, R8, R2, RZ ;  /* 0x0000000208067210 */ /* 0x000fe20007f3e0ff */
[----:B------:R-:W-:-:S03]  /*217e0*/  IMAD.X R5, R19, 0x1, R0, P4 ;  /* 0x0000000113057824 */ /* 0x000fc600020e0600 */
[----:B------:R-:W-:Y:S02]  /*217f0*/  IADD3.X R7, PT, PT, R9, R0, RZ, P1, !PT ;  /* 0x0000000009077210 */ /* 0x000fe40000ffe4ff */
[----:B------:R-:W-:Y:S04]  /*21800*/  STL.64 [R1+0x420], R4 ;  /* 0x0004200401007387 */ /* 0x000fe80000100a00 */
[----:B------:R1:W-:Y:S04]  /*21810*/  STL.64 [R1+0x428], R6 ;  /* 0x0004280601007387 */ /* 0x0003e80000100a00 */
[----:B-1----:R-:W4:Y:S01]  /*21820*/  LDL.LU.64 R6, [R1+0x8c8] ;  /* 0x0008c80001067983 */ /* 0x002f220000300a00 */
[----:B------:R-:W-:-:S03]  /*21830*/  IADD3 R4, P2, PT, R34, R2, RZ ;  /* 0x0000000222047210 */ /* 0x000fc60007f5e0ff */
[----:B------:R-:W4:Y:S02]  /*21840*/  LDL.LU.64 R18, [R1+0x8c0] ;  /* 0x0008c00001127983 */ /* 0x000f240000300a00 */
[----:B------:R-:W-:Y:S01]  /*21850*/  IMAD.X R5, R35, 0x1, R0, P2 ;  /* 0x0000000123057824 */ /* 0x000fe200010e0600 */
[----:B------:R-:W-:-:S04]  /*21860*/  IADD3 R22, P1, PT, R28, R2, RZ ;  /* 0x000000021c167210 */ /* 0x000fc80007f3e0ff */
[----:B------:R1:W-:Y:S01]  /*21870*/  STL.64 [R1+0x430], R4 ;  /* 0x0004300401007387 */ /* 0x0003e20000100a00 */
[----:B------:R-:W-:-:S03]  /*21880*/  IMAD.X R23, R29, 0x1, R0, P1 ;  /* 0x000000011d177824 */ /* 0x000fc600008e0600 */
[----:B------:R-:W4:Y:S04]  /*21890*/  LDL.LU.64 R36, [R1+0x8b8] ;  /* 0x0008b80001247983 */ /* 0x000f280000300a00 */
[----:B------:R3:W-:Y:S02]  /*218a0*/  STL.64 [R1+0x438], R22 ;  /* 0x0004381601007387 */ /* 0x0007e40000100a00 */
[-C--:B---3--:R-:W-:Y:S02]  /*218b0*/  IADD3 R8, P4, PT, R20, R2.reuse, RZ ;  /* 0x0000000214087210 */ /* 0x088fe40007f9e0ff */
[----:B-1----:R-:W-:Y:S01]  /*218c0*/  IADD3 R4, P2, PT, R14, R2, RZ ;  /* 0x000000020e047210 */ /* 0x002fe20007f5e0ff */
[----:B------:R-:W3:Y:S01]  /*218d0*/  LDL.LU.64 R22, [R1+0x8b0] ;  /* 0x0008b00001167983 */ /* 0x000ee20000300a00 */
[----:B------:R-:W-:-:S03]  /*218e0*/  IADD3.X R9, PT, PT, R21, R0, RZ, P4, !PT ;  /* 0x0000000015097210 */ /* 0x000fc600027fe4ff */
[----:B------:R-:W-:Y:S02]  /*218f0*/  IMAD.X R5, R15, 0x1, R0, P2 ;  /* 0x000000010f057824 */ /* 0x000fe400010e0600 */
[----:B------:R1:W-:Y:S04]  /*21900*/  STL.64 [R1+0x448], R8 ;  /* 0x0004480801007387 */ /* 0x0003e80000100a00 */
[----:B------:R-:W3:Y:S04]  /*21910*/  LDL.LU.64 R20, [R1+0x8a8] ;  /* 0x0008a80001147983 */ /* 0x000ee80000300a00 */
[----:B------:R-:W3:Y:S01]  /*21920*/  LDL.LU.64 R14, [R1+0x8a0] ;  /* 0x0008a000010e7983 */ /* 0x000ee20000300a00 */
[----:B-1----:R-:W-:-:S03]  /*21930*/  IADD3 R8, P1, PT, R26, R2, RZ ;  /* 0x000000021a087210 */ /* 0x002fc60007f3e0ff */
[----:B------:R1:W-:Y:S02]  /*21940*/  STL.64 [R1+0x450], R4 ;  /* 0x0004500401007387 */ /* 0x0003e40000100a00 */
[----:B------:R-:W-:Y:S02]  /*21950*/  IMAD.X R9, R27, 0x1, R0, P1 ;  /* 0x000000011b097824 */ /* 0x000fe400008e0600 */
[----:B------:R-:W3:Y:S04]  /*21960*/  LDL.LU.64 R34, [R1+0x898] ;  /* 0x0008980001227983 */ /* 0x000ee80000300a00 */
[----:B------:R-:W3:Y:S01]  /*21970*/  LDL.LU.64 R26, [R1+0x890] ;  /* 0x00089000011a7983 */ /* 0x000ee20000300a00 */
[----:B------:R-:W-:-:S03]  /*21980*/  IADD3 R28, P2, PT, R30, R2, RZ ;  /* 0x000000021e1c7210 */ /* 0x000fc60007f5e0ff */
[----:B------:R1:W-:Y:S01]  /*21990*/  STL.64 [R1+0x460], R8 ;  /* 0x0004600801007387 */ /* 0x0003e20000100a00 */
[----:B------:R-:W-:Y:S02]  /*219a0*/  IADD3.X R29, PT, PT, R31, R0, RZ, P2, !PT ;  /* 0x000000001f1d7210 */ /* 0x000fe400017fe4ff */
[----:B-1----:R-:W-:-:S05]  /*219b0*/  IADD3 R4, P4, PT, R16, R2, RZ ;  /* 0x0000000210047210 */ /* 0x002fca0007f9e0ff */
[----:B------:R-:W-:Y:S01]  /*219c0*/  IMAD.X R5, R17, 0x1, R0, P4 ;  /* 0x0000000111057824 */ /* 0x000fe200020e0600 */
[----:B------:R-:W-:-:S04]  /*219d0*/  IADD3 R8, P1, PT, R12, R2, RZ ;  /* 0x000000020c087210 */ /* 0x000fc80007f3e0ff */
[----:B------:R1:W-:Y:S04]  /*219e0*/  STL.64 [R1+0x478], R4 ;  /* 0x0004780401007387 */ /* 0x0003e80000100a00 */
[----:B------:R1:W-:Y:S01]  /*219f0*/  STL.64 [R1+0x468], R28 ;  /* 0x0004681c01007387 */ /* 0x0003e20000100a00 */
[----:B------:R-:W-:-:S03]  /*21a00*/  IMAD.X R9, R13, 0x1, R0, P1 ;  /* 0x000000010d097824 */ /* 0x000fc600008e0600 */
[----:B------:R-:W3:Y:S04]  /*21a10*/  LDL.LU.64 R16, [R1+0x888] ;  /* 0x0008880001107983 */ /* 0x000ee80000300a00 */
[----:B------:R-:W3:Y:S01]  /*21a20*/  LDL.LU.64 R12, [R1+0x880] ;  /* 0x00088000010c7983 */ /* 0x000ee20000300a00 */
[----:B-1----:R-:W-:-:S03]  /*21a30*/  IADD3 R4, P2, PT, R24, R2, RZ ;  /* 0x0000000218047210 */ /* 0x002fc60007f5e0ff */
[----:B------:R2:W-:Y:S01]  /*21a40*/  STL.64 [R1+0x480], R8 ;  /* 0x0004800801007387 */ /* 0x0005e20000100a00 */
[----:B------:R-:W-:Y:S02]  /*21a50*/  IADD3.X R5, PT, PT, R25, R0, RZ, P2, !PT ;  /* 0x0000000019057210 */ /* 0x000fe400017fe4ff */
[----:B------:R-:W-:Y:S01]  /*21a60*/  IADD3 R28, P1, PT, R32, R2, RZ ;  /* 0x00000002201c7210 */ /* 0x000fe20007f3e0ff */
[----:B------:R-:W3:Y:S04]  /*21a70*/  LDL.LU.64 R30, [R1+0x878] ;  /* 0x00087800011e7983 */ /* 0x000ee80000300a00 */
[----:B------:R-:W3:Y:S01]  /*21a80*/  LDL.LU.64 R24, [R1+0x870] ;  /* 0x0008700001187983 */ /* 0x000ee20000300a00 */
[----:B------:R-:W-:-:S03]  /*21a90*/  IMAD.X R29, R33, 0x1, R0, P1 ;  /* 0x00000001211d7824 */ /* 0x000fc600008e0600 */
[----:B------:R4:W-:Y:S01]  /*21aa0*/  STL.64 [R1+0x490], R4 ;  /* 0x0004900401007387 */ /* 0x0009e20000100a00 */
[----:B--2---:R-:W-:-:S05]  /*21ab0*/  IADD3 R8, P4, PT, R10, R2, RZ ;  /* 0x000000020a087210 */ /* 0x004fca0007f9e0ff */
[----:B------:R-:W-:-:S05]  /*21ac0*/  IMAD.X R9, R11, 0x1, R0, P4 ;  /* 0x000000010b097824 */ /* 0x000fca00020e0600 */
[----:B------:R1:W-:Y:S04]  /*21ad0*/  STL.64 [R1+0x4a8], R8 ;  /* 0x0004a80801007387 */ /* 0x0003e80000100a00 */
[----:B------:R2:W-:Y:S04]  /*21ae0*/  STL.64 [R1+0x498], R28 ;  /* 0x0004981c01007387 */ /* 0x0005e80000100a00 */
[----:B------:R-:W3:Y:S01]  /*21af0*/  LDL.LU.64 R10, [R1+0x868] ;  /* 0x00086800010a7983 */ /* 0x000ee20000300a00 */
[----:B----4-:R-:W-:-:S04]  /*21b00*/  IADD3 R4, P2, PT, R6, R2, RZ ;  /* 0x0000000206047210 */ /* 0x010fc80007f5e0ff */
[----:B------:R-:W-:Y:S02]  /*21b10*/  IADD3.X R5, PT, PT, R7, R0, RZ, P2, !PT ;  /* 0x0000000007057210 */ /* 0x000fe400017fe4ff */
[----:B------:R-:W4:Y:S01]  /*21b20*/  LDL.LU.64 R6, [R1+0x860] ;  /* 0x0008600001067983 */ /* 0x000f220000300a00 */
[----:B-1----:R-:W-:-:S03]  /*21b30*/  IADD3 R8, P1, PT, R18, R2, RZ ;  /* 0x0000000212087210 */ /* 0x002fc60007f3e0ff */
[----:B------:R3:W-:Y:S02]  /*21b40*/  STL.64 [R1+0x4b0], R4 ;  /* 0x0004b00401007387 */ /* 0x0007e40000100a00 */
[----:B------:R-:W-:Y:S02]  /*21b50*/  IMAD.X R9, R19, 0x1, R0, P1 ;  /* 0x0000000113097824 */ /* 0x000fe400008e0600 */
[----:B--2---:R-:W2:Y:S01]  /*21b60*/  LDL.LU.64 R28, [R1+0x858] ;  /* 0x00085800011c7983 */ /* 0x004ea20000300a00 */
[----:B------:R-:W-:-:S03]  /*21b70*/  IADD3 R32, P2, PT, R36, R2, RZ ;  /* 0x0000000224207210 */ /* 0x000fc60007f5e0ff */
[----:B------:R-:W2:Y:S04]  /*21b80*/  LDL.LU.64 R18, [R1+0x850] ;  /* 0x0008500001127983 */ /* 0x000ea80000300a00 */
[----:B------:R1:W-:Y:S01]  /*21b90*/  STL.64 [R1+0x4c0], R8 ;  /* 0x0004c00801007387 */ /* 0x0003e20000100a00 */
[----:B------:R-:W-:Y:S01]  /*21ba0*/  IMAD.X R33, R37, 0x1, R0, P2 ;  /* 0x0000000125217824 */ /* 0x000fe200010e0600 */
[----:B---3--:R-:W-:-:S04]  /*21bb0*/  IADD3 R4, P4, PT, R22, R2, RZ ;  /* 0x0000000216047210 */ /* 0x008fc80007f9e0ff */
[----:B------:R-:W-:Y:S02]  /*21bc0*/  IADD3.X R5, PT, PT, R23, R0, RZ, P4, !PT ;  /* 0x0000000017057210 */ /* 0x000fe400027fe4ff */
[----:B-1----:R-:W-:-:S03]  /*21bd0*/  IADD3 R8, P1, PT, R20, R2, RZ ;  /* 0x0000000214087210 */ /* 0x002fc60007f3e0ff */
[----:B------:R1:W-:Y:S02]  /*21be0*/  STL.64 [R1+0x4d8], R4 ;  /* 0x0004d80401007387 */ /* 0x0003e40000100a00 */
[----:B------:R-:W-:Y:S02]  /*21bf0*/  IMAD.X R9, R21, 0x1, R0, P1 ;  /* 0x0000000115097824 */ /* 0x000fe400008e0600 */
[----:B------:R3:W-:Y:S04]  /*21c00*/  STL.64 [R1+0x4c8], R32 ;  /* 0x0004c82001007387 */ /* 0x0007e80000100a00 */
[----:B------:R-:W2:Y:S01]  /*21c10*/  LDL.LU.64 R22, [R1+0x848] ;  /* 0x0008480001167983 */ /* 0x000ea20000300a00 */
[----:B-1----:R-:W-:-:S03]  /*21c20*/  IADD3 R4, P2, PT, R14, R2, RZ ;  /* 0x000000020e047210 */ /* 0x002fc60007f5e0ff */
[----:B------:R1:W-:Y:S02]  /*21c30*/  STL.64 [R1+0x4e0], R8 ;  /* 0x0004e00801007387 */ /* 0x0003e40000100a00 */
[----:B------:R-:W-:Y:S01]  /*21c40*/  IMAD.X R5, R15, 0x1, R0, P2 ;  /* 0x000000010f057824 */ /* 0x000fe200010e0600 */
[-C--:B---3--:R-:W-:Y:S01]  /*21c50*/  IADD3 R32, P1, PT, R34, R2.reuse, RZ ;  /* 0x0000000222207210 */ /* 0x088fe20007f3e0ff */
[----:B------:R-:W3:Y:S04]  /*21c60*/  LDL.LU.64 R14, [R1+0x840] ;  /* 0x00084000010e7983 */ /* 0x000ee80000300a00 */
[----:B------:R-:W3:Y:S01]  /*21c70*/  LDL.LU.64 R36, [R1+0x838] ;  /* 0x0008380001247983 */ /* 0x000ee20000300a00 */
[----:B-1----:R-:W-:-:S03]  /*21c80*/  IADD3 R8, P4, PT, R26, R2, RZ ;  /* 0x000000021a087210 */ /* 0x002fc60007f9e0ff */
[----:B------:R-:W3:Y:S01]  /*21c90*/  LDL.LU.64 R20, [R1+0x830] ;  /* 0x0008300001147983 */ /* 0x000ee20000300a00 */
[----:B------:R-:W-:Y:S01]  /*21ca0*/  IADD3.X R33, PT, PT, R35, R0, RZ, P1, !PT ;  /* 0x0000000023217210 */ /* 0x000fe20000ffe4ff */
[----:B------:R-:W-:Y:S02]  /*21cb0*/  IMAD.X R9, R27, 0x1, R0, P4 ;  /* 0x000000011b097824 */ /* 0x000fe400020e0600 */
[----:B------:R1:W-:Y:S04]  /*21cc0*/  STL.64 [R1+0x4f0], R4 ;  /* 0x0004f00401007387 */ /* 0x0003e80000100a00 */
[----:B------:R1:W-:Y:S04]  /*21cd0*/  STL.64 [R1+0x508], R8 ;  /* 0x0005080801007387 */ /* 0x0003e80000100a00 */
[----:B------:R-:W-:Y:S01]  /*21ce0*/  STL.64 [R1+0x500], R32 ;  /* 0x0005002001007387 */ /* 0x000fe20000100a00 */
[----:B-1----:R-:W-:-:S05]  /*21cf0*/  IADD3 R4, P2, PT, R16, R2, RZ ;  /* 0x0000000210047210 */ /* 0x002fca0007f5e0ff */
[----:B------:R-:W-:Y:S02]  /*21d00*/  IMAD.X R5, R17, 0x1, R0, P2 ;  /* 0x0000000111057824 */ /* 0x000fe400010e0600 */
[----:B------:R-:W3:Y:S01]  /*21d10*/  LDL.LU.64 R16, [R1+0x828] ;  /* 0x0008280001107983 */ /* 0x000ee20000300a00 */
[----:B------:R-:W-:-:S03]  /*21d20*/  IADD3 R8, P1, PT, R12, R2, RZ ;  /* 0x000000020c087210 */ /* 0x000fc60007f3e0ff */
[----:B------:R1:W-:Y:S01]  /*21d30*/  STL.64 [R1+0x510], R4 ;  /* 0x0005100401007387 */ /* 0x0003e20000100a00 */
[----:B------:R-:W-:Y:S02]  /*21d40*/  IADD3.X R9, PT, PT, R13, R0, RZ, P1, !PT ;  /* 0x000000000d097210 */ /* 0x000fe40000ffe4ff */
[-C--:B------:R-:W-:Y:S01]  /*21d50*/  IADD3 R26, P2, PT, R30, R2.reuse, RZ ;  /* 0x000000021e1a7210 */ /* 0x080fe20007f5e0ff */
[----:B------:R-:W3:Y:S04]  /*21d60*/  LDL.LU.64 R12, [R1+0x820] ;  /* 0x00082000010c7983 */ /* 0x000ee80000300a00 */
[----:B------:R-:W3:Y:S01]  /*21d70*/  LDL.LU.64 R38, [R1+0x818] ;  /* 0x0008180001267983 */ /* 0x000ee20000300a00 */
[----:B-1----:R-:W-:-:S03]  /*21d80*/  IADD3 R4, P4, PT, R24, R2, RZ ;  /* 0x0000000218047210 */ /* 0x002fc60007f9e0ff */
[----:B------:R-:W3:Y:S01]  /*21d90*/  LDL.LU.64 R34, [R1+0x810] ;  /* 0x0008100001227983 */ /* 0x000ee20000300a00 */
[----:B------:R-:W-:-:S03]  /*21da0*/  IMAD.X R27, R31, 0x1, R0, P2 ;  /* 0x000000011f1b7824 */ /* 0x000fc600010e0600 */
[----:B------:R-:W-:Y:S01]  /*21db0*/  STL.64 [R1+0x520], R8 ;  /* 0x0005200801007387 */ /* 0x000fe20000100a00 */
[----:B------:R-:W-:-:S05]  /*21dc0*/  IMAD.X R5, R25, 0x1, R0, P4 ;  /* 0x0000000119057824 */ /* 0x000fca00020e0600 */
[----:B------:R-:W-:Y:S04]  /*21dd0*/  STL.64 [R1+0x5c0], R4 ;  /* 0x0005c00401007387 */ /* 0x000fe80000100a00 */
[----:B------:R1:W-:Y:S04]  /*21de0*/  STL.64 [R1+0x5a8], R26 ;  /* 0x0005a81a01007387 */ /* 0x0003e80000100a00 */
[----:B-1----:R-:W3:Y:S01]  /*21df0*/  LDL.LU.64 R26, [R1+0x808] ;  /* 0x00080800011a7983 */ /* 0x002ee20000300a00 */
[----:B------:R-:W-:-:S04]  /*21e00*/  IADD3 R8, P1, PT, R10, R2, RZ ;  /* 0x000000020a087210 */ /* 0x000fc80007f3e0ff */
[----:B------:R-:W-:-:S05]  /*21e10*/  IADD3.X R9, PT, PT, R11, R0, RZ, P1, !PT ;  /* 0x000000000b097210 */ /* 0x000fca0000ffe4ff */
[----:B------:R2:W-:Y:S01]  /*21e20*/  STL.64 [R1+0x5d0], R8 ;  /* 0x0005d00801007387 */ /* 0x0005e20000100a00 */
[----:B----4-:R-:W-:-:S03]  /*21e30*/  IADD3 R4, P2, PT, R6, R2, RZ ;  /* 0x0000000206047210 */ /* 0x010fc60007f5e0ff */
[----:B------:R-:W4:Y:S02]  /*21e40*/  LDL.LU.64 R10, [R1+0x800] ;  /* 0x00080000010a7983 */ /* 0x000f240000300a00 */
[----:B------:R-:W-:Y:S02]  /*21e50*/  IMAD.X R5, R7, 0x1, R0, P2 ;  /* 0x0000000107057824 */ /* 0x000fe400010e0600 */
[----:B------:R-:W4:Y:S04]  /*21e60*/  LDL.LU.64 R30, [R1+0x7f8] ;  /* 0x0007f800011e7983 */ /* 0x000f280000300a00 */
[----:B------:R-:W4:Y:S01]  /*21e70*/  LDL.LU.64 R6, [R1+0x7f0] ;  /* 0x0007f00001067983 */ /* 0x000f220000300a00 */
[-C--:B--2---:R-:W-:Y:S02]  /*21e80*/  IADD3 R8, P4, PT, R18, R2.reuse, RZ ;  /* 0x0000000212087210 */ /* 0x084fe40007f9e0ff */
[----:B------:R-:W-:Y:S01]  /*21e90*/  IADD3 R24, P1, PT, R28, R2, RZ ;  /* 0x000000021c187210 */ /* 0x000fe20007f3e0ff */
[----:B------:R1:W-:Y:S01]  /*21ea0*/  STL.64 [R1+0x5e0], R4 ;  /* 0x0005e00401007387 */ /* 0x0003e20000100a00 */
[----:B------:R-:W-:-:S03]  /*21eb0*/  IADD3.X R9, PT, PT, R19, R0, RZ, P4, !PT ;  /* 0x0000000013097210 */ /* 0x000fc600027fe4ff */
[----:B------:R-:W2:Y:S01]  /*21ec0*/  LDL.LU.64 R18, [R1+0x7e8] ;  /* 0x0007e80001127983 */ /* 0x000ea20000300a00 */
[----:B------:R-:W-:-:S03]  /*21ed0*/  IMAD.X R25, R29, 0x1, R0, P1 ;  /* 0x000000011d197824 */ /* 0x000fc600008e0600 */
[----:B------:R3:W-:Y:S04]  /*21ee0*/  STL.64 [R1+0x608], R8 ;  /* 0x0006080801007387 */ /* 0x0007e80000100a00 */
[----:B------:R1:W-:Y:S02]  /*21ef0*/  STL.64 [R1+0x5f8], R24 ;  /* 0x0005f81801007387 */ /* 0x0003e40000100a00 */
[----:B-1----:R-:W-:-:S05]  /*21f00*/  IADD3 R4, P2, PT, R22, R2, RZ ;  /* 0x0000000216047210 */ /* 0x002fca0007f5e0ff */
[----:B------:R-:W-:Y:S01]  /*21f10*/  IMAD.X R5, R23, 0x1, R0, P2 ;  /* 0x0000000117057824 */ /* 0x000fe200010e0600 */
[----:B---3--:R-:W-:-:S04]  /*21f20*/  IADD3 R8, P1, PT, R14, R2, RZ ;  /* 0x000000020e087210 */ /* 0x008fc80007f3e0ff */
[----:B------:R1:W-:Y:S01]  /*21f30*/  STL.64 [R1+0x618], R4 ;  /* 0x0006180401007387 */ /* 0x0003e20000100a00 */
[----:B------:R-:W-:-:S03]  /*21f40*/  IMAD.X R9, R15, 0x1, R0, P1 ;  /* 0x000000010f097824 */ /* 0x000fc600008e0600 */
[----:B------:R-:W3:Y:S01]  /*21f50*/  LDL.LU.64 R32, [R1+0x7e0] ;  /* 0x0007e00001207983 */ /* 0x000ee20000300a00 */
[----:B------:R-:W-:-:S03]  /*21f60*/  IADD3 R24, P2, PT, R36, R2, RZ ;  /* 0x0000000224187210 */ /* 0x000fc60007f5e0ff */
[----:B------:R-:W3:Y:S01]  /*21f70*/  LDL.LU.64 R28, [R1+0x7d8] ;  /* 0x0007d800011c7983 */ /* 0x000ee20000300a00 */
[----:B-1----:R-:W-:-:S03]  /*21f80*/  IADD3 R4, P4, PT, R20, R2, RZ ;  /* 0x0000000214047210 */ /* 0x002fc60007f9e0ff */
[----:B------:R-:W3:Y:S04]  /*21f90*/  LDL.LU.64 R22, [R1+0x7d0] ;  /* 0x0007d00001167983 */ /* 0x000ee80000300a00 */
[----:B------:R1:W-:Y:S01]  /*21fa0*/  STL.64 [R1+0x630], R8 ;  /* 0x0006300801007387 */ /* 0x0003e20000100a00 */
[----:B------:R-:W-:Y:S01]  /*21fb0*/  IMAD.X R5, R21, 0x1, R0, P4 ;  /* 0x0000000115057824 */ /* 0x000fe200020e0600 */
[----:B------:R-:W-:Y:S02]  /*21fc0*/  IADD3.X R25, PT, PT, R37, R0, RZ, P2, !PT ;  /* 0x0000000025197210 */ /* 0x000fe400017fe4ff */
[----:B------:R-:W3:Y:S04]  /*21fd0*/  LDL.LU.64 R14, [R1+0x7c8] ;  /* 0x0007c800010e7983 */ /* 0x000ee80000300a00 */
[----:B------:R1:W-:Y:S04]  /*21fe0*/  STL.64 [R1+0x650], R4 ;  /* 0x0006500401007387 */ /* 0x0003e80000100a00 */
[----:B------:R1:W-:Y:S02]  /*21ff0*/  STL.64 [R1+0x640], R24 ;  /* 0x0006401801007387 */ /* 0x0003e40000100a00 */
[----:B-1----:R-:W-:-:S05]  /*22000*/  IADD3 R8, P1, PT, R16, R2, RZ ;  /* 0x0000000210087210 */ /* 0x002fca0007f3e0ff */
[----:B------:R-:W-:Y:S01]  /*22010*/  IMAD.X R9, R17, 0x1, R0, P1 ;  /* 0x0000000111097824 */ /* 0x000fe200008e0600 */
[----:B------:R-:W-:-:S04]  /*22020*/  IADD3 R4, P2, PT, R12, R2, RZ ;  /* 0x000000020c047210 */ /* 0x000fc80007f5e0ff */
[----:B------:R1:W-:Y:S01]  /*22030*/  STL.64 [R1+0x668], R8 ;  /* 0x0006680801007387 */ /* 0x0003e20000100a00 */
[----:B------:R-:W-:-:S03]  /*22040*/  IADD3.X R5, PT, PT, R13, R0, RZ, P2, !PT ;  /* 0x000000000d057210 */ /* 0x000fc600017fe4ff */
[----:B------:R-:W3:Y:S01]  /*22050*/  LDL.LU.64 R24, [R1+0x388] ;  /* 0x0003880001187983 */ /* 0x000ee20000300a00 */
[----:B------:R-:W-:-:S03]  /*22060*/  IADD3 R36, P1, PT, R38, R2, RZ ;  /* 0x0000000226247210 */ /* 0x000fc60007f3e0ff */
[----:B------:R-:W3:Y:S01]  /*22070*/  LDL.LU.64 R20, [R1+0x380] ;  /* 0x0003800001147983 */ /* 0x000ee20000300a00 */
[----:B-1----:R-:W-:-:S03]  /*22080*/  IADD3 R8, P4, PT, R34, R2, RZ ;  /* 0x0000000222087210 */ /* 0x002fc60007f9e0ff */
[----:B------:R-:W3:Y:S02]  /*22090*/  LDL.LU.64 R16, [R1+0x378] ;  /* 0x0003780001107983 */ /* 0x000ee40000300a00 */
[--C-:B------:R-:W-:Y:S02]  /*220a0*/  IMAD.X R9, R35, 0x1, R0.reuse, P4 ;  /* 0x0000000123097824 */ /* 0x100fe400020e0600 */
[----:B------:R1:W-:Y:S01]  /*220b0*/  STL.64 [R1+0x678], R4 ;  /* 0x0006780401007387 */ /* 0x0003e20000100a00 */
[----:B------:R-:W-:-:S03]  /*220c0*/  IMAD.X R37, R39, 0x1, R0, P1 ;  /* 0x0000000127257824 */ /* 0x000fc600008e0600 */
[----:B------:R-:W3:Y:S04]  /*220d0*/  LDL.LU.64 R12, [R1+0x370] ;  /* 0x00037000010c7983 */ /* 0x000ee80000300a00 */
[----:B------:R4:W-:Y:S01]  /*220e0*/  STL.64 [R1+0x6a0], R8 ;  /* 0x0006a00801007387 */ /* 0x0009e20000100a00 */
[----:B-1----:R-:W-:-:S04]  /*220f0*/  IADD3 R4, P2, PT, R26, R2, RZ ;  /* 0x000000021a047210 */ /* 0x002fc80007f5e0ff */
[----:B------:R-:W-:Y:S01]  /*22100*/  IADD3.X R5, PT, PT, R27, R0, RZ, P2, !PT ;  /* 0x000000001b057210 */ /* 0x000fe200017fe4ff */
[----:B------:R-:W-:Y:S04]  /*22110*/  STL.64 [R1+0x688], R36 ;  /* 0x0006882401007387 */ /* 0x000fe80000100a00 */
[----:B------:R1:W-:Y:S01]  /*22120*/  STL.64 [R1+0x6b0], R4 ;  /* 0x0006b00401007387 */ /* 0x0003e20000100a00 */
[----:B----4-:R-:W-:-:S05]  /*22130*/  IADD3 R8, P1, PT, R10, R2, RZ ;  /* 0x000000020a087210 */ /* 0x010fca0007f3e0ff */
[----:B------:R-:W-:Y:S02]  /*22140*/  IMAD.X R9, R11, 0x1, R0, P1 ;  /* 0x000000010b097824 */ /* 0x000fe400008e0600 */
[----:B------:R-:W4:Y:S01]  /*22150*/  LDL.LU.64 R10, [R1+0x3f0] ;  /* 0x0003f000010a7983 */ /* 0x000f220000300a00 */
[----:B-1----:R-:W-:-:S03]  /*22160*/  IADD3 R4, P4, PT, R6, R2, RZ ;  /* 0x0000000206047210 */ /* 0x002fc60007f9e0ff */
[----:B------:R2:W-:Y:S01]  /*22170*/  STL.64 [R1+0x6c0], R8 ;  /* 0x0006c00801007387 */ /* 0x0005e20000100a00 */
[----:B------:R-:W-:-:S03]  /*22180*/  IADD3.X R5, PT, PT, R7, R0, RZ, P4, !PT ;  /* 0x0000000007057210 */ /* 0x000fc600027fe4ff */
[----:B------:R-:W4:Y:S01]  /*22190*/  LDL.LU.64 R6, [R1+0x390] ;  /* 0x0003900001067983 */ /* 0x000f220000300a00 */
[----:B------:R-:W-:-:S05]  /*221a0*/  IADD3 R26, P2, PT, R30, R2, RZ ;  /* 0x000000021e1a7210 */ /* 0x000fca0007f5e0ff */
[--C-:B------:R-:W-:Y:S01]  /*221b0*/  IMAD.X R27, R31, 0x1, R0.reuse, P2 ;  /* 0x000000011f1b7824 */ /* 0x100fe200010e0600 */
[-C--:B--2---:R-:W-:Y:S01]  /*221c0*/  IADD3 R8, P1, PT, R18, R2.reuse, RZ ;  /* 0x0000000212087210 */ /* 0x084fe20007f3e0ff */
[----:B------:R1:W-:Y:S04]  /*221d0*/  STL.64 [R1+0x6e8], R4 ;  /* 0x0006e80401007387 */ /* 0x0003e80000100a00 */
[----:B------:R-:W-:Y:S01]  /*221e0*/  IMAD.X R9, R19, 0x1, R0, P1 ;  /* 0x0000000113097824 */ /* 0x000fe200008e0600 */
[----:B------:R2:W-:Y:S04]  /*221f0*/  STL.64 [R1+0x6d8], R26 ;  /* 0x0006d81a01007387 */ /* 0x0005e80000100a00 */
[----:B------:R2:W-:Y:S01]  /*22200*/  STL.64 [R1+0x6f8], R8 ;  /* 0x0006f80801007387 */ /* 0x0005e20000100a00 */
[----:B-1----:R-:W1:Y:S08]  /*22210*/  LDC R4, c[0x0][0x3a0] ;  /* 0x0000e800ff047b82 */ /* 0x002e700000000800 */
[----:B------:R-:W1:Y:S01]  /*22220*/  LDC R5, c[0x0][0x3a0] ;  /* 0x0000e800ff057b82 */ /* 0x000e620000000800 */
[----:B---3--:R-:W-:-:S02]  /*22230*/  IADD3 R30, P1, PT, R32, R2, RZ ;  /* 0x00000002201e7210 */ /* 0x008fc40007f3e0ff */
[----:B--2---:R-:W-:-:S03]  /*22240*/  IADD3 R26, P2, PT, R28, R2, RZ ;  /* 0x000000021c1a7210 */ /* 0x004fc60007f5e0ff */
[----:B------:R-:W-:Y:S01]  /*22250*/  IMAD.X R31, R33, 0x1, R0, P1 ;  /* 0x00000001211f7824 */ /* 0x000fe200008e0600 */
[----:B------:R-:W-:Y:S02]  /*22260*/  IADD3 R18, P4, PT, R22, R2, RZ ;  /* 0x0000000216127210 */ /* 0x000fe40007f9e0ff */
[----:B------:R-:W-:-:S03]  /*22270*/  IADD3.X R27, PT, PT, R29, R0, RZ, P2, !PT ;  /* 0x000000001d1b7210 */ /* 0x000fc600017fe4ff */
[--C-:B------:R-:W-:Y:S01]  /*22280*/  IMAD.X R19, R23, 0x1, R0.reuse, P4 ;  /* 0x0000000117137824 */ /* 0x100fe200020e0600 */
[----:B------:R-:W-:Y:S01]  /*22290*/  IADD3 R8, P5, PT, R14, R2, RZ ;  /* 0x000000020e087210 */ /* 0x000fe20007fbe0ff */
[----:B------:R-:W-:Y:S04]  /*222a0*/  STL.64 [R1+0x710], R30 ;  /* 0x0007101e01007387 */ /* 0x000fe80000100a00 */
[----:B------:R-:W-:Y:S01]  /*222b0*/  IMAD.X R9, R15, 0x1, R0, P5 ;  /* 0x000000010f097824 */ /* 0x000fe200028e0600 */
[----:B------:R-:W-:Y:S04]  /*222c0*/  STL.64 [R1+0x720], R26 ;  /* 0x0007201a01007387 */ /* 0x000fe80000100a00 */
[----:B------:R2:W-:Y:S04]  /*222d0*/  STL.64 [R1+0x730], R18 ;  /* 0x0007301201007387 */ /* 0x0005e80000100a00 */
[----:B------:R3:W-:Y:S01]  /*222e0*/  STL.64 [R1+0x748], R8 ;  /* 0x0007480801007387 */ /* 0x0007e20000100a00 */
[----:B-1----:R-:W-:-:S02]  /*222f0*/  VIADD R4, R4, 0xfffffdfe ;  /* 0xfffffdfe04047836 */ /* 0x002fc40000000000 */
[----:B------:R-:W-:Y:S01]  /*22300*/  VIADD R5, R5, 0xfffffdff ;  /* 0xfffffdff05057836 */ /* 0x000fe20000000000 */
[-C--:B------:R-:W-:Y:S02]  /*22310*/  IADD3 R22, P1, PT, R24, R2.reuse, RZ ;  /* 0x0000000218167210 */ /* 0x080fe40007f3e0ff */
[----:B--2---:R-:W-:Y:S02]  /*22320*/  IADD3 R18, P2, PT, R20, R2, RZ ;  /* 0x0000000214127210 */ /* 0x004fe40007f5e0ff */
[----:B------:R-:W-:Y:S02]  /*22330*/  IADD3.X R23, PT, PT, R25, R0, RZ, P1, !PT ;  /* 0x0000000019177210 */ /* 0x000fe40000ffe4ff */
[-C--:B------:R-:W-:Y:S01]  /*22340*/  IADD3 R14, P4, PT, R16, R2.reuse, RZ ;  /* 0x00000002100e7210 */ /* 0x080fe20007f9e0ff */
[--C-:B------:R-:W-:Y:S02]  /*22350*/  IMAD.X R19, R21, 0x1, R0.reuse, P2 ;  /* 0x0000000115137824 */ /* 0x100fe400010e0600 */
[----:B------:R-:W-:Y:S02]  /*22360*/  STL.64 [R1+0x758], R22 ;  /* 0x0007581601007387 */ /* 0x000fe40000100a00 */
[----:B------:R-:W-:Y:S01]  /*22370*/  IMAD.X R15, R17, 0x1, R0, P4 ;  /* 0x00000001110f7824 */ /* 0x000fe200020e0600 */
[----:B---3--:R-:W-:Y:S01]  /*22380*/  IADD3 R8, P5, PT, R12, R2, RZ ;  /* 0x000000020c087210 */ /* 0x008fe20007fbe0ff */
[----:B------:R-:W-:Y:S03]  /*22390*/  STL.64 [R1+0x768], R18 ;  /* 0x0007681201007387 */ /* 0x000fe60000100a00 */
[----:B------:R-:W-:Y:S01]  /*223a0*/  IADD3.X R9, PT, PT, R13, R0, RZ, P5, !PT ;  /* 0x000000000d097210 */ /* 0x000fe20002ffe4ff */
[----:B------:R-:W-:Y:S04]  /*223b0*/  STL.64 [R1+0x778], R14 ;  /* 0x0007780e01007387 */ /* 0x000fe80000100a00 */
[----:B------:R4:W-:Y:S01]  /*223c0*/  STL.64 [R1+0x788], R8 ;  /* 0x0007880801007387 */ /* 0x0009e20000100a00 */
[----:B------:R-:W-:-:S02]  /*223d0*/  ISETP.GE.U32.AND P2, PT, R4, 0x7ffffd7f, PT ;  /* 0x7ffffd7f0400780c */ /* 0x000fc40003f46070 */
[----:B------:R-:W-:Y:S02]  /*223e0*/  ISETP.GE.U32.AND P4, PT, R5, 0x7ffffd80, PT ;  /* 0x7ffffd800500780c */ /* 0x000fe40003f86070 */
[----:B------:R-:W-:-:S04]  /*223f0*/  ISETP.NE.U32.AND P1, PT, RZ, UR18, PT ;  /* 0x00000012ff007c0c */ /* 0x000fc8000bf25070 */
[----:B-----5:R-:W-:Y:S02]  /*22400*/  ISETP.LT.OR P5, PT, R133, 0x80, P1 ;  /* 0x000000808500780c */ /* 0x020fe40000fa1670 */
[----:B----4-:R-:W-:-:S04]  /*22410*/  IADD3 R8, P6, PT, R10, R80, RZ ;  /* 0x000000500a087210 */ /* 0x010fc80007fde0ff */
[----:B------:R-:W-:Y:S02]  /*22420*/  IADD3.X R9, PT, PT, R11, R3, RZ, P6, !PT ;  /* 0x000000030b097210 */ /* 0x000fe400037fe4ff */
[----:B------:R-:W-:-:S05]  /*22430*/  IADD3 R4, P6, PT, R6, R80, RZ ;  /* 0x0000005006047210 */ /* 0x000fca0007fde0ff */
[----:B------:R-:W-:-:S05]  /*22440*/  IMAD.X R5, R7, 0x1, R3, P6 ;  /* 0x0000000107057824 */ /* 0x000fca00030e0603 */
[----:B------:R1:W-:Y:S04]  /*22450*/  STL.64 [R1+0x970], R4 ;  /* 0x0009700401007387 */ /* 0x0003e80000100a00 */
[----:B------:R1:W-:Y:S01]  /*22460*/  STL.64 [R1+0x878], R8 ;  /* 0x0008780801007387 */ /* 0x0003e20000100a00 */
[----:B------:R-:W-:Y:S05]  /*22470*/  @!P0 BRA `(.L_x_7) ;  /* 0x00000008000c8947 */ /* 0x000fea0003800000 */
[----:B------:R-:W2:Y:S01]  /*22480*/  LDL.LU R22, [R1+0x10] ;  /* 0x0000100001167983 */ /* 0x000ea20000300800 */
[----:B-1----:R-:W-:Y:S01]  /*22490*/  IMAD.MOV.U32 R4, RZ, RZ, R216 ;  /* 0x000000ffff047224 */ /* 0x002fe200078e00d8 */
[----:B------:R-:W-:Y:S01]  /*224a0*/  MOV R5, R218 ;  /* 0x000000da00057202 */ /* 0x000fe20000000f00 */
[----:B------:R-:W-:Y:S01]  /*224b0*/  IMAD.MOV.U32 R6, RZ, RZ, R224 ;  /* 0x000000ffff067224 */ /* 0x000fe200078e00e0 */
[----:B------:R-:W2:Y:S01]  /*224c0*/  LDL.LU R23, [R1+0x18] ;  /* 0x0000180001177983 */ /* 0x000ea20000300800 */
[----:B------:R-:W-:Y:S01]  /*224d0*/  IMAD.MOV.U32 R7, RZ, RZ, R226 ;  /* 0x000000ffff077224 */ /* 0x000fe200078e00e2 */
[----:B------:R-:W-:Y:S01]  /*224e0*/  MOV R8, R220 ;  /* 0x000000dc00087202 */ /* 0x000fe20000000f00 */
[----:B------:R-:W-:Y:S01]  /*224f0*/  IMAD.MOV.U32 R9, RZ, RZ, R222 ;  /* 0x000000ffff097224 */ /* 0x000fe200078e00de */
[----:B------:R-:W2:Y:S01]  /*22500*/  LDL.LU R24, [R1] ;  /* 0x0000000001187983 */ /* 0x000ea20000300800 */
[----:B------:R-:W-:Y:S01]  /*22510*/  IMAD.MOV.U32 R10, RZ, RZ, R232 ;  /* 0x000000ffff0a7224 */ /* 0x000fe200078e00e8 */
[----:B------:R-:W-:Y:S01]  /*22520*/  MOV R11, R234 ;  /* 0x000000ea000b7202 */ /* 0x000fe20000000f00 */
[----:B------:R-:W-:Y:S01]  /*22530*/  IMAD.MOV.U32 R12, RZ, RZ, R228 ;  /* 0x000000ffff0c7224 */ /* 0x000fe200078e00e4 */
[----:B------:R-:W2:Y:S01]  /*22540*/  LDL.LU R25, [R1+0x8] ;  /* 0x0000080001197983 */ /* 0x000ea20000300800 */
        /* <DEDUP_REMOVED lines=11> */
[----:B------:R-:W2:Y:S04]  /*22600*/  LDL.LU R28, [R1+0x20] ;  /* 0x00002000011c7983 */ /* 0x000ea80000300800 */
        /* <DEDUP_REMOVED lines=38> */
[----:B------:R-:W2:Y:S02]  /*22870*/  LDL.LU R67, [R1+0x168] ;  /* 0x0001680001437983 */ /* 0x000ea40000300800 */
[----:B--2---:R2:W-:Y:S01]  /*22880*/  STTM.x64 tmem[UR11+0xc0], R4 ;  /* 0x0000c004000079ed */ /* 0x0045e2000834000b */
[----:B------:R-:W-:Y:S05]  /*22890*/  @!P0 BRA `(.L_x_7) ;  /* 0x0000000400048947 */ /* 0x000fea0003800000 */
[----:B--2---:R-:W2:Y:S01]  /*228a0*/  LDL.LU R22, [R1+0x14] ;  /* 0x0000140001167983 */ /* 0x004ea20000300800 */
        /* <DEDUP_REMOVED lines=63> */
[----:B--2---:R3:W-:Y:S02]  /*22ca0*/  STTM.x64 tmem[UR11+0x140], R4 ;  /* 0x00014004000079ed */ /* 0x0047e4000834000b */
.L_x_7:
[----:B------:R-:W4:Y:S01]  /*22cb0*/  FENCE.VIEW.ASYNC.T ;  /* 0x00000000000073c6 */ /* 0x000f220000000200 */
[----:B------:R-:W-:Y:S01]  /*22cc0*/  UIADD3 UR12, UPT, UPT, UR10, 0x80, URZ ;  /* 0x000000800a0c7890 */ /* 0x000fe2000fffe0ff */
[----:B--23--:R-:W-:Y:S01]  /*22cd0*/  VIADD R6, R134, 0xfffffdfd ;  /* 0xfffffdfd86067836 */ /* 0x00cfe20000000000 */
[----:B----4-:R-:W-:Y:S06]  /*22ce0*/  BAR.SYNC.DEFER_BLOCKING 0x0 ;  /* 0x0000000000007b1d */ /* 0x010fec0000010000 */
[----:B------:R-:W-:Y:S05]  /*22cf0*/  @P5 BRA `(.L_x_8) ;  /* 0x00000008005c5947 */ /* 0x000fea0003800000 */
[----:B------:R-:W-:Y:S01]  /*22d00*/  UIADD3 UR5, UPT, UPT, UR7, 0x80000, URZ ;  /* 0x0008000007057890 */ /* 0x000fe2000fffe0ff */
[----:B-1----:R-:W-:Y:S01]  /*22d10*/  MOV.SPILL R5, UR17 ;  /* 0x0000001100057c02 */ /* 0x002fe20009000f00 */
[----:B------:R-:W-:Y:S01]  /*22d20*/  UMOV UR4, URZ ;  /* 0x000000ff00047c82 */ /* 0x000fe20008000000 */
[----:B------:R-:W-:Y:S01]  /*22d30*/  UIADD3 UR69, UPT, UPT, UR10, 0x88, URZ ;  /* 0x000000880a457890 */ /* 0x000fe2000fffe0ff */
[----:B------:R-:W-:Y:S01]  /*22d40*/  MOV.SPILL R4, UR16 ;  /* 0x0000001000047c02 */ /* 0x000fe20009000f00 */
[----:B------:R-:W-:Y:S02]  /*22d50*/  USHF.R.U32.HI UR5, URZ, 0x4, UR5 ;  /* 0x00000004ff057899 */ /* 0x000fe40008011605 */
[----:B------:R-:W-:Y:S02]  /*22d60*/  UIADD3 UR35, UPT, UPT, UR10, 0x90, URZ ;  /* 0x000000900a237890 */ /* 0x000fe4000fffe0ff */
[----:B------:R-:W-:Y:S02]  /*22d70*/  USGXT.U32 UR52, UR5, 0xe ;  /* 0x0000000e0534789a */ /* 0x000fe40008000000 */
[----:B------:R-:W-:-:S02]  /*22d80*/  UIADD3 UR34, UPT, UPT, UR10, 0x98, URZ ;  /* 0x000000980a227890 */ /* 0x000fc4000fffe0ff */
[----:B------:R-:W-:Y:S01]  /*22d90*/  UIADD3 UR56, UP1, UPT, UR52, 0x2, URZ ;  /* 0x0000000234387890 */ /* 0x000fe2000ff3e0ff */
[----:B------:R-:W-:Y:S01]  /*22da0*/  UMOV UR26, 0x0 ;  /* 0x00000000001a7882 */ /* 0x000fe20000000000 */
[----:B------:R-:W-:Y:S02]  /*22db0*/  UMOV UR27, 0x8100910 ;  /* 0x08100910001b7882 */ /* 0x000fe40000000000 */
[----:B------:R-:W-:Y:S02]  /*22dc0*/  UIADD3.X UR57, UPT, UPT, UR4, 0x40004040, URZ, UP1, !UPT ;  /* 0x4000404004397890 */ /* 0x000fe40008ffe4ff */
[----:B------:R-:W-:Y:S02]  /*22dd0*/  UIADD3 UR68, UPT, UPT, UR10, 0xa0, URZ ;  /* 0x000000a00a447890 */ /* 0x000fe4000fffe0ff */
[----:B------:R-:W-:Y:S02]  /*22de0*/  UIADD3.64 UR58, UPT, UPT, UR56, 0x2, URZ ;  /* 0x00000002383a7897 */ /* 0x000fe4000fffe0ff */
[----:B------:R-:W-:Y:S01]  /*22df0*/  UIADD3.64 UR64, UPT, UPT, UR56, 0x4, URZ ;  /* 0x0000000438407897 */ /* 0x000fe2000fffe0ff */
[----:B------:R-:W-:Y:S01]  /*22e00*/  UMOV UR53, 0x40004040 ;  /* 0x4000404000357882 */ /* 0x000fe20000000000 */
[----:B------:R-:W-:Y:S01]  /*22e10*/  UIADD3.64 UR62, UPT, UPT, UR56, 0x1fe, URZ ;  /* 0x000001fe383e7897 */ /* 0x000fe2000fffe0ff */
[----:B------:R1:W-:Y:S01]  /*22e20*/  UTCHMMA tmem[UR12], gdesc[UR52], tmem[UR10], tmem[UR26], idesc[UR27], !UPT ;  /* 0x00ff1a340c0079ea */ /* 0x0003e2000f80000a */
[----:B------:R-:W-:Y:S01]  /*22e30*/  UMOV UR28, 0x0 ;  /* 0x00000000001c7882 */ /* 0x000fe20000000000 */
[----:B------:R-:W-:Y:S01]  /*22e40*/  UMOV UR29, 0x8100910 ;  /* 0x08100910001d7882 */ /* 0x000fe20000000000 */
[----:B------:R-:W-:-:S02]  /*22e50*/  UIADD3 UR67, UPT, UPT, UR10, 0xa8, URZ ;  /* 0x000000a80a437890 */ /* 0x000fc4000fffe0ff */
[----:B------:R2:W-:Y:S01]  /*22e60*/  UTCHMMA tmem[UR69], gdesc[UR56], tmem[UR10], tmem[UR28], idesc[UR29], UPT ;  /* 0x00ff1c38450079ea */ /* 0x0005e2000b80000a */
[----:B------:R-:W-:Y:S02]  /*22e70*/  UIADD3.64 UR4, UPT, UPT, UR56, 0x200, URZ ;  /* 0x0000020038047897 */ /* 0x000fe4000fffe0ff */
[----:B------:R-:W-:Y:S02]  /*22e80*/  UIADD3 UR66, UPT, UPT, UR10, 0xb0, URZ ;  /* 0x000000b00a427890 */ /* 0x000fe4000fffe0ff */
[----:B------:R-:W-:Y:S02]  /*22e90*/  UIADD3.64 UR24, UPT, UPT, UR56, 0x202, URZ ;  /* 0x0000020238187897 */ /* 0x000fe4000fffe0ff */
[----:B------:R-:W-:Y:S02]  /*22ea0*/  UIADD3 UR49, UPT, UPT, UR10, 0xb8, URZ ;  /* 0x000000b80a317890 */ /* 0x000fe4000fffe0ff */
[----:B-1----:R-:W-:Y:S02]  /*22eb0*/  UIADD3.64 UR26, UPT, UPT, UR56, 0x204, URZ ;  /* 0x00000204381a7897 */ /* 0x002fe4000fffe0ff */
[----:B------:R-:W-:-:S02]  /*22ec0*/  UIADD3 UR6, UPT, UPT, UR10, 0xc0, URZ ;  /* 0x000000c00a067890 */ /* 0x000fc4000fffe0ff */
[----:B--2---:R-:W-:Y:S01]  /*22ed0*/  UIADD3.64 UR28, UPT, UPT, UR56, 0x3fe, URZ ;  /* 0x000003fe381c7897 */ /* 0x004fe2000fffe0ff */
[----:B------:R-:W-:Y:S01]  /*22ee0*/  UMOV UR30, 0x0 ;  /* 0x00000000001e7882 */ /* 0x000fe20000000000 */
[----:B------:R-:W-:Y:S01]  /*22ef0*/  UMOV UR31, 0x8100910 ;  /* 0x08100910001f7882 */ /* 0x000fe20000000000 */
[----:B------:R-:W-:Y:S01]  /*22f00*/  UMOV UR32, 0x0 ;  /* 0x0000000000207882 */ /* 0x000fe20000000000 */
[----:B------:R-:W-:Y:S01]  /*22f10*/  UMOV UR33, 0x8100910 ;  /* 0x0810091000217882 */ /* 0x000fe20000000000 */
[----:B------:R-:W-:Y:S01]  /*22f20*/  UMOV UR50, 0x0 ;  /* 0x0000000000327882 */ /* 0x000fe20000000000 */
[----:B------:R-:W-:Y:S01]  /*22f30*/  UMOV UR51, 0x8100910 ;  /* 0x0810091000337882 */ /* 0x000fe20000000000 */
[----:B------:R1:W-:Y:S01]  /*22f40*/  UTCHMMA tmem[UR35], gdesc[UR58], tmem[UR10], tmem[UR30], idesc[UR31], UPT ;  /* 0x00ff1e3a230079ea */ /* 0x0003e2000b80000a */
[----:B------:R-:W-:Y:S01]  /*22f50*/  UMOV UR36, 0x0 ;  /* 0x0000000000247882 */ /* 0x000fe20000000000 */
[----:B------:R-:W-:Y:S01]  /*22f60*/  UMOV UR37, 0x8100910 ;  /* 0x0810091000257882 */ /* 0x000fe20000000000 */
[----:B------:R-:W-:-:S02]  /*22f70*/  UIADD3 UR9, UPT, UPT, UR10, 0xc8, URZ ;  /* 0x000000c80a097890 */ /* 0x000fc4000fffe0ff */
[----:B------:R2:W-:Y:S01]  /*22f80*/  UTCHMMA tmem[UR34], gdesc[UR64], tmem[UR10], tmem[UR32], idesc[UR33], UPT ;  /* 0x00ff2040220079ea */ /* 0x0005e2000b80000a */
[----:B------:R-:W-:Y:S01]  /*22f90*/  UMOV UR38, 0x0 ;  /* 0x0000000000267882 */ /* 0x000fe20000000000 */
[----:B------:R-:W-:Y:S01]  /*22fa0*/  UMOV UR39, 0x8100910 ;  /* 0x0810091000277882 */ /* 0x000fe20000000000 */
[----:B------:R-:W-:Y:S02]  /*22fb0*/  UIADD3 UR13, UPT, UPT, UR10, 0xd0, URZ ;  /* 0x000000d00a0d7890 */ /* 0x000fe4000fffe0ff */
[----:B------:R-:W-:Y:S01]  /*22fc0*/  UTCHMMA tmem[UR68], gdesc[UR62], tmem[UR10], tmem[UR50], idesc[UR51], UPT ;  /* 0x00ff323e440079ea */ /* 0x000fe2000b80000a */
[----:B------:R-:W-:Y:S01]  /*22fd0*/  UMOV UR40, 0x0 ;  /* 0x0000000000287882 */ /* 0x000fe20000000000 */
[----:B-1----:R-:W-:Y:S01]  /*22fe0*/  UIADD3.64 UR30, UPT, UPT, UR56, 0x400, URZ ;  /* 0x00000400381e7897 */ /* 0x002fe2000fffe0ff */
[----:B------:R1:W-:Y:S01]  /*22ff0*/  UTCHMMA tmem[UR67], gdesc[UR4], tmem[UR10], tmem[UR36], idesc[UR37], UPT ;  /* 0x00ff2404430079ea */ /* 0x0003e2000b80000a */
[----:B------:R-:W-:Y:S01]  /*23000*/  UMOV UR41, 0x8100910 ;  /* 0x0810091000297882 */ /* 0x000fe20000000000 */
[----:B------:R-:W-:-:S02]  /*23010*/  UIADD3 UR48, UPT, UPT, UR10, 0xd8, URZ ;  /* 0x000000d80a307890 */ /* 0x000fc4000fffe0ff */
[----:B------:R3:W-:Y:S01]  /*23020*/  UTCHMMA tmem[UR66], gdesc[UR24], tmem[UR10], tmem[UR38], idesc[UR39], UPT ;  /* 0x00ff2618420079ea */ /* 0x0007e2000b80000a */
[----:B--2---:R-:W-:Y:S01]  /*23030*/  UIADD3.64 UR32, UPT, UPT, UR56, 0x402, URZ ;  /* 0x0000040238207897 */ /* 0x004fe2000fffe0ff */
[----:B------:R2:W-:Y:S01]  /*23040*/  UTCHMMA tmem[UR49], gdesc[UR26], tmem[UR10], tmem[UR40], idesc[UR41], UPT ;  /* 0x00ff281a310079ea */ /* 0x0005e2000b80000a */
[----:B------:R-:W-:Y:S01]  /*23050*/  UIADD3.64 UR34, UPT, UPT, UR56, 0x404, URZ ;  /* 0x0000040438227897 */ /* 0x000fe2000fffe0ff */
[----:B------:R-:W-:Y:S01]  /*23060*/  UMOV UR42, 0x0 ;  /* 0x00000000002a7882 */ /* 0x000fe20000000000 */
[----:B------:R-:W-:Y:S01]  /*23070*/  UMOV UR43, 0x8100910 ;  /* 0x08100910002b7882 */ /* 0x000fe20000000000 */
[----:B------:R-:W-:Y:S02]  /*23080*/  UIADD3 UR23, UPT, UPT, UR10, 0xe0, URZ ;  /* 0x000000e00a177890 */ /* 0x000fe4000fffe0ff */
[----:B------:R4:W-:Y:S01]  /*23090*/  UTCHMMA tmem[UR6], gdesc[UR28], tmem[UR10], tmem[UR42], idesc[UR43], UPT ;  /* 0x00ff2a1c060079ea */ /* 0x0009e2000b80000a */
[----:B-1----:R-:W-:Y:S02]  /*230a0*/  UIADD3.64 UR36, UPT, UPT, UR56, 0x5fe, URZ ;  /* 0x000005fe38247897 */ /* 0x002fe4000fffe0ff */
[----:B------:R-:W-:-:S02]  /*230b0*/  UIADD3 UR20, UPT, UPT, UR10, 0xe8, URZ ;  /* 0x000000e80a147890 */ /* 0x000fc4000fffe0ff */
[----:B---3--:R-:W-:Y:S02]  /*230c0*/  UIADD3.64 UR38, UPT, UPT, UR56, 0x600, URZ ;  /* 0x0000060038267897 */ /* 0x008fe4000fffe0ff */
[----:B------:R-:W-:Y:S02]  /*230d0*/  UIADD3 UR21, UPT, UPT, UR10, 0xf0, URZ ;  /* 0x000000f00a157890 */ /* 0x000fe4000fffe0ff */
[----:B--2---:R-:W-:Y:S02]  /*230e0*/  UIADD3.64 UR40, UPT, UPT, UR56, 0x602, URZ ;  /* 0x0000060238287897 */ /* 0x004fe4000fffe0ff */
[----:B------:R-:W-:Y:S02]  /*230f0*/  UIADD3 UR22, UPT, UPT, UR10, 0xf8, URZ ;  /* 0x000000f80a167890 */ /* 0x000fe4000fffe0ff */
[----:B----4-:R-:W-:Y:S01]  /*23100*/  UIADD3.64 UR42, UPT, UPT, UR56, 0x604, URZ ;  /* 0x00000604382a7897 */ /* 0x010fe2000fffe0ff */
[----:B------:R-:W-:Y:S01]  /*23110*/  UMOV UR46, 0x0 ;  /* 0x00000000002e7882 */ /* 0x000fe20000000000 */
[----:B------:R-:W-:Y:S01]  /*23120*/  UMOV UR47, 0x8100910 ;  /* 0x08100910002f7882 */ /* 0x000fe20000000000 */
[----:B------:R-:W-:-:S02]  /*23130*/  UIADD3 UR54, UPT, UPT, UR10, 0x40, URZ ;  /* 0x000000400a367890 */ /* 0x000fc4000fffe0ff */
[----:B------:R1:W-:Y:S01]  /*23140*/  UTCHMMA tmem[UR9], gdesc[UR30], tmem[UR10], tmem[UR46], idesc[UR47], UPT ;  /* 0x00ff2e1e090079ea */ /* 0x0003e2000b80000a */
[----:B------:R-:W-:Y:S01]  /*23150*/  UIADD3 UR55, UPT, UPT, UR10, 0x100, URZ ;  /* 0x000001000a377890 */ /* 0x000fe2000fffe0ff */
[----:B------:R-:W-:Y:S01]  /*23160*/  UMOV UR44, 0x0 ;  /* 0x00000000002c7882 */ /* 0x000fe20000000000 */
[----:B------:R-:W-:Y:S01]  /*23170*/  UMOV UR45, 0x8100910 ;  /* 0x08100910002d7882 */ /* 0x000fe20000000000 */
[----:B------:R-:W-:Y:S02]  /*23180*/  UIADD3 UR73, UPT, UPT, UR10, 0x40, URZ ;  /* 0x000000400a497890 */ /* 0x000fe4000fffe0ff */
[----:B------:R2:W-:Y:S01]  /*23190*/  UTCHMMA tmem[UR13], gdesc[UR32], tmem[UR10], tmem[UR44], idesc[UR45], UPT ;  /* 0x00ff2c200d0079ea */ /* 0x0005e2000b80000a */
[----:B------:R-:W-:Y:S01]  /*231a0*/  UIADD3 UR74, UPT, UPT, UR10, 0x108, URZ ;  /* 0x000001080a4a7890 */ /* 0x000fe2000fffe0ff */
[----:B------:R-:W-:Y:S01]  /*231b0*/  UMOV UR14, 0x0 ;  /* 0x00000000000e7882 */ /* 0x000fe20000000000 */
[----:B------:R-:W-:Y:S01]  /*231c0*/  UMOV UR15, 0x8100910 ;  /* 0x08100910000f7882 */ /* 0x000fe20000000000 */
[----:B------:R-:W-:-:S02]  /*231d0*/  UIADD3 UR60, UPT, UPT, UR10, 0x40, URZ ;  /* 0x000000400a3c7890 */ /* 0x000fc4000fffe0ff */
[----:B------:R3:W-:Y:S01]  /*231e0*/  UTCHMMA tmem[UR48], gdesc[UR34], tmem[UR10], tmem[UR14], idesc[UR15], UPT ;  /* 0x00ff0e22300079ea */ /* 0x0007e2000b80000a */
[----:B------:R-:W-:Y:S01]  /*231f0*/  UIADD3 UR61, UPT, UPT, UR10, 0x110, URZ ;  /* 0x000001100a3d7890 */ /* 0x000fe2000fffe0ff */
[----:B------:R-:W-:Y:S01]  /*23200*/  UMOV UR18, 0x0 ;  /* 0x0000000000127882 */ /* 0x000fe20000000000 */
[----:B------:R-:W-:Y:S01]  /*23210*/  UMOV UR19, 0x8100910 ;  /* 0x0810091000137882 */ /* 0x000fe20000000000 */
[----:B------:R-:W-:Y:S01]  /*23220*/  UMOV UR76, 0x0 ;  /* 0x00000000004c7882 */ /* 0x000fe20000000000 */
[----:B------:R-:W-:Y:S01]  /*23230*/  UMOV UR77, 0x8100910 ;  /* 0x08100910004d7882 */ /* 0x000fe20000000000 */
[----:B------:R-:W-:Y:S02]  /*23240*/  UIADD3 UR71, UPT, UPT, UR10, 0x40, URZ ;  /* 0x000000400a477890 */ /* 0x000fe4000fffe0ff */
[----:B------:R4:W-:Y:S01]  /*23250*/  UTCHMMA tmem[UR23], gdesc[UR36], tmem[UR10], tmem[UR18], idesc[UR19], UPT ;  /* 0x00ff1224170079ea */ /* 0x0009e2000b80000a */
[----:B------:R-:W-:Y:S02]  /*23260*/  UIADD3 UR72, UPT, UPT, UR10, 0x118, URZ ;  /* 0x000001180a487890 */ /* 0x000fe4000fffe0ff */
[----:B------:R5:W-:Y:S01]  /*23270*/  UTCHMMA tmem[UR20], gdesc[UR38], tmem[UR10], tmem[UR76], idesc[UR77], UPT ;  /* 0x00ff4c26140079ea */ /* 0x000be2000b80000a */
[----:B------:R-:W-:-:S02]  /*23280*/  UIADD3 UR69, UPT, UPT, UR10, 0x40, URZ ;  /* 0x000000400a457890 */ /* 0x000fc4000fffe0ff */
[----:B------:R-:W-:Y:S01]  /*23290*/  UTCHMMA tmem[UR21], gdesc[UR40], tmem[UR10], tmem[UR46], idesc[UR47], UPT ;  /* 0x00ff2e28150079ea */ /* 0x000fe2000b80000a */
[----:B------:R-:W-:Y:S02]  /*232a0*/  UIADD3 UR70, UPT, UPT, UR10, 0x120, URZ ;  /* 0x000001200a467890 */ /* 0x000fe4000fffe0ff */
[----:B------:R-:W-:Y:S01]  /*232b0*/  UTCHMMA tmem[UR22], gdesc[UR42], tmem[UR10], tmem[UR50], idesc[UR51], UPT ;  /* 0x00ff322a160079ea */ /* 0x000fe2000b80000a */
[----:B------:R-:W-:Y:S01]  /*232c0*/  UIADD3 UR67, UPT, UPT, UR10, 0x40, URZ ;  /* 0x000000400a437890 */ /* 0x000fe2000fffe0ff */
[----:B------:R-:W-:Y:S01]  /*232d0*/  UTCHMMA tmem[UR55], gdesc[UR52], tmem[UR54], tmem[UR50], idesc[UR51], !UPT ;  /* 0x00ff3234370079ea */ /* 0x000fe2000f800036 */
[----:B------:R-:W-:Y:S01]  /*232e0*/  UIADD3 UR68, UPT, UPT, UR10, 0x128, URZ ;  /* 0x000001280a447890 */ /* 0x000fe2000fffe0ff */
[----:B------:R4:W-:Y:S01]  /*232f0*/  UTCHMMA tmem[UR74], gdesc[UR56], tmem[UR73], tmem[UR50], idesc[UR51], UPT ;  /* 0x00ff32384a0079ea */ /* 0x0009e2000b800049 */
[----:B------:R-:W-:Y:S01]  /*23300*/  UIADD3 UR6, UPT, UPT, UR10, 0x40, URZ ;  /* 0x000000400a067890 */ /* 0x000fe2000fffe0ff */
[----:B------:R5:W-:Y:S01]  /*23310*/  UTCHMMA tmem[UR61], gdesc[UR58], tmem[UR60], tmem[UR76], idesc[UR77], UPT ;  /* 0x00ff4c3a3d0079ea */ /* 0x000be2000b80003c */
[----:B-1----:R-:W-:-:S02]  /*23320*/  UIADD3 UR9, UPT, UPT, UR10, 0x130, URZ ;  /* 0x000001300a097890 */ /* 0x002fc4000fffe0ff */
[----:B--2---:R-:W-:Y:S02]  /*23330*/  UIADD3 UR13, UPT, UPT, UR10, 0x40, URZ ;  /* 0x000000400a0d7890 */ /* 0x004fe4000fffe0ff */
[----:B---3--:R-:W-:Y:S02]  /*23340*/  UIADD3 UR14, UPT, UPT, UR10, 0x138, URZ ;  /* 0x000001380a0e7890 */ /* 0x008fe4000fffe0ff */
[----:B------:R-:W-:Y:S02]  /*23350*/  UIADD3 UR15, UPT, UPT, UR10, 0x40, URZ ;  /* 0x000000400a0f7890 */ /* 0x000fe4000fffe0ff */
[----:B----4-:R-:W-:Y:S02]  /*23360*/  UIADD3 UR18, UPT, UPT, UR10, 0x140, URZ ;  /* 0x000001400a127890 */ /* 0x010fe4000fffe0ff */
[----:B------:R-:W-:Y:S02]  /*23370*/  UIADD3 UR19, UPT, UPT, UR10, 0x40, URZ ;  /* 0x000000400a137890 */ /* 0x000fe4000fffe0ff */
[----:B-----5:R-:W-:Y:S01]  /*23380*/  UIADD3 UR20, UPT, UPT, UR10, 0x148, URZ ;  /* 0x000001480a147890 */ /* 0x020fe2000fffe0ff */
[----:B------:R-:W-:Y:S01]  /*23390*/  UMOV UR56, 0x0 ;  /* 0x0000000000387882 */ /* 0x000fe20000000000 */
[----:B------:R-:W-:Y:S01]  /*233a0*/  UMOV UR57, 0x8100910 ;  /* 0x0810091000397882 */ /* 0x000fe20000000000 */
[----:B------:R-:W-:Y:S01]  /*233b0*/  UIADD3 UR21, UPT, UPT, UR10, 0x40, URZ ;  /* 0x000000400a157890 */ /* 0x000fe2000fffe0ff */
[----:B------:R-:W-:Y:S01]  /*233c0*/  UTCHMMA tmem[UR72], gdesc[UR64], tmem[UR71], tmem[UR56], idesc[UR57], UPT ;  /* 0x00ff3840480079ea */ /* 0x000fe2000b800047 */
[----:B------:R-:W-:Y:S01]  /*233d0*/  UIADD3 UR22, UPT, UPT, UR10, 0x150, URZ ;  /* 0x000001500a167890 */ /* 0x000fe2000fffe0ff */
[----:B------:R-:W-:Y:S01]  /*233e0*/  UMOV UR58, 0x0 ;  /* 0x00000000003a7882 */ /* 0x000fe20000000000 */
[----:B------:R-:W-:Y:S01]  /*233f0*/  UMOV UR59, 0x8100910 ;  /* 0x08100910003b7882 */ /* 0x000fe20000000000 */
[----:B------:R-:W-:Y:S01]  /*23400*/  UIADD3 UR23, UPT, UPT, UR10, 0x40, URZ ;  /* 0x000000400a177890 */ /* 0x000fe2000fffe0ff */
[----:B------:R1:W-:Y:S01]  /*23410*/  UTCHMMA tmem[UR70], gdesc[UR62], tmem[UR69], tmem[UR58], idesc[UR59], UPT ;  /* 0x00ff3a3e460079ea */ /* 0x0003e2000b800045 */
[----:B------:R-:W-:Y:S01]  /*23420*/  UIADD3 UR66, UPT, UPT, UR10, 0x158, URZ ;  /* 0x000001580a427890 */ /* 0x000fe2000fffe0ff */
[----:B------:R-:W-:Y:S01]  /*23430*/  UMOV UR16, 0x0 ;  /* 0x0000000000107882 */ /* 0x000fe20000000000 */
[----:B------:R-:W-:Y:S01]  /*23440*/  UMOV UR17, 0x8100910 ;  /* 0x0810091000117882 */ /* 0x000fe20000000000 */
[----:B------:R-:W-:Y:S01]  /*23450*/  UIADD3 UR76, UPT, UPT, UR10, 0x40, URZ ;  /* 0x000000400a4c7890 */ /* 0x000fe2000fffe0ff */
[----:B------:R2:W-:Y:S01]  /*23460*/  UTCHMMA tmem[UR68], gdesc[UR4], tmem[UR67], tmem[UR16], idesc[UR17], UPT ;  /* 0x00ff1004440079ea */ /* 0x0005e2000b800043 */
[----:B------:R-:W-:-:S02]  /*23470*/  UIADD3 UR75, UPT, UPT, UR10, 0x160, URZ ;  /* 0x000001600a4b7890 */ /* 0x000fc4000fffe0ff */
[----:B------:R-:W-:Y:S01]  /*23480*/  UIADD3 UR74, UPT, UPT, UR10, 0x168, URZ ;  /* 0x000001680a4a7890 */ /* 0x000fe2000fffe0ff */
[----:B-1----:R-:W-:Y:S01]  /*23490*/  UMOV UR70, 0x0 ;  /* 0x0000000000467882 */ /* 0x002fe20000000000 */
[----:B------:R-:W-:Y:S01]  /*234a0*/  UMOV UR71, 0x8100910 ;  /* 0x0810091000477882 */ /* 0x000fe20000000000 */
[----:B------:R-:W-:Y:S01]  /*234b0*/  UIADD3 UR77, UPT, UPT, UR10, 0x40, URZ ;  /* 0x000000400a4d7890 */ /* 0x000fe2000fffe0ff */
[----:B------:R3:W-:Y:S01]  /*234c0*/  UTCHMMA tmem[UR9], gdesc[UR24], tmem[UR6], tmem[UR70], idesc[UR71], UPT ;  /* 0x00ff4618090079ea */ /* 0x0007e2000b800006 */
[----:B------:R-:W-:Y:S01]  /*234d0*/  UIADD3 UR64, UPT, UPT, UR10, 0x170, URZ ;  /* 0x000001700a407890 */ /* 0x000fe2000fffe0ff */
[----:B------:R3:W-:Y:S01]  /*234e0*/  UTCHMMA tmem[UR14], gdesc[UR26], tmem[UR13], tmem[UR44], idesc[UR45], UPT ;  /* 0x00ff2c1a0e0079ea */ /* 0x0007e2000b80000d */
[----:B------:R-:W-:Y:S01]  /*234f0*/  UIADD3 UR62, UPT, UPT, UR10, 0x40, URZ ;  /* 0x000000400a3e7890 */ /* 0x000fe2000fffe0ff */
[----:B------:R3:W-:Y:S01]  /*23500*/  UTCHMMA tmem[UR18], gdesc[UR28], tmem[UR15], tmem[UR46], idesc[UR47], UPT ;  /* 0x00ff2e1c120079ea */ /* 0x0007e2000b80000f */
[----:B------:R-:W-:Y:S01]  /*23510*/  UIADD3 UR63, UPT, UPT, UR10, 0x178, URZ ;  /* 0x000001780a3f7890 */ /* 0x000fe2000fffe0ff */
[----:B--2---:R-:W-:Y:S01]  /*23520*/  R2UR.FILL UR17, R5 ;  /* 0x00000000051172ca */ /* 0x004fe200004e0000 */
[----:B------:R-:W-:Y:S01]  /*23530*/  UMOV UR48, 0x0 ;  /* 0x0000000000307882 */ /* 0x000fe20000000000 */
[----:B------:R-:W-:Y:S01]  /*23540*/  UMOV UR49, 0x8100910 ;  /* 0x0810091000317882 */ /* 0x000fe20000000000 */
[----:B------:R-:W-:Y:S01]  /*23550*/  UMOV UR52, 0x0 ;  /* 0x0000000000347882 */ /* 0x000fe20000000000 */
[----:B------:R-:W-:Y:S01]  /*23560*/  UMOV UR53, 0x8100910 ;  /* 0x0810091000357882 */ /* 0x000fe20000000000 */
[----:B------:R3:W-:Y:S01]  /*23570*/  UTCHMMA tmem[UR20], gdesc[UR30], tmem[UR19], tmem[UR48], idesc[UR49], UPT ;  /* 0x00ff301e140079ea */ /* 0x0007e2000b800013 */
[----:B------:R-:W-:Y:S01]  /*23580*/  UMOV UR54, 0x0 ;  /* 0x0000000000367882 */ /* 0x000fe20000000000 */
[----:B------:R-:W-:Y:S01]  /*23590*/  UMOV UR55, 0x8100910 ;  /* 0x0810091000377882 */ /* 0x000fe20000000000 */
[----:B------:R3:W-:Y:S01]  /*235a0*/  UTCHMMA tmem[UR22], gdesc[UR32], tmem[UR21], tmem[UR50], idesc[UR51], UPT ;  /* 0x00ff3220160079ea */ /* 0x0007e2000b800015 */
[----:B------:R3:W-:Y:S01]  /*235b0*/  UTCHMMA tmem[UR66], gdesc[UR34], tmem[UR23], tmem[UR52], idesc[UR53], UPT ;  /* 0x00ff3422420079ea */ /* 0x0007e2000b800017 */
[----:B------:R-:W-:Y:S01]  /*235c0*/  UMOV UR4, UR8 ;  /* 0x0000000800047c82 */ /* 0x000fe20008000000 */
[----:B------:R-:W-:Y:S01]  /*235d0*/  UMOV UR5, URZ ;  /* 0x000000ff00057c82 */ /* 0x000fe20008000000 */
[----:B------:R3:W-:Y:S01]  /*235e0*/  UTCHMMA tmem[UR75], gdesc[UR36], tmem[UR76], tmem[UR54], idesc[UR55], UPT ;  /* 0x00ff36244b0079ea */ /* 0x0007e2000b80004c */
[----:B------:R-:W-:Y:S01]  /*235f0*/  UMOV UR60, 0x0 ;  /* 0x00000000003c7882 */ /* 0x000fe20000000000 */
[----:B------:R-:W-:Y:S01]  /*23600*/  UMOV UR61, 0x8100910 ;  /* 0x08100910003d7882 */ /* 0x000fe20000000000 */
[----:B------:R3:W-:Y:S01]  /*23610*/  UTCHMMA tmem[UR74], gdesc[UR38], tmem[UR73], tmem[UR56], idesc[UR57], UPT ;  /* 0x00ff38264a0079ea */ /* 0x0007e2000b800049 */
[----:B------:R-:W-:Y:S01]  /*23620*/  UMOV UR65, UR4 ;  /* 0x0000000400417c82 */ /* 0x000fe20008000000 */
[----:B------:R3:W-:Y:S01]  /*23630*/  UTCHMMA tmem[UR64], gdesc[UR40], tmem[UR77], tmem[UR58], idesc[UR59], UPT ;  /* 0x00ff3a28400079ea */ /* 0x0007e2000b80004d */
[----:B------:R3:W-:Y:S01]  /*23640*/  UTCHMMA tmem[UR63], gdesc[UR42], tmem[UR62], tmem[UR60], idesc[UR61], UPT ;  /* 0x00ff3c2a3f0079ea */ /* 0x0007e2000b80003e */
[----:B------:R3:W-:Y:S01]  /*23650*/  UTCBAR [UR65], URZ ;  /* 0x000000ff410073e9 */ /* 0x0007e200080000ff */
[----:B------:R-:W-:-:S15]  /*23660*/  R2UR.FILL UR16, R4 ;  /* 0x00000000041072ca */ /* 0x000fde00004e0000 */
.L_x_8:
[----:B------:R-:W2:Y:S01]  /*23670*/  LDL.64 R18, [R1+0x170] ;  /* 0x0001700001127983 */ /* 0x000ea20000100a00 */
[----:B-1----:R-:W1:Y:S01]  /*23680*/  LDC R5, c[0x0][0x3a0] ;  /* 0x0000e800ff057b82 */ /* 0x002e620000000800 */
[----:B------:R-:W-:Y:S02]  /*23690*/  ISETP.GE.U32.AND P0, PT, R6, 0x7ffffd7e, PT ;  /* 0x7ffffd7e0600780c */ /* 0x000fe40003f06070 */
[----:B------:R-:W4:Y:S01]  /*236a0*/  LDL.64 R16, [R1+0x178] ;  /* 0x0001780001107983 */ /* 0x000f220000100a00 */
[----:B------:R-:W-:-:S03]  /*236b0*/  IADD3 R4, PT, PT, R135, -0x204, RZ ;  /* 0xfffffdfc87047810 */ /* 0x000fc60007ffe0ff */
[----:B------:R-:W5:Y:S01]  /*236c0*/  LDL.64 R32, [R1+0x180] ;  /* 0x0001800001207983 */ /* 0x000f620000100a00 */
[----:B------:R-:W3:Y:S01]  /*236d0*/  LDC R8, c[0x0][0x3a0] ;  /* 0x0000e800ff087b82 */ /* 0x000ee20000000800 */
[----:B------:R-:W-:Y:S01]  /*236e0*/  ISETP.GE.U32.AND P5, PT, R4, 0x7ffffd7d, PT ;  /* 0x7ffffd7d0400780c */ /* 0x000fe20003fa6070 */
[----:B------:R-:W-:Y:S01]  /*236f0*/  VIADD R4, R252, 0xfffffdfb ;  /* 0xfffffdfbfc047836 */ /* 0x000fe20000000000 */
[----:B------:R-:W2:Y:S05]  /*23700*/  LDL.64 R14, [R1+0x188] ;  /* 0x00018800010e7983 */ /* 0x000eaa0000100a00 */
[----:B------:R-:W-:Y:S08]  /*23710*/  BAR.SYNC.DEFER_BLOCKING 0x0 ;  /* 0x0000000000007b1d */ /* 0x000ff00000010000 */
[----:B------:R-:W3:Y:S01]  /*23720*/  LDC R7, c[0x0][0x3a0] ;  /* 0x0000e800ff077b82 */ /* 0x000ee20000000800 */
[----:B------:R-:W2:Y:S01]  /*23730*/  LDL.64 R24, [R1+0x190] ;  /* 0x0001900001187983 */ /* 0x000ea20000100a00 */
[----:B-1----:R-:W-:-:S03]  /*23740*/  VIADD R5, R5, 0xfffffdfa ;  /* 0xfffffdfa05057836 */ /* 0x002fc60000000000 */
[----:B------:R-:W2:Y:S03]  /*23750*/  LDL.64 R22, [R1+0x198] ;  /* 0x0001980001167983 */ /* 0x000ea60000100a00 */
[----:B------:R-:W1:Y:S01]  /*23760*/  LDC R6, c[0x0][0x3a0] ;  /* 0x0000e800ff067b82 */ /* 0x000e620000000800 */
[----:B------:R-:W2:Y:S04]  /*23770*/  LDL.64 R20, [R1+0x1a0] ;  /* 0x0001a00001147983 */ /* 0x000ea80000100a00 */
[----:B------:R-:W2:Y:S03]  /*23780*/  LDL.64 R26, [R1+0x1a8] ;  /* 0x0001a800011a7983 */ /* 0x000ea60000100a00 */
[----:B------:R-:W1:Y:S01]  /*23790*/  LDC R10, c[0x0][0x3a0] ;  /* 0x0000e800ff0a7b82 */ /* 0x000e620000000800 */
[----:B------:R-:W-:Y:S01]  /*237a0*/  @!PT LDS RZ, [RZ] ;  /* 0x00000000fffff984 */ /* 0x000fe20000000800 */
[----:B------:R-:W-:Y:S01]  /*237b0*/  @!PT LDS RZ, [RZ] ;  /* 0x00000000fffff984 */ /* 0x000fe20000000800 */
[----:B------:R-:W-:Y:S01]  /*237c0*/  @!PT LDS RZ, [RZ] ;  /* 0x00000000fffff984 */ /* 0x000fe20000000800 */
[----:B------:R1:W-:Y:S04]  /*237d0*/  LDGSTS.E [R82], desc[UR16][R68.64], !P4 ;  /* 0x0000000044527fae */ /* 0x0003e8000e1a1010 */
[----:B------:R1:W-:Y:S03]  /*237e0*/  LDGSTS.E [R82+0x200], desc[UR16][R70.64], !P4 ;  /* 0x0020000046527fae */ /* 0x0003e6000e1a1010 */
[----:B------:R-:W1:Y:S01]  /*237f0*/  LDC R9, c[0x0][0x3a0] ;  /* 0x0000e800ff097b82 */ /* 0x000e620000000800 */
[----:B------:R1:W-:Y:S04]  /*23800*/  LDGSTS.E [R82+0x400], desc[UR16][R72.64], !P2 ;  /* 0x0040000048527fae */ /* 0x0003e8000d1a1010 */
[----:B------:R1:W-:Y:S03]  /*23810*/  LDGSTS.E [R82+0x600], desc[UR16][R106.64], !P2 ;  /* 0x006000006a527fae */ /* 0x0003e6000d1a1010 */
[----:B------:R-:W1:Y:S01]  /*23820*/  LDC R12, c[0x0][0x3a0] ;  /* 0x0000e800ff0c7b82 */ /* 0x000e620000000800 */
[----:B------:R1:W-:Y:S04]  /*23830*/  LDGSTS.E [R82+0x800], desc[UR16][R74.64], !P0 ;  /* 0x008000004a527fae */ /* 0x0003e8000c1a1010 */
[----:B------:R1:W-:Y:S01]  /*23840*/  LDGSTS.E [R82+0xa00], desc[UR16][R108.64], !P0 ;  /* 0x00a000006c527fae */ /* 0x0003e2000c1a1010 */
[----:B------:R-:W-:-:S02]  /*23850*/  ISETP.GE.U32.AND P0, PT, R4, 0x7ffffd7c, PT ;  /* 0x7ffffd7c0400780c */ /* 0x000fc40003f06070 */
[----:B------:R-:W1:Y:S01]  /*23860*/  LDC R11, c[0x0][0x3a0] ;  /* 0x0000e800ff0b7b82 */ /* 0x000e620000000800 */
[----:B---3--:R-:W-:Y:S01]  /*23870*/  IADD3 R4, PT, PT, R8, -0x207, RZ ;  /* 0xfffffdf908047810 */ /* 0x008fe20007ffe0ff */
[----:B------:R3:W-:Y:S01]  /*23880*/  LDGSTS.E [R82+0xc00], desc[UR16][R76.64], !P5 ;  /* 0x00c000004c527fae */ /* 0x0007e2000e9a1010 */
[----:B------:R-:W-:Y:S02]  /*23890*/  ISETP.GE.U32.AND P4, PT, R5, 0x7ffffd7b, PT ;  /* 0x7ffffd7b0500780c */ /* 0x000fe40003f86070 */
[----:B------:R-:W-:Y:S01]  /*238a0*/  ISETP.GE.U32.AND P2, PT, R4, 0x7ffffd7a, PT ;  /* 0x7ffffd7a0400780c */ /* 0x000fe20003f46070 */
[----:B------:R-:W-:Y:S01]  /*238b0*/  VIADD R4, R7, 0xfffffdf8 ;  /* 0xfffffdf807047836 */ /* 0x000fe20000000000 */
[----:B------:R3:W-:Y:S01]  /*238c0*/  LDGSTS.E [R82+0xe00], desc[UR16][R110.64], !P5 ;  /* 0x00e000006e527fae */ /* 0x0007e2000e9a1010 */
[----:B------:R-:W3:Y:S03]  /*238d0*/  LDC R8, c[0x0][0x3a0] ;  /* 0x0000e800ff087b82 */ /* 0x000ee60000000800 */
[----:B------:R-:W2:Y:S04]  /*238e0*/  LDL.64 R30, [R1+0x1b0] ;  /* 0x0001b000011e7983 */ /* 0x000ea80000100a00 */
[----:B------:R1:W-:Y:S01]  /*238f0*/  LDGSTS.E [R82+0x1000], desc[UR16][R78.64], !P0 ;  /* 0x010000004e527fae */ /* 0x0003e2000c1a1010 */
[----:B------:R-:W3:Y:S03]  /*23900*/  LDC R5, c[0x0][0x3a0] ;  /* 0x0000e800ff057b82 */ /* 0x000ee60000000800 */
[----:B------:R1:W-:Y:S01]  /*23910*/  LDGSTS.E [R82+0x1200], desc[UR16][R112.64], !P0 ;  /* 0x0120000070527fae */ /* 0x0003e2000c1a1010 */
[----:B------:R-:W-:Y:S01]  /*23920*/  ISETP.GE.U32.AND P0, PT, R4, 0x7ffffd79, PT ;  /* 0x7ffffd790400780c */ /* 0x000fe20003f06070 */
[----:B-1----:R-:W-:-:S02]  /*23930*/  VIADD R4, R6, 0xfffffdf7 ;  /* 0xfffffdf706047836 */ /* 0x002fc40000000000 */
[----:B------:R1:W-:Y:S01]  /*23940*/  LDGSTS.E [R82+0x1400], desc[UR16][R94.64], !P4 ;  /* 0x014000005e527fae */ /* 0x0003e2000e1a1010 */
[----:B------:R-:W1:Y:S03]  /*23950*/  LDC R6, c[0x0][0x3a0] ;  /* 0x0000e800ff067b82 */ /* 0x000e660000000800 */
[----:B------:R1:W-:Y:S01]  /*23960*/  LDGSTS.E [R82+0x1600], desc[UR16][R114.64], !P4 ;  /* 0x0160000072527fae */ /* 0x0003e2000e1a1010 */
[----:B------:R-:W-:Y:S02]  /*23970*/  ISETP.GE.U32.AND P4, PT, R4, 0x7ffffd78, PT ;  /* 0x7ffffd780400780c */ /* 0x000fe40003f86070 */
[----:B------:R-:W-:Y:S01]  /*23980*/  IADD3 R4, PT, PT, R10, -0x20a, RZ ;  /* 0xfffffdf60a047810 */ /* 0x000fe20007ffe0ff */
[----:B------:R1:W-:Y:S01]  /*23990*/  LDGSTS.E [R82+0x1800], desc[UR16][R96.64], !P2 ;  /* 0x0180000060527fae */ /* 0x0003e2000d1a1010 */
[----:B------:R-:W1:Y:S03]  /*239a0*/  LDC R7, c[0x0][0x3a0] ;  /* 0x0000e800ff077b82 */ /* 0x000e660000000800 */
[----:B------:R1:W-:Y:S01]  /*239b0*/  LDGSTS.E [R82+0x1a00], desc[UR16][R116.64], !P2 ;  /* 0x01a0000074527fae */ /* 0x0003e2000d1a1010 */
[----:B------:R-:W-:Y:S01]  /*239c0*/  ISETP.GE.U32.AND P2, PT, R4, 0x7ffffd77, PT ;  /* 0x7ffffd770400780c */ /* 0x000fe20003f46070 */
[----:B------:R-:W-:-:S02]  /*239d0*/  VIADD R4, R9, 0xfffffdf5 ;  /* 0xfffffdf509047836 */ /* 0x000fc40000000000 */
[----:B------:R1:W-:Y:S01]  /*239e0*/  LDGSTS.E [R82+0x1c00], desc[UR16][R98.64], !P0 ;  /* 0x01c0000062527fae */ /* 0x0003e2000c1a1010 */
[----:B------:R-:W1:Y:S03]  /*239f0*/  LDC R9, c[0x0][0x3a0] ;  /* 0x0000e800ff097b82 */ /* 0x000e660000000800 */
[----:B------:R1:W-:Y:S01]  /*23a00*/  LDGSTS.E [R82+0x1e00], desc[UR16][R118.64], !P0 ;  /* 0x01e0000076527fae */ /* 0x0003e2000c1a1010 */
[----:B------:R-:W-:Y:S01]  /*23a10*/  ISETP.GE.U32.AND P0, PT, R4, 0x7ffffd76, PT ;  /* 0x7ffffd760400780c */ /* 0x000fe20003f06070 */
[----:B---3--:R-:W-:Y:S02]  /*23a20*/  VIADD R4, R8, 0xfffffdf4 ;  /* 0xfffffdf408047836 */ /* 0x008fe40000000000 */
[----:B------:R3:W-:Y:S01]  /*23a30*/  LDGSTS.E [R82+0x2000], desc[UR16][R100.64], !P4 ;  /* 0x0200000064527fae */ /* 0x0007e2000e1a1010 */
[----:B------:R-:W3:Y:S03]  /*23a40*/  LDC R8, c[0x0][0x3a0] ;  /* 0x0000e800ff087b82 */ /* 0x000ee60000000800 */
[----:B------:R1:W-:Y:S01]  /*23a50*/  LDGSTS.E [R82+0x2200], desc[UR16][R120.64], !P4 ;  /* 0x0220000078527fae */ /* 0x0003e2000e1a1010 */
[----:B------:R-:W-:-:S02]  /*23a60*/  ISETP.GE.U32.AND P4, PT, R4, 0x7ffffd75, PT ;  /* 0x7ffffd750400780c */ /* 0x000fc40003f86070 */
[----:B-1----:R-:W-:Y:S01]  /*23a70*/  IADD3 R4, PT, PT, R6, -0x20d, RZ ;  /* 0xfffffdf306047810 */ /* 0x002fe20007ffe0ff */
[----:B------:R1:W-:Y:S01]  /*23a80*/  LDGSTS.E [R82+0x2400], desc[UR16][R102.64], !P2 ;  /* 0x0240000066527fae */ /* 0x0003e2000d1a1010 */
[----:B------:R-:W1:Y:S01]  /*23a90*/  LDC R6, c[0x0][0x3a0] ;  /* 0x0000e800ff067b82 */ /* 0x000e620000000800 */
[----:B------:R-:W-:Y:S02]  /*23aa0*/  VIADD R5, R5, 0xfffffdf2 ;  /* 0xfffffdf205057836 */ /* 0x000fe40000000000 */
[----:B------:R1:W-:Y:S04]  /*23ab0*/  LDGSTS.E [R82+0x2600], desc[UR16][R122.64], !P2 ;  /* 0x026000007a527fae */ /* 0x0003e8000d1a1010 */
[----:B------:R1:W-:Y:S01]  /*23ac0*/  LDGSTS.E [R82+0x2800], desc[UR16][R104.64], !P0 ;  /* 0x0280000068527fae */ /* 0x0003e2000c1a1010 */
[----:B------:R-:W4:Y:S03]  /*23ad0*/  LDC R10, c[0x0][0x3a0] ;  /* 0x0000e800ff0a7b82 */ /* 0x000f260000000800 */
[----:B------:R1:W-:Y:S01]  /*23ae0*/  LDGSTS.E [R82+0x2a00], desc[UR16][R124.64], !P0 ;  /* 0x02a000007c527fae */ /* 0x0003e2000c1a1010 */
[----:B------:R-:W-:-:S02]  /*23af0*/  ISETP.GE.U32.AND P0, PT, R4, 0x7ffffd74, PT ;  /* 0x7ffffd740400780c */ /* 0x000fc40003f06070 */
[----:B------:R-:W-:Y:S01]  /*23b00*/  ISETP.GE.U32.AND P2, PT, R5, 0x7ffffd73, PT ;  /* 0x7ffffd730500780c */ /* 0x000fe20003f46070 */
[----:B------:R-:W-:Y:S01]  /*23b10*/  VIADD R4, R7, 0xfffffdf1 ;  /* 0xfffffdf107047836 */ /* 0x000fe20000000000 */
[----:B------:R-:W1:Y:S01]  /*23b20*/  LDC R5, c[0x0][0x3a0] ;  /* 0x0000e800ff057b82 */ /* 0x000e620000000800 */
[----:B------:R1:W-:Y:S04]  /*23b30*/  LDGSTS.E [R82+0x2c00], desc[UR16][R126.64], !P4 ;  /* 0x02c000007e527fae */ /* 0x0003e8000e1a1010 */
[----:B------:R1:W-:Y:S01]  /*23b40*/  LDGSTS.E [R82+0x2e00], desc[UR16][R128.64], !P4 ;  /* 0x02e0000080527fae */ /* 0x0003e2000e1a1010 */
[----:B------:R-:W-:Y:S02]  /*23b50*/  ISETP.GE.U32.AND P4, PT, R4, 0x7ffffd72, PT ;  /* 0x7ffffd720400780c */ /* 0x000fe40003f86070 */
[----:B------:R-:W-:Y:S01]  /*23b60*/  IADD3 R4, PT, PT, R9, -0x210, RZ ;  /* 0xfffffdf009047810 */ /* 0x000fe20007ffe0ff */
[----:B------:R1:W-:Y:S01]  /*23b70*/  LDGSTS.E [R82+0x3000], desc[UR16][R130.64], !P0 ;  /* 0x0300000082527fae */ /* 0x0003e2000c1a1010 */
[----:B------:R-:W1:Y:S03]  /*23b80*/  LDC R9, c[0x0][0x3a0] ;  /* 0x0000e800ff097b82 */ /* 0x000e660000000800 */
[----:B------:R1:W-:Y:S01]  /*23b90*/  LDGSTS.E [R82+0x3200], desc[UR16][R136.64], !P0 ;  /* 0x0320000088527fae */ /* 0x0003e2000c1a1010 */
[----:B------:R-:W-:Y:S01]  /*23ba0*/  ISETP.GE.U32.AND P0, PT, R4, 0x7ffffd71, PT ;  /* 0x7ffffd710400780c */ /* 0x000fe20003f06070 */
[----:B---3--:R-:W-:-:S02]  /*23bb0*/  VIADD R4, R8, 0xfffffdef ;  /* 0xfffffdef08047836 */ /* 0x008fc40000000000 */
[----:B------:R3:W-:Y:S01]  /*23bc0*/  LDGSTS.E [R82+0x3400], desc[UR16][R138.64], !P2 ;  /* 0x034000008a527fae */ /* 0x0007e2000d1a1010 */
[----:B------:R-:W3:Y:S03]  /*23bd0*/  LDC R8, c[0x0][0x3a0] ;  /* 0x0000e800ff087b82 */ /* 0x000ee60000000800 */
[----:B------:R1:W-:Y:S01]  /*23be0*/  LDGSTS.E [R82+0x3600], desc[UR16][R140.64], !P2 ;  /* 0x036000008c527fae */ /* 0x0003e2000d1a1010 */
[----:B------:R-:W-:Y:S01]  /*23bf0*/  ISETP.GE.U32.AND P2, PT, R4, 0x7ffffd70, PT ;  /* 0x7ffffd700400780c */ /* 0x000fe20003f46070 */
[----:B-1----:R-:W-:Y:S02]  /*23c00*/  VIADD R4, R6, 0xfffffdee ;  /* 0xfffffdee06047836 */ /* 0x002fe40000000000 */
[----:B------:R1:W-:Y:S01]  /*23c10*/  LDGSTS.E [R82+0x3800], desc[UR16][R142.64], !P4 ;  /* 0x038000008e527fae */ /* 0x0003e2000e1a1010 */
[----:B------:R-:W1:Y:S03]  /*23c20*/  LDC R7, c[0x0][0x3a0] ;  /* 0x0000e800ff077b82 */ /* 0x000e660000000800 */
[----:B------:R1:W-:Y:S01]  /*23c30*/  LDGSTS.E [R82+0x3a00], desc[UR16][R144.64], !P4 ;  /* 0x03a0000090527fae */ /* 0x0003e2000e1a1010 */
[----:B------:R-:W-:-:S02]  /*23c40*/  ISETP.GE.U32.AND P4, PT, R4, 0x7ffffd6f, PT ;  /* 0x7ffffd6f0400780c */ /* 0x000fc40003f86070 */
[----:B------:R-:W-:Y:S01]  /*23c50*/  IADD3 R4, PT, PT, R5, -0x213, RZ ;  /* 0xfffffded05047810 */ /* 0x000fe20007ffe0ff */
[----:B------:R1:W-:Y:S01]  /*23c60*/  LDGSTS.E [R82+0x3c00], desc[UR16][R146.64], !P0 ;  /* 0x03c0000092527fae */ /* 0x0003e2000c1a1010 */
[----:B------:R-:W1:Y:S03]  /*23c70*/  LDC R6, c[0x0][0x3a0] ;  /* 0x0000e800ff067b82 */ /* 0x000e660000000800 */
[----:B------:R1:W-:Y:S01]  /*23c80*/  LDGSTS.E [R82+0x3e00], desc[UR16][R148.64], !P0 ;  /* 0x03e0000094527fae */ /* 0x0003e2000c1a1010 */
[----:B------:R-:W-:Y:S01]  /*23c90*/  ISETP.GE.U32.AND P0, PT, R4, 0x7ffffd6e, PT ;  /* 0x7ffffd6e0400780c */ /* 0x000fe20003f06070 */
[----:B------:R-:W-:Y:S02]  /*23ca0*/  VIADD R4, R9, 0xfffffdec ;  /* 0xfffffdec09047836 */ /* 0x000fe40000000000 */
[----:B------:R1:W-:Y:S01]  /*23cb0*/  LDGSTS.E [R82+0x4000], desc[UR16][R150.64], !P2 ;  /* 0x0400000096527fae */ /* 0x0003e2000d1a1010 */
[----:B------:R-:W4:Y:S03]  /*23cc0*/  LDC R9, c[0x0][0x3a0] ;  /* 0x0000e800ff097b82 */ /* 0x000f260000000800 */
[----:B------:R1:W-:Y:S01]  /*23cd0*/  LDGSTS.E [R82+0x4200], desc[UR16][R152.64], !P2 ;  /* 0x0420000098527fae */ /* 0x0003e2000d1a1010 */
[----:B------:R-:W-:Y:S01]  /*23ce0*/  ISETP.GE.U32.AND P2, PT, R4, 0x7ffffd6d, PT ;  /* 0x7ffffd6d0400780c */ /* 0x000fe20003f46070 */
[----:B---3--:R-:W-:-:S02]  /*23cf0*/  VIADD R4, R8, 0xfffffdeb ;  /* 0xfffffdeb08047836 */ /* 0x008fc40000000000 */
[----:B------:R3:W-:Y:S01]  /*23d00*/  LDGSTS.E [R82+0x4400], desc[UR16][R154.64], !P4 ;  /* 0x044000009a527fae */ /* 0x0007e2000e1a1010 */
[----:B-1----:R-:W-:Y:S01]  /*23d10*/  IADD3 R5, PT, PT, R7, -0x216, RZ ;  /* 0xfffffdea07057810 */ /* 0x002fe20007ffe0ff */
[----:B------:R-:W1:Y:S02]  /*23d20*/  LDC R8, c[0x0][0x3a0] ;  /* 0x0000e800ff087b82 */ /* 0x000e640000000800 */
[----:B------:R3:W-:Y:S04]  /*23d30*/  LDGSTS.E [R82+0x4600], desc[UR16][R156.64], !P4 ;  /* 0x046000009c527fae */ /* 0x0007e8000e1a1010 */
[----:B------:R3:W-:Y:S01]  /*23d40*/  LDGSTS.E [R82+0x4800], desc[UR16][R158.64], !P0 ;  /* 0x048000009e527fae */ /* 0x0007e2000c1a1010 */
[----:B------:R-:W-:Y:S01]  /*23d50*/  ISETP.GE.U32.AND P4, PT, R5, 0x7ffffd6b, PT ;  /* 0x7ffffd6b0500780c */ /* 0x000fe20003f86070 */
[----:B------:R-:W1:Y:S02]  /*23d60*/  LDC R7, c[0x0][0x3a0] ;  /* 0x0000e800ff077b82 */ /* 0x000e640000000800 */
[----:B------:R3:W-:Y:S01]  /*23d70*/  LDGSTS.E [R82+0x4a00], desc[UR16][R160.64], !P0 ;  /* 0x04a00000a0527fae */ /* 0x0007e2000c1a1010 */
[----:B------:R-:W-:Y:S01]  /*23d80*/  ISETP.GE.U32.AND P0, PT, R4, 0x7ffffd6c, PT ;  /* 0x7ffffd6c0400780c */ /* 0x000fe20003f06070 */
[----:B------:R-:W-:-:S02]  /*23d90*/  VIADD R4, R6, 0xfffffde9 ;  /* 0xfffffde906047836 */ /* 0x000fc40000000000 */
[----:B------:R3:W-:Y:S02]  /*23da0*/  LDGSTS.E [R82+0x4c00], desc[UR16][R162.64], !P2 ;  /* 0x04c00000a2527fae */ /* 0x0007e4000d1a1010 */
[----:B------:R-:W1:Y:S02]  /*23db0*/  LDC R5, c[0x0][0x3a0] ;  /* 0x0000e800ff057b82 */ /* 0x000e640000000800 */
[----:B------:R3:W-:Y:S01]  /*23dc0*/  LDGSTS.E [R82+0x4e00], desc[UR16][R164.64], !P2 ;  /* 0x04e00000a4527fae */ /* 0x0007e2000d1a1010 */
[----:B------:R-:W-:Y:S01]  /*23dd0*/  ISETP.GE.U32.AND P2, PT, R4, 0x7ffffd6a, PT ;  /* 0x7ffffd6a0400780c */ /* 0x000fe20003f46070 */
[----:B------:R-:W-:Y:S02]  /*23de0*/  VIADD R4, R12, 0xfffffde8 ;  /* 0xfffffde80c047836 */ /* 0x000fe40000000000 */
[----:B------:R-:W3:Y:S02]  /*23df0*/  LDL.64 R34, [R1+0x1c8] ;  /* 0x0001c80001227983 */ /* 0x000ee40000100a00 */
[----:B------:R-:W5:Y:S02]  /*23e00*/  LDC R6, c[0x0][0x3a0] ;  /* 0x0000e800ff067b82 */ /* 0x000f640000000800 */
[----:B------:R1:W-:Y:S04]  /*23e10*/  LDGSTS.E [R82+0x5000], desc[UR16][R166.64], !P0 ;  /* 0x05000000a6527fae */ /* 0x0003e8000c1a1010 */
[----:B------:R1:W-:Y:S01]  /*23e20*/  LDGSTS.E [R82+0x5200], desc[UR16][R168.64], !P0 ;  /* 0x05200000a8527fae */ /* 0x0003e2000c1a1010 */
[----:B------:R-:W-:Y:S01]  /*23e30*/  ISETP.GE.U32.AND P0, PT, R4, 0x7ffffd69, PT ;  /* 0x7ffffd690400780c */ /* 0x000fe20003f06070 */
[----:B------:R-:W5:Y:S01]  /*23e40*/  LDC R12, c[0x0][0x3a0] ;  /* 0x0000e800ff0c7b82 */ /* 0x000f620000000800 */
[----:B------:R-:W-:Y:S01]  /*23e50*/  IADD3 R4, PT, PT, R11, -0x219, RZ ;  /* 0xfffffde70b047810 */ /* 0x000fe20007ffe0ff */
[----:B------:R1:W-:Y:S04]  /*23e60*/  LDGSTS.E [R82+0x5400], desc[UR16][R170.64], !P4 ;  /* 0x05400000aa527fae */ /* 0x0003e8000e1a1010 */
[----:B------:R1:W-:Y:S01]  /*23e70*/  LDGSTS.E [R82+0x5600], desc[UR16][R172.64], !P4 ;  /* 0x05600000ac527fae */ /* 0x0003e2000e1a1010 */
[----:B------:R-:W-:Y:S01]  /*23e80*/  ISETP.GE.U32.AND P4, PT, R4, 0x7ffffd68, PT ;  /* 0x7ffffd680400780c */ /* 0x000fe20003f86070 */
[----:B----4-:R-:W-:Y:S01]  /*23e90*/  VIADD R4, R10, 0xfffffde6 ;  /* 0xfffffde60a047836 */ /* 0x010fe20000000000 */
[----:B------:R-:W4:Y:S01]  /*23ea0*/  LDC R11, c[0x0][0x3a0] ;  /* 0x0000e800ff0b7b82 */ /* 0x000f220000000800 */
[----:B------:R1:W-:Y:S04]  /*23eb0*/  LDGSTS.E [R82+0x5800], desc[UR16][R174.64], !P2 ;  /* 0x05800000ae527fae */ /* 0x0003e8000d1a1010 */
[----:B------:R1:W-:Y:S01]  /*23ec0*/  LDGSTS.E [R82+0x5a00], desc[UR16][R176.64], !P2 ;  /* 0x05a00000b0527fae */ /* 0x0003e2000d1a1010 */
[----:B------:R-:W-:Y:S01]  /*23ed0*/  ISETP.GE.U32.AND P2, PT, R4, 0x7ffffd67, PT ;  /* 0x7ffffd670400780c */ /* 0x000fe20003f46070 */
[----:B-1----:R-:W-:Y:S01]  /*23ee0*/  VIADD R4, R5, 0xfffffde5 ;  /* 0xfffffde505047836 */ /* 0x002fe20000000000 */
[----:B------:R-:W1:Y:S01]  /*23ef0*/  LDC R10, c[0x0][0x3a0] ;  /* 0x0000e800ff0a7b82 */ /* 0x000e620000000800 */
[----:B------:R1:W-:Y:S04]  /*23f00*/  LDGSTS.E [R82+0x5c00], desc[UR16][R178.64], !P0 ;  /* 0x05c00000b2527fae */ /* 0x0003e8000c1a1010 */
[----:B------:R1:W-:Y:S01]  /*23f10*/  LDGSTS.E [R82+0x5e00], desc[UR16][R180.64], !P0 ;  /* 0x05e00000b4527fae */ /* 0x0003e2000c1a1010 */
[----:B------:R-:W-:-:S02]  /*23f20*/  ISETP.GE.U32.AND P0, PT, R4, 0x7ffffd66, PT ;  /* 0x7ffffd660400780c */ /* 0x000fc40003f06070 */
[----:B------:R-:W-:Y:S01]  /*23f30*/  IADD3 R4, PT, PT, R9, -0x21c, RZ ;  /* 0xfffffde409047810 */ /* 0x000fe20007ffe0ff */
[----:B------:R1:W-:Y:S01]  /*23f40*/  LDGSTS.E [R82+0x6000], desc[UR16][R182.64], !P4 ;  /* 0x06000000b6527fae */ /* 0x0003e2000e1a1010 */
[----:B------:R-:W-:Y:S01]  /*23f50*/  VIADD R5, R7, 0xfffffde2 ;  /* 0xfffffde207057836 */ /* 0x000fe20000000000 */
[----:B------:R-:W1:Y:S02]  /*23f60*/  LDC R9, c[0x0][0x3a0] ;  /* 0x0000e800ff097b82 */ /* 0x000e640000000800 */
[----:B------:R1:W-:Y:S01]  /*23f70*/  LDGSTS.E [R82+0x6200], desc[UR16][R184.64], !P4 ;  /* 0x06200000b8527fae */ /* 0x0003e2000e1a1010 */
[----:B------:R-:W-:Y:S01]  /*23f80*/  ISETP.GE.U32.AND P4, PT, R4, 0x7ffffd65, PT ;  /* 0x7ffffd650400780c */ /* 0x000fe20003f86070 */
[----:B------:R-:W-:Y:S02]  /*23f90*/  VIADD R4, R8, 0xfffffde3 ;  /* 0xfffffde308047836 */ /* 0x000fe40000000000 */
[----:B------:R1:W-:Y:S02]  /*23fa0*/  LDGSTS.E [R82+0x6400], desc[UR16][R186.64], !P2 ;  /* 0x06400000ba527fae */ /* 0x0003e4000d1a1010 */
[----:B------:R-:W2:Y:S02]  /*23fb0*/  LDC R8, c[0x0][0x3a0] ;  /* 0x0000e800ff087b82 */ /* 0x000ea40000000800 */
[----:B------:R1:W-:Y:S04]  /*23fc0*/  LDGSTS.E [R82+0x6600], desc[UR16][R188.64], !P2 ;  /* 0x06600000bc527fae */ /* 0x0003e8000d1a1010 */
[----:B------:R1:W-:Y:S02]  /*23fd0*/  LDGSTS.E [R82+0x6800], desc[UR16][R190.64], !P0 ;  /* 0x06800000be527fae */ /* 0x0003e4000c1a1010 */
[----:B------:R-:W2:Y:S02]  /*23fe0*/  LDC R7, c[0x0][0x3a0] ;  /* 0x0000e800ff077b82 */ /* 0x000ea40000000800 */
[----:B------:R1:W-:Y:S01]  /*23ff0*/  LDGSTS.E [R82+0x6a00], desc[UR16][R192.64], !P0 ;  /* 0x06a00000c0527fae */ /* 0x0003e2000c1a1010 */
[----:B------:R-:W-:-:S02]  /*24000*/  ISETP.GE.U32.AND P0, PT, R4, 0x7ffffd64, PT ;  /* 0x7ffffd640400780c */ /* 0x000fc40003f06070 */
[----:B-----5:R-:W-:Y:S01]  /*24010*/  IADD3 R4, PT, PT, R6, -0x21f, RZ ;  /* 0xfffffde106047810 */ /* 0x020fe20007ffe0ff */
[----:B------:R1:W-:Y:S01]  /*24020*/  LDGSTS.E [R82+0x6c00], desc[UR16][R194.64], !P4 ;  /* 0x06c00000c2527fae */ /* 0x0003e2000e1a1010 */
[----:B------:R-:W-:Y:S01]  /*24030*/  ISETP.GE.U32.AND P2, PT, R5, 0x7ffffd63, PT ;  /* 0x7ffffd630500780c */ /* 0x000fe20003f46070 */
[----:B------:R-:W5:Y:S02]  /*24040*/  LDC R6, c[0x0][0x3a0] ;  /* 0x0000e800ff067b82 */ /* 0x000f640000000800 */
[----:B------:R1:W-:Y:S01]  /*24050*/  LDGSTS.E [R82+0x6e00], desc[UR16][R196.64], !P4 ;  /* 0x06e00000c4527fae */ /* 0x0003e2000e1a1010 */
[----:B------:R-:W-:Y:S01]  /*24060*/  ISETP.GE.U32.AND P4, PT, R4, 0x7ffffd62, PT ;  /* 0x7ffffd620400780c */ /* 0x000fe20003f86070 */
[----:B------:R-:W-:Y:S02]  /*24070*/  VIADD R4, R12, 0xfffffde0 ;  /* 0xfffffde00c047836 */ /* 0x000fe40000000000 */
[----:B------:R-:W3:Y:S02]  /*24080*/  LDL.64 R36, [R1+0x5a8] ;  /* 0x0005a80001247983 */ /* 0x000ee40000100a00 */
[----:B------:R-:W2:Y:S02]  /*24090*/  LDC R5, c[0x0][0x3a0] ;  /* 0x0000e800ff057b82 */ /* 0x000ea40000000800 */
[----:B------:R1:W-:Y:S04]  /*240a0*/  LDGSTS.E [R82+0x7000], desc[UR16][R198.64], !P0 ;  /* 0x07000000c6527fae */ /* 0x0003e8000c1a1010 */
[----:B------:R2:W-:Y:S01]  /*240b0*/  LDGSTS.E [R82+0x7200], desc[UR16][R200.64], !P0 ;  /* 0x07200000c8527fae */ /* 0x0005e2000c1a1010 */
[----:B------:R-:W-:Y:S01]  /*240c0*/  ISETP.GE.U32.AND P0, PT, R4, 0x7ffffd61, PT ;  /* 0x7ffffd610400780c */ /* 0x000fe20003f06070 */
[----:B----4-:R-:W-:Y:S01]  /*240d0*/  VIADD R4, R11, 0xfffffddf ;  /* 0xfffffddf0b047836 */ /* 0x010fe20000000000 */
[----:B------:R-:W4:Y:S01]  /*240e0*/  LDC R12, c[0x0][0x3a0] ;  /* 0x0000e800ff0c7b82 */ /* 0x000f220000000800 */
[----:B------:R2:W-:Y:S04]  /*240f0*/  LDGSTS.E [R82+0x7400], desc[UR16][R202.64], !P2 ;  /* 0x07400000ca527fae */ /* 0x0005e8000d1a1010 */
[----:B------:R2:W-:Y:S01]  /*24100*/  LDGSTS.E [R82+0x7600], desc[UR16][R204.64], !P2 ;  /* 0x07600000cc527fae */ /* 0x0005e2000d1a1010 */
[----:B------:R-:W-:-:S02]  /*24110*/  ISETP.GE.U32.AND P2, PT, R4, 0x7ffffd60, PT ;  /* 0x7ffffd600400780c */ /* 0x000fc40003f46070 */
[----:B-1----:R-:W-:Y:S01]  /*24120*/  IADD3 R4, PT, PT, R10, -0x222, RZ ;  /* 0xfffffdde0a047810 */ /* 0x002fe20007ffe0ff */
[----:B------:R1:W-:Y:S01]  /*24130*/  LDGSTS.E [R82+0x7800], desc[UR16][R206.64], !P4 ;  /* 0x07800000ce527fae */ /* 0x0003e2000e1a1010 */
[----:B------:R-:W1:Y:S03]  /*24140*/  LDC R11, c[0x0][0x3a0] ;  /* 0x0000e800ff0b7b82 */ /* 0x000e660000000800 */
[----:B------:R1:W-:Y:S01]  /*24150*/  LDGSTS.E [R82+0x7a00], desc[UR16][R208.64], !P4 ;  /* 0x07a00000d0527fae */ /* 0x0003e2000e1a1010 */
[----:B------:R-:W-:Y:S01]  /*24160*/  ISETP.GE.U32.AND P4, PT, R4, 0x7ffffd5f, PT ;  /* 0x7ffffd5f0400780c */ /* 0x000fe20003f86070 */
[----:B--2---:R-:W-:Y:S02]  /*24170*/  VIADD R4, R5, 0xfffffddd ;  /* 0xfffffddd05047836 */ /* 0x004fe40000000000 */
[----:B------:R2:W-:Y:S01]  /*24180*/  LDGSTS.E [R82+0x7c00], desc[UR16][R210.64], !P0 ;  /* 0x07c00000d2527fae */ /* 0x0005e2000c1a1010 */
[----:B------:R-:W1:Y:S03]  /*24190*/  LDC R10, c[0x0][0x3a0] ;  /* 0x0000e800ff0a7b82 */ /* 0x000e660000000800 */
[----:B------:R2:W-:Y:S01]  /*241a0*/  LDGSTS.E [R82+0x7e00], desc[UR16][R212.64], !P0 ;  /* 0x07e00000d4527fae */ /* 0x0005e2000c1a1010 */
[----:B------:R-:W-:-:S03]  /*241b0*/  ISETP.GE.U32.AND P0, PT, R4, 0x7ffffd5e, PT ;  /* 0x7ffffd5e0400780c */ /* 0x000fc60003f06070 */
[----:B------:R2:W-:Y:S04]  /*241c0*/  LDGSTS.E [R82+0x8000], desc[UR16][R214.64], !P2 ;  /* 0x08000000d6527fae */ /* 0x0005e8000d1a1010 */
[----:B------:R2:W-:Y:S04]  /*241d0*/  LDGSTS.E [R82+0x8200], desc[UR16][R18.64], !P2 ;  /* 0x0820000012527fae */ /* 0x0005e8000d1a1010 */
[----:B------:R2:W-:Y:S04]  /*241e0*/  LDGSTS.E [R82+0x8400], desc[UR16][R16.64], !P4 ;  /* 0x0840000010527fae */ /* 0x0005e8000e1a1010 */
[----:B------:R2:W-:Y:S04]  /*241f0*/  LDGSTS.E [R82+0x8600], desc[UR16][R32.64], !P4 ;  /* 0x0860000020527fae */ /* 0x0005e8000e1a1010 */
[----:B------:R-:W2:Y:S04]  /*24200*/  LDL.64 R18, [R1+0x1b8] ;  /* 0x0001b80001127983 */ /* 0x000ea80000100a00 */
[----:B------:R-:W3:Y:S04]  /*24210*/  LDL.64 R16, [R1+0x1c0] ;  /* 0x0001c00001107983 */ /* 0x000ee80000100a00 */
[----:B------:R1:W-:Y:S01]  /*24220*/  LDGSTS.E [R82+0x8800], desc[UR16][R14.64], !P0 ;  /* 0x088000000e527fae */ /* 0x0003e2000c1a1010 */
[----:B------:R-:W-:-:S02]  /*24230*/  VIADD R4, R9, 0xfffffddc ;  /* 0xfffffddc09047836 */ /* 0x000fc40000000000 */
[----:B------:R-:W-:Y:S01]  /*24240*/  VIADD R5, R7, 0xfffffdda ;  /* 0xfffffdda07057836 */ /* 0x000fe20000000000 */
[----:B------:R1:W-:Y:S01]  /*24250*/  LDGSTS.E [R82+0x8a00], desc[UR16][R24.64], !P0 ;  /* 0x08a0000018527fae */ /* 0x0003e2000c1a1010 */
[----:B------:R-:W1:Y:S03]  /*24260*/  LDC R9, c[0x0][0x3a0] ;  /* 0x0000e800ff097b82 */ /* 0x000e660000000800 */
[----:B------:R-:W4:Y:S04]  /*24270*/  LDL.64 R32, [R1+0x1d8] ;  /* 0x0001d80001207983 */ /* 0x000f280000100a00 */
[----:B------:R-:W4:Y:S01]  /*24280*/  LDL.64 R14, [R1+0x1d0] ;  /* 0x0001d000010e7983 */ /* 0x000f220000100a00 */
[----:B------:R-:W-:Y:S01]  /*24290*/  ISETP.GE.U32.AND P2, PT, R4, 0x7ffffd5d, PT ;  /* 0x7ffffd5d0400780c */ /* 0x000fe20003f46070 */
[----:B------:R-:W1:Y:S01]  /*242a0*/  LDC R7, c[0x0][0x3a0] ;  /* 0x0000e800ff077b82 */ /* 0x000e620000000800 */
[----:B------:R-:W-:Y:S01]  /*242b0*/  IADD3 R4, PT, PT, R8, -0x225, RZ ;  /* 0xfffffddb08047810 */ /* 0x000fe20007ffe0ff */
[----:B------:R-:W4:Y:S03]  /*242c0*/  LDL.64 R24, [R1+0x1e0] ;  /* 0x0001e00001187983 */ /* 0x000f260000100a00 */
[----:B------:R-:W-:Y:S01]  /*242d0*/  ISETP.GE.U32.AND P0, PT, R4, 0x7ffffd5c, PT ;  /* 0x7ffffd5c0400780c */ /* 0x000fe20003f06070 */
[----:B------:R-:W4:Y:S01]  /*242e0*/  LDL.64 R40, [R1+0x6d8] ;  /* 0x0006d80001287983 */ /* 0x000f220000100a00 */
[----:B------:R-:W-:-:S03]  /*242f0*/  ISETP.GE.U32.AND P4, PT, R5, 0x7ffffd5b, PT ;  /* 0x7ffffd5b0500780c */ /* 0x000fc60003f86070 */
[----:B------:R-:W4:Y:S04]  /*24300*/  LDL.64 R38, [R1+0x6e8] ;  /* 0x0006e80001267983 */ /* 0x000f280000100a00 */
[----:B------:R1:W-:Y:S01]  /*24310*/  LDGSTS.E [R82+0x8c00], desc[UR16][R22.64], !P2 ;  /* 0x08c0000016527fae */ /* 0x0003e2000d1a1010 */
[----:B-----5:R-:W-:Y:S01]  /*24320*/  VIADD R4, R6, 0xfffffdd9 ;  /* 0xfffffdd906047836 */ /* 0x020fe20000000000 */
[----:B------:R-:W5:Y:S02]  /*24330*/  LDC R5, c[0x0][0x3a0] ;  /* 0x0000e800ff057b82 */ /* 0x000f640000000800 */
[----:B------:R1:W-:Y:S04]  /*24340*/  LDGSTS.E [R82+0x8e00], desc[UR16][R20.64], !P2 ;  /* 0x08e0000014527fae */ /* 0x0003e8000d1a1010 */
[----:B------:R-:W5:Y:S02]  /*24350*/  LDL.64 R248, [R1+0x758] ;  /* 0x0007580001f87983 */ /* 0x000f640000100a00 */
[----:B------:R-:W1:Y:S02]  /*24360*/  LDC R8, c[0x0][0x3a0] ;  /* 0x0000e800ff087b82 */ /* 0x000e640000000800 */
[----:B------:R-:W5:Y:S04]  /*24370*/  LDL.64 R22, [R1+0x1f0] ;  /* 0x0001f00001167983 */ /* 0x000f680000100a00 */
[----:B------:R-:W5:Y:S01]  /*24380*/  LDL.64 R20, [R1+0x1e8] ;  /* 0x0001e80001147983 */ /* 0x000f620000100a00 */
[----:B------:R-:W-:Y:S01]  /*24390*/  ISETP.GE.U32.AND P2, PT, R4, 0x7ffffd5a, PT ;  /* 0x7ffffd5a0400780c */ /* 0x000fe20003f46070 */
[----:B------:R-:W1:Y:S02]  /*243a0*/  LDC R6, c[0x0][0x3a0] ;  /* 0x0000e800ff067b82 */ /* 0x000e640000000800 */
[----:B------:R1:W-:Y:S04]  /*243b0*/  LDGSTS.E [R82+0x9000], desc[UR16][R26.64], !P0 ;  /* 0x090000001a527fae */ /* 0x0003e8000c1a1010 */
[----:B------:R1:W-:Y:S04]  /*243c0*/  LDGSTS.E [R82+0x9200], desc[UR16][R30.64], !P0 ;  /* 0x092000001e527fae */ /* 0x0003e8000c1a1010 */
[----:B------:R-:W5:Y:S04]  /*243d0*/  LDL.64 R246, [R1+0x770] ;  /* 0x0007700001f67983 */ /* 0x000f680000100a00 */
        /* <DEDUP_REMOVED lines=31> */
[----:B--2---:R2:W-:Y:S04]  /*245d0*/  LDGSTS.E [R82+0x9400], desc[UR16][R18.64], !P4 ;  /* 0x0940000012527fae */ /* 0x0045e8000e1a1010 */
[----:B---3--:R2:W-:Y:S04]  /*245e0*/  LDGSTS.E [R82+0x9600], desc[UR16][R16.64], !P4 ;  /* 0x0960000010527fae */ /* 0x0085e8000e1a1010 */
[----:B------:R2:W-:Y:S04]  /*245f0*/  LDGSTS.E [R82+0x9800], desc[UR16][R34.64], !P2 ;  /* 0x0980000022527fae */ /* 0x0005e8000d1a1010 */
[----:B------:R-:W3:Y:S04]  /*24600*/  LDL.64 R18, [R1+0x210] ;  /* 0x0002100001127983 */ /* 0x000ee80000100a00 */
[----:B------:R-:W2:Y:S04]  /*24610*/  LDL.64 R16, [R1+0x208] ;  /* 0x0002080001107983 */ /* 0x000ea80000100a00 */
[----:B----4-:R4:W-:Y:S01]  /*24620*/  LDGSTS.E [R82+0x9a00], desc[UR16][R14.64], !P2 ;  /* 0x09a000000e527fae */ /* 0x0109e2000d1a1010 */
[----:B------:R-:W-:-:S02]  /*24630*/  IADD3 R4, PT, PT, R12, -0x228, RZ ;  /* 0xfffffdd80c047810 */ /* 0x000fc40007ffe0ff */
[----:B------:R-:W2:Y:S01]  /*24640*/  LDC R12, c[0x0][0x3a0] ;  /* 0x0000e800ff0c7b82 */ /* 0x000ea20000000800 */
[----:B------:R-:W4:Y:S04]  /*24650*/  LDL.64 R34, [R1+0x250] ;  /* 0x0002500001227983 */ /* 0x000f280000100a00 */
[----:B------:R-:W4:Y:S01]  /*24660*/  LDL.64 R14, [R1+0x220] ;  /* 0x00022000010e7983 */ /* 0x000f220000100a00 */
[----:B------:R-:W-:Y:S01]  /*24670*/  ISETP.GE.U32.AND P0, PT, R4, 0x7ffffd59, PT ;  /* 0x7ffffd590400780c */ /* 0x000fe20003f06070 */
[----:B-1----:R-:W-:Y:S02]  /*24680*/  VIADD R4, R11, 0xfffffdd7 ;  /* 0xfffffdd70b047836 */ /* 0x002fe40000000000 */
[----:B------:R-:W1:Y:S03]  /*24690*/  LDC R11, c[0x0][0x3a0] ;  /* 0x0000e800ff0b7b82 */ /* 0x000e660000000800 */
[----:B------:R-:W-:Y:S01]  /*246a0*/  ISETP.GE.U32.AND P4, PT, R4, 0x7ffffd58, PT ;  /* 0x7ffffd580400780c */ /* 0x000fe20003f86070 */
[----:B------:R-:W-:-:S04]  /*246b0*/  VIADD R4, R10, 0xfffffdd6 ;  /* 0xfffffdd60a047836 */ /* 0x000fc80000000000 */
[----:B------:R-:W1:Y:S01]  /*246c0*/  LDC R10, c[0x0][0x3a0] ;  /* 0x0000e800ff0a7b82 */ /* 0x000e620000000800 */
[----:B------:R-:W-:Y:S01]  /*246d0*/  ISETP.GE.U32.AND P2, PT, R4, 0x7ffffd57, PT ;  /* 0x7ffffd570400780c */ /* 0x000fe20003f46070 */
[----:B------:R1:W-:Y:S01]  /*246e0*/  LDGSTS.E [R82+0x9c00], desc[UR16][R24.64], !P0 ;  /* 0x09c0000018527fae */ /* 0x0003e2000c1a1010 */
[----:B-----5:R-:W-:-:S03]  /*246f0*/  IADD3 R4, PT, PT, R5, -0x22b, RZ ;  /* 0xfffffdd505047810 */ /* 0x020fc60007ffe0ff */
[----:B------:R1:W-:Y:S01]  /*24700*/  LDGSTS.E [R82+0x9e00], desc[UR16][R32.64], !P0 ;  /* 0x09e0000020527fae */ /* 0x0003e2000c1a1010 */
[----:B------:R-:W-:-:S03]  /*24710*/  ISETP.GE.U32.AND P0, PT, R4, 0x7ffffd56, PT ;  /* 0x7ffffd560400780c */ /* 0x000fc60003f06070 */
[----:B------:R1:W-:Y:S04]  /*24720*/  LDGSTS.E [R82+0xa000], desc[UR16][R22.64], !P4 ;  /* 0x0a00000016527fae */ /* 0x0003e8000e1a1010 */
[----:B------:R-:W5:Y:S04]  /*24730*/  LDL.64 R24, [R1+0x218] ;  /* 0x0002180001187983 */ /* 0x000f680000100a00 */
[----:B------:R-:W5:Y:S04]  /*24740*/  LDL.64 R32, [R1+0x228] ;  /* 0x0002280001207983 */ /* 0x000f680000100a00 */
[----:B------:R-:W5:Y:S04]  /*24750*/  LDL.64 R22, [R1+0x230] ;  /* 0x0002300001167983 */ /* 0x000f680000100a00 */
[----:B------:R1:W-:Y:S01]  /*24760*/  LDGSTS.E [R82+0xa200], desc[UR16][R20.64], !P4 ;  /* 0x0a20000014527fae */ /* 0x0003e2000e1a1010 */
[----:B------:R-:W-:Y:S01]  /*24770*/  VIADD R4, R9, 0xfffffdd4 ;  /* 0xfffffdd409047836 */ /* 0x000fe20000000000 */
[----:B------:R-:W-:Y:S01]  /*24780*/  IADD3 R5, PT, PT, R7, -0x22e, RZ ;  /* 0xfffffdd207057810 */ /* 0x000fe20007ffe0ff */
[----:B------:R-:W1:Y:S01]  /*24790*/  LDC R9, c[0x0][0x3a0] ;  /* 0x0000e800ff097b82 */ /* 0x000e620000000800 */
[----:B------:R1:W-:Y:S04]  /*247a0*/  LDGSTS.E [R82+0xa400], desc[UR16][R26.64], !P2 ;  /* 0x0a4000001a527fae */ /* 0x0003e8000d1a1010 */
[----:B------:R-:W5:Y:S01]  /*247b0*/  LDL.64 R20, [R1+0x240] ;  /* 0x0002400001147983 */ /* 0x000f620000100a00 */
[----:B------:R-:W-:-:S02]  /*247c0*/  ISETP.GE.U32.AND P4, PT, R4, 0x7ffffd55, PT ;  /* 0x7ffffd550400780c */ /* 0x000fc40003f86070 */
[----:B------:R-:W1:Y:S01]  /*247d0*/  LDC R7, c[0x0][0x3a0] ;  /* 0x0000e800ff077b82 */ /* 0x000e620000000800 */
[----:B------:R-:W5:Y:S04]  /*247e0*/  LDL.64 R26, [R1+0x238] ;  /* 0x00023800011a7983 */ /* 0x000f680000100a00 */
[----:B------:R1:W-:Y:S04]  /*247f0*/  LDGSTS.E [R82+0xa600], desc[UR16][R30.64], !P2 ;  /* 0x0a6000001e527fae */ /* 0x0003e8000d1a1010 */
[----:B------:R-:W5:Y:S04]  /*24800*/  LDL.64 R30, [R1+0x258] ;  /* 0x00025800011e7983 */ /* 0x000f680000100a00 */
[----:B---3--:R3:W-:Y:S04]  /*24810*/  LDGSTS.E [R82+0xa800], desc[UR16][R18.64], !P0 ;  /* 0x0a80000012527fae */ /* 0x0087e8000c1a1010 */
[----:B--2---:R3:W-:Y:S04]  /*24820*/  LDGSTS.E [R82+0xaa00], desc[UR16][R16.64], !P0 ;  /* 0x0aa0000010527fae */ /* 0x0047e8000c1a1010 */
[----:B------:R-:W2:Y:S04]  /*24830*/  LDL.64 R18, [R1+0x248] ;  /* 0x0002480001127983 */ /* 0x000ea80000100a00 */
[----:B------:R-:W3:Y:S04]  /*24840*/  LDL.64 R16, [R1+0x260] ;  /* 0x0002600001107983 */ /* 0x000ee80000100a00 */
[----:B----4-:R4:W-:Y:S04]  /*24850*/  LDGSTS.E [R82+0xac00], desc[UR16][R14.64], !P4 ;  /* 0x0ac000000e527fae */ /* 0x0109e8000e1a1010 */
[----:B------:R-:W4:Y:S01]  /*24860*/  LDL.64 R14, [R1+0x270] ;  /* 0x00027000010e7983 */ /* 0x000f220000100a00 */
[----:B------:R-:W-:Y:S01]  /*24870*/  VIADD R4, R8, 0xfffffdd3 ;  /* 0xfffffdd308047836 */ /* 0x000fe20000000000 */
[----:B------:R-:W-:Y:S01]  /*24880*/  ISETP.GE.U32.AND P2, PT, R5, 0x7ffffd53, PT ;  /* 0x7ffffd530500780c */ /* 0x000fe20003f46070 */
[----:B------:R-:W2:Y:S03]  /*24890*/  LDC R8, c[0x0][0x3a0] ;  /* 0x0000e800ff087b82 */ /* 0x000ea60000000800 */
[----:B------:R-:W-:Y:S01]  /*248a0*/  ISETP.GE.U32.AND P0, PT, R4, 0x7ffffd54, PT ;  /* 0x7ffffd540400780c */ /* 0x000fe20003f06070 */
[----:B------:R-:W-:-:S04]  /*248b0*/  VIADD R4, R6, 0xfffffdd1 ;  /* 0xfffffdd106047836 */ /* 0x000fc80000000000 */
[----:B------:R-:W2:Y:S01]  /*248c0*/  LDC R5, c[0x0][0x3a0] ;  /* 0x0000e800ff057b82 */ /* 0x000ea20000000800 */
[----:B-----5:R1:W-:Y:S01]  /*248d0*/  LDGSTS.E [R82+0xae00], desc[UR16][R24.64], !P4 ;  /* 0x0ae0000018527fae */ /* 0x0203e2000e1a1010 */
[----:B------:R-:W-:Y:S01]  /*248e0*/  ISETP.GE.U32.AND P4, PT, R4, 0x7ffffd52, PT ;  /* 0x7ffffd520400780c */ /* 0x000fe20003f86070 */
[----:B------:R-:W-:-:S05]  /*248f0*/  VIADD R4, R12, 0xfffffdd0 ;  /* 0xfffffdd00c047836 */ /* 0x000fca0000000000 */
[----:B------:R-:W5:Y:S01]  /*24900*/  LDC R6, c[0x0][0x3a0] ;  /* 0x0000e800ff067b82 */ /* 0x000f620000000800 */
[----:B------:R1:W-:Y:S04]  /*24910*/  LDGSTS.E [R82+0xb000], desc[UR16][R22.64], !P0 ;  /* 0x0b00000016527fae */ /* 0x0003e8000c1a1010 */
[----:B------:R-:W5:Y:S03]  /*24920*/  LDL.64 R24, [R1+0x268] ;  /* 0x0002680001187983 */ /* 0x000f660000100a00 */
[----:B------:R-:W2:Y:S01]  /*24930*/  LDC R12, c[0x0][0x3a0] ;  /* 0x0000e800ff0c7b82 */ /* 0x000ea20000000800 */
[----:B------:R1:W-:Y:S01]  /*24940*/  LDGSTS.E [R82+0xb200], desc[UR16][R32.64], !P0 ;  /* 0x0b20000020527fae */ /* 0x0003e2000c1a1010 */
[----:B------:R-:W-:-:S03]  /*24950*/  ISETP.GE.U32.AND P0, PT, R4, 0x7ffffd51, PT ;  /* 0x7ffffd510400780c */ /* 0x000fc60003f06070 */
[----:B------:R-:W5:Y:S04]  /*24960*/  LDL.64 R22, [R1+0x280] ;  /* 0x0002800001167983 */ /* 0x000f680000100a00 */
[----:B------:R2:W-:Y:S04]  /*24970*/  LDGSTS.E [R82+0xb400], desc[UR16][R20.64], !P2 ;  /* 0x0b40000014527fae */ /* 0x0005e8000d1a1010 */
[----:B------:R-:W5:Y:S01]  /*24980*/  LDL.64 R32, [R1+0x278] ;  /* 0x0002780001207983 */ /* 0x000f620000100a00 */
[----:B-1----:R-:W-:Y:S02]  /*24990*/  IADD3 R4, PT, PT, R11, -0x231, RZ ;  /* 0xfffffdcf0b047810 */ /* 0x002fe40007ffe0ff */
[----:B------:R-:W1:Y:S01]  /*249a0*/  LDC R11, c[0x0][0x3a0] ;  /* 0x0000e800ff0b7b82 */ /* 0x000e620000000800 */
[----:B------:R1:W-:Y:S04]  /*249b0*/  LDGSTS.E [R82+0xb600], desc[UR16][R26.64], !P2 ;  /* 0x0b6000001a527fae */ /* 0x0003e8000d1a1010 */
[----:B------:R-:W5:Y:S01]  /*249c0*/  LDL.64 R20, [R1+0x290] ;  /* 0x0002900001147983 */ /* 0x000f620000100a00 */
[----:B------:R-:W-:-:S03]  /*249d0*/  ISETP.GE.U32.AND P2, PT, R4, 0x7ffffd50, PT ;  /* 0x7ffffd500400780c */ /* 0x000fc60003f46070 */
[----:B------:R1:W-:Y:S04]  /*249e0*/  LDGSTS.E [R82+0xb800], desc[UR16][R34.64], !P4 ;  /* 0x0b80000022527fae */ /* 0x0003e8000e1a1010 */
[----:B------:R-:W5:Y:S01]  /*249f0*/  LDL.64 R26, [R1+0x288] ;  /* 0x00028800011a7983 */ /* 0x000f620000100a00 */
[----:B------:R-:W-:Y:S02]  /*24a00*/  VIADD R4, R10, 0xfffffdce ;  /* 0xfffffdce0a047836 */ /* 0x000fe40000000000 */
[----:B------:R-:W1:Y:S01]  /*24a10*/  LDC R10, c[0x0][0x3a0] ;  /* 0x0000e800ff0a7b82 */ /* 0x000e620000000800 */
[----:B------:R-:W5:Y:S04]  /*24a20*/  LDL.64 R34, [R1+0x2d0] ;  /* 0x0002d00001227983 */ /* 0x000f680000100a00 */
[----:B--2---:R2:W-:Y:S04]  /*24a30*/  LDGSTS.E [R82+0xba00], desc[UR16][R18.64], !P4 ;  /* 0x0ba0000012527fae */ /* 0x0045e8000e1a1010 */
[----:B---3--:R2:W-:Y:S04]  /*24a40*/  LDGSTS.E [R82+0xbc00], desc[UR16][R16.64], !P0 ;  /* 0x0bc0000010527fae */ /* 0x0085e8000c1a1010 */
[----:B------:R2:W-:Y:S04]  /*24a50*/  LDGSTS.E [R82+0xbe00], desc[UR16][R30.64], !P0 ;  /* 0x0be000001e527fae */ /* 0x0005e8000c1a1010 */
[----:B------:R-:W3:Y:S04]  /*24a60*/  LDL.64 R18, [R1+0x2a0] ;  /* 0x0002a00001127983 */ /* 0x000ee80000100a00 */
[----:B------:R-:W2:Y:S04]  /*24a70*/  LDL.64 R16, [R1+0x298] ;  /* 0x0002980001107983 */ /* 0x000ea80000100a00 */
[----:B----4-:R4:W-:Y:S01]  /*24a80*/  LDGSTS.E [R82+0xc000], desc[UR16][R14.64], !P2 ;  /* 0x0c0000000e527fae */ /* 0x0109e2000d1a1010 */
[----:B------:R-:W-:-:S03]  /*24a90*/  ISETP.GE.U32.AND P4, PT, R4, 0x7ffffd4f, PT ;  /* 0x7ffffd4f0400780c */ /* 0x000fc60003f86070 */
[----:B------:R-:W4:Y:S04]  /*24aa0*/  LDL.64 R30, [R1+0x2a8] ;  /* 0x0002a800011e7983 */ /* 0x000f280000100a00 */
[----:B------:R-:W4:Y:S01]  /*24ab0*/  LDL.64 R14, [R1+0x2b0] ;  /* 0x0002b000010e7983 */ /* 0x000f220000100a00 */
[----:B------:R-:W-:-:S05]  /*24ac0*/  VIADD R4, R5, 0xfffffdcd ;  /* 0xfffffdcd05047836 */ /* 0x000fca0000000000 */
[----:B------:R-:W-:Y:S02]  /*24ad0*/  ISETP.GE.U32.AND P0, PT, R4, 0x7ffffd4e, PT ;  /* 0x7ffffd4e0400780c */ /* 0x000fe40003f06070 */
[----:B------:R-:W-:Y:S01]  /*24ae0*/  IADD3 R4, PT, PT, R9, -0x234, RZ ;  /* 0xfffffdcc09047810 */ /* 0x000fe20007ffe0ff */
[----:B-----5:R1:W-:Y:S03]  /*24af0*/  LDGSTS.E [R82+0xc200], desc[UR16][R24.64], !P2 ;  /* 0x0c20000018527fae */ /* 0x0203e6000d1a1010 */
[----:B------:R-:W-:Y:S01]  /*24b00*/  ISETP.GE.U32.AND P2, PT, R4, 0x7ffffd4d, PT ;  /* 0x7ffffd4d0400780c */ /* 0x000fe20003f46070 */
[----:B------:R-:W-:Y:S01]  /*24b10*/  VIADD R5, R7, 0xfffffdca ;  /* 0xfffffdca07057836 */ /* 0x000fe20000000000 */
[----:B------:R-:W5:Y:S01]  /*24b20*/  LDC R9, c[0x0][0x3a0] ;  /* 0x0000e800ff097b82 */ /* 0x000f620000000800 */
[----:B------:R1:W-:Y:S04]  /*24b30*/  LDGSTS.E [R82+0xc400], desc[UR16][R22.64], !P4 ;  /* 0x0c40000016527fae */ /* 0x0003e8000e1a1010 */
[----:B------:R-:W5:Y:S01]  /*24b40*/  LDL.64 R24, [R1+0x2c0] ;  /* 0x0002c00001187983 */ /* 0x000f620000100a00 */
[----:B------:R-:W-:-:S02]  /*24b50*/  VIADD R4, R8, 0xfffffdcb ;  /* 0xfffffdcb08047836 */ /* 0x000fc40000000000 */
[----:B------:R-:W1:Y:S01]  /*24b60*/  LDC R7, c[0x0][0x3a0] ;  /* 0x0000e800ff077b82 */ /* 0x000e620000000800 */
[----:B------:R1:W-:Y:S04]  /*24b70*/  LDGSTS.E [R82+0xc600], desc[UR16][R32.64], !P4 ;  /* 0x0c60000020527fae */ /* 0x0003e8000e1a1010 */
[----:B------:R-:W5:Y:S03]  /*24b80*/  LDL.64 R22, [R1+0x2b8] ;  /* 0x0002b80001167983 */ /* 0x000f660000100a00 */
[----:B------:R-:W1:Y:S01]  /*24b90*/  LDC R8, c[0x0][0x3a0] ;  /* 0x0000e800ff087b82 */ /* 0x000e620000000800 */
[----:B------:R1:W-:Y:S04]  /*24ba0*/  LDGSTS.E [R82+0xc800], desc[UR16][R20.64], !P0 ;  /* 0x0c80000014527fae */ /* 0x0003e8000c1a1010 */
[----:B------:R-:W5:Y:S04]  /*24bb0*/  LDL.64 R32, [R1+0x2d8] ;  /* 0x0002d80001207983 */ /* 0x000f680000100a00 */
[----:B------:R1:W-:Y:S04]  /*24bc0*/  LDGSTS.E [R82+0xca00], desc[UR16][R26.64], !P0 ;  /* 0x0ca000001a527fae */ /* 0x0003e8000c1a1010 */
[----:B------:R-:W5:Y:S01]  /*24bd0*/  LDL.64 R20, [R1+0x2c8] ;  /* 0x0002c80001147983 */ /* 0x000f620000100a00 */
[----:B------:R-:W-:-:S03]  /*24be0*/  ISETP.GE.U32.AND P0, PT, R4, 0x7ffffd4c, PT ;  /* 0x7ffffd4c0400780c */ /* 0x000fc60003f06070 */
[----:B------:R-:W5:Y:S04]  /*24bf0*/  LDL.64 R26, [R1+0x2e0] ;  /* 0x0002e000011a7983 */ /* 0x000f680000100a00 */
[----:B---3--:R3:W-:Y:S04]  /*24c00*/  LDGSTS.E [R82+0xcc00], desc[UR16][R18.64], !P2 ;  /* 0x0cc0000012527fae */ /* 0x0087e8000d1a1010 */
[----:B--2---:R3:W-:Y:S04]  /*24c10*/  LDGSTS.E [R82+0xce00], desc[UR16][R16.64], !P2 ;  /* 0x0ce0000010527fae */ /* 0x0047e8000d1a1010 */
[----:B------:R-:W2:Y:S04]  /*24c20*/  LDL.64 R18, [R1+0x2f0] ;  /* 0x0002f00001127983 */ /* 0x000ea80000100a00 */
[----:B------:R-:W3:Y:S04]  /*24c30*/  LDL.64 R16, [R1+0x2e8] ;  /* 0x0002e80001107983 */ /* 0x000ee80000100a00 */
[----:B----4-:R4:W-:Y:S01]  /*24c40*/  LDGSTS.E [R82+0xd000], desc[UR16][R14.64], !P0 ;  /* 0x0d0000000e527fae */ /* 0x0109e2000c1a1010 */
[----:B------:R-:W-:-:S02]  /*24c50*/  ISETP.GE.U32.AND P4, PT, R5, 0x7ffffd4b, PT ;  /* 0x7ffffd4b0500780c */ /* 0x000fc40003f86070 */
[----:B------:R-:W-:Y:S01]  /*24c60*/  IADD3 R4, PT, PT, R6, -0x237, RZ ;  /* 0xfffffdc906047810 */ /* 0x000fe20007ffe0ff */
[----:B------:R4:W-:Y:S01]  /*24c70*/  LDGSTS.E [R82+0xd200], desc[UR16][R30.64], !P0 ;  /* 0x0d2000001e527fae */ /* 0x0009e2000c1a1010 */
[----:B------:R-:W2:Y:S03]  /*24c80*/  LDC R5, c[0x0][0x3a0] ;  /* 0x0000e800ff057b82 */ /* 0x000ea60000000800 */
[----:B------:R-:W4:Y:S01]  /*24c90*/  LDL.64 R14, [R1+0x318] ;  /* 0x00031800010e7983 */ /* 0x000f220000100a00 */
[----:B------:R-:W-:Y:S01]  /*24ca0*/  ISETP.GE.U32.AND P2, PT, R4, 0x7ffffd4a, PT ;  /* 0x7ffffd4a0400780c */ /* 0x000fe20003f46070 */
[----:B------:R-:W-:-:S03]  /*24cb0*/  VIADD R4, R12, 0xfffffdc8 ;  /* 0xfffffdc80c047836 */ /* 0x000fc60000000000 */
[----:B------:R-:W2:Y:S01]  /*24cc0*/  LDC R6, c[0x0][0x3a0] ;  /* 0x0000e800ff067b82 */ /* 0x000ea20000000800 */
[----:B------:R-:W4:Y:S01]  /*24cd0*/  LDL.64 R30, [R1+0x2f8] ;  /* 0x0002f800011e7983 */ /* 0x000f220000100a00 */
[----:B------:R-:W-:Y:S01]  /*24ce0*/  ISETP.GE.U32.AND P0, PT, R4, 0x7ffffd49, PT ;  /* 0x7ffffd490400780c */ /* 0x000fe20003f06070 */
[----:B-1----:R-:W-:-:S05]  /*24cf0*/  VIADD R4, R11, 0xfffffdc7 ;  /* 0xfffffdc70b047836 */ /* 0x002fca0000000000 */
[----:B------:R-:W1:Y:S01]  /*24d00*/  LDC R12, c[0x0][0x3a0] ;  /* 0x0000e800ff0c7b82 */ /* 0x000e620000000800 */
[----:B-----5:R1:W-:Y:S07]  /*24d10*/  LDGSTS.E [R82+0xd400], desc[UR16][R24.64], !P4 ;  /* 0x0d40000018527fae */ /* 0x0203ee000e1a1010 */
[----:B------:R-:W5:Y:S01]  /*24d20*/  LDC R11, c[0x0][0x3a0] ;  /* 0x0000e800ff0b7b82 */ /* 0x000f620000000800 */
[----:B------:R1:W-:Y:S04]  /*24d30*/  LDGSTS.E [R82+0xd600], desc[UR16][R22.64], !P4 ;  /* 0x0d60000016527fae */ /* 0x0003e8000e1a1010 */
[----:B------:R-:W5:Y:S01]  /*24d40*/  LDL.64 R24, [R1+0x320] ;  /* 0x0003200001187983 */ /* 0x000f620000100a00 */
[----:B------:R-:W-:-:S03]  /*24d50*/  ISETP.GE.U32.AND P4, PT, R4, 0x7ffffd48, PT ;  /* 0x7ffffd480400780c */ /* 0x000fc60003f86070 */
[----:B------:R1:W-:Y:S04]  /*24d60*/  LDGSTS.E [R82+0xd800], desc[UR16][R34.64], !P2 ;  /* 0x0d80000022527fae */ /* 0x0003e8000d1a1010 */
[----:B------:R-:W5:Y:S04]  /*24d70*/  LDL.64 R22, [R1+0x300] ;  /* 0x0003000001167983 */ /* 0x000f680000100a00 */
[----:B------:R1:W-:Y:S01]  /*24d80*/  LDGSTS.E [R82+0xda00], desc[UR16][R20.64], !P2 ;  /* 0x0da0000014527fae */ /* 0x0003e2000d1a1010 */
[----:B------:R-:W-:Y:S02]  /*24d90*/  IADD3 R4, PT, PT, R10, -0x23a, RZ ;  /* 0xfffffdc60a047810 */ /* 0x000fe40007ffe0ff */
[----:B------:R-:W1:Y:S01]  /*24da0*/  LDC R10, c[0x0][0x3a0] ;  /* 0x0000e800ff0a7b82 */ /* 0x000e620000000800 */
[----:B------:R-:W5:Y:S04]  /*24db0*/  LDL.64 R34, [R1+0x358] ;  /* 0x0003580001227983 */ /* 0x000f680000100a00 */
[----:B------:R-:W5:Y:S01]  /*24dc0*/  LDL.64 R20, [R1+0x328] ;  /* 0x0003280001147983 */ /* 0x000f620000100a00 */
[----:B------:R-:W-:-:S03]  /*24dd0*/  ISETP.GE.U32.AND P2, PT, R4, 0x7ffffd47, PT ;  /* 0x7ffffd470400780c */ /* 0x000fc60003f46070 */
[----:B------:R1:W-:Y:S04]  /*24de0*/  LDGSTS.E [R82+0xdc00], desc[UR16][R26.64], !P0 ;  /* 0x0dc000001a527fae */ /* 0x0003e8000c1a1010 */
[----:B------:R1:W-:Y:S04]  /*24df0*/  LDGSTS.E [R82+0xde00], desc[UR16][R32.64], !P0 ;  /* 0x0de0000020527fae */ /* 0x0003e8000c1a1010 */
[----:B------:R-:W5:Y:S04]  /*24e00*/  LDL.64 R26, [R1+0x308] ;  /* 0x00030800011a7983 */ /* 0x000f680000100a00 */
[----:B------:R-:W5:Y:S04]  /*24e10*/  LDL.64 R32, [R1+0x310] ;  /* 0x0003100001207983 */ /* 0x000f680000100a00 */
[----:B--2---:R2:W-:Y:S04]  /*24e20*/  LDGSTS.E [R82+0xe000], desc[UR16][R18.64], !P4 ;  /* 0x0e00000012527fae */ /* 0x0045e8000e1a1010 */
[----:B---3--:R2:W-:Y:S04]  /*24e30*/  LDGSTS.E [R82+0xe200], desc[UR16][R16.64], !P4 ;  /* 0x0e20000010527fae */ /* 0x0085e8000e1a1010 */
[----:B------:R-:W3:Y:S04]  /*24e40*/  LDL.64 R18, [R1+0x330] ;  /* 0x0003300001127983 */ /* 0x000ee80000100a00 */
[----:B------:R-:W2:Y:S04]  /*24e50*/  LDL.64 R16, [R1+0x340] ;  /* 0x0003400001107983 */ /* 0x000ea80000100a00 */
[----:B----4-:R4:W-:Y:S01]  /*24e60*/  LDGSTS.E [R82+0xe400], desc[UR16][R14.64], !P2 ;  /* 0x0e4000000e527fae */ /* 0x0109e2000d1a1010 */
[----:B------:R-:W-:-:S03]  /*24e70*/  VIADD R4, R5, 0xfffffdc5 ;  /* 0xfffffdc505047836 */ /* 0x000fc60000000000 */
[----:B------:R4:W-:Y:S04]  /*24e80*/  LDGSTS.E [R82+0xe600], desc[UR16][R30.64], !P2 ;  /* 0x0e6000001e527fae */ /* 0x0009e8000d1a1010 */
[----:B------:R-:W4:Y:S01]  /*24e90*/  LDL.64 R14, [R1+0x338] ;  /* 0x00033800010e7983 */ /* 0x000f220000100a00 */
[----:B------:R-:W-:Y:S01]  /*24ea0*/  ISETP.GE.U32.AND P0, PT, R4, 0x7ffffd46, PT ;  /* 0x7ffffd460400780c */ /* 0x000fe20003f06070 */
[----:B------:R-:W-:Y:S02]  /*24eb0*/  VIADD R4, R9, 0xfffffdc4 ;  /* 0xfffffdc409047836 */ /* 0x000fe40000000000 */
[----:B------:R-:W-:Y:S01]  /*24ec0*/  VIADD R5, R7, 0xfffffdc2 ;  /* 0xfffffdc207057836 */ /* 0x000fe20000000000 */
[----:B------:R-:W4:Y:S01]  /*24ed0*/  LDL.64 R30, [R1+0x350] ;  /* 0x00035000011e7983 */ /* 0x000f220000100a00 */
[----:B------:R-:W1:Y:S01]  /*24ee0*/  LDC R9, c[0x0][0x3a0] ;  /* 0x0000e800ff097b82 */ /* 0x000e620000000800 */
[----:B------:R-:W-:-:S02]  /*24ef0*/  ISETP.GE.U32.AND P4, PT, R4, 0x7ffffd45, PT ;  /* 0x7ffffd450400780c */ /* 0x000fc40003f86070 */
[----:B------:R-:W-:-:S05]  /*24f00*/  IADD3 R4, PT, PT, R8, -0x23d, RZ ;  /* 0xfffffdc308047810 */ /* 0x000fca0007ffe0ff */
[----:B-----5:R1:W-:Y:S01]  /*24f10*/  LDGSTS.E [R82+0xe800], desc[UR16][R24.64], !P0 ;  /* 0x0e80000018527fae */ /* 0x0203e2000c1a1010 */
[----:B------:R-:W-:Y:S01]  /*24f20*/  ISETP.GE.U32.AND P2, PT, R5, 0x7ffffd43, PT ;  /* 0x7ffffd430500780c */ /* 0x000fe20003f46070 */
[----:B------:R-:W5:Y:S02]  /*24f30*/  LDC R8, c[0x0][0x3a0] ;  /* 0x0000e800ff087b82 */ /* 0x000f640000000800 */
[----:B------:R1:W-:Y:S06]  /*24f40*/  LDGSTS.E [R82+0xea00], desc[UR16][R22.64], !P0 ;  /* 0x0ea0000016527fae */ /* 0x0003ec000c1a1010 */
[----:B------:R-:W1:Y:S01]  /*24f50*/  LDC R7, c[0x0][0x3a0] ;  /* 0x0000e800ff077b82 */ /* 0x000e620000000800 */
[----:B------:R-:W5:Y:S01]  /*24f60*/  LDL.64 R24, [R1+0x348] ;  /* 0x0003480001187983 */ /* 0x000f620000100a00 */
[----:B------:R-:W-:-:S06]  /*24f70*/  ISETP.GE.U32.AND P0, PT, R4, 0x7ffffd44, PT ;  /* 0x7ffffd440400780c */ /* 0x000fcc0003f06070 */
[----:B------:R-:W1:Y:S01]  /*24f80*/  LDC R5, c[0x0][0x3a0] ;  /* 0x0000e800ff057b82 */ /* 0x000e620000000800 */
[----:B------:R-:W5:Y:S04]  /*24f90*/  LDL.64 R22, [R1+0x368] ;  /* 0x0003680001167983 */ /* 0x000f680000100a00 */
[----:B------:R1:W-:Y:S04]  /*24fa0*/  LDGSTS.E [R82+0xec00], desc[UR16][R20.64], !P4 ;  /* 0x0ec0000014527fae */ /* 0x0003e8000e1a1010 */
[----:B------:R-:W5:Y:S04]  /*24fb0*/  LDL.64 R20, [R1+0x3a8] ;  /* 0x0003a80001147983 */ /* 0x000f680000100a00 */
[----:B------:R1:W-:Y:S04]  /*24fc0*/  LDGSTS.E [R82+0xee00], desc[UR16][R26.64], !P4 ;  /* 0x0ee000001a527fae */ /* 0x0003e8000e1a1010 */
[----:B------:R-:W5:Y:S04]  /*24fd0*/  LDL.64 R26, [R1+0x360] ;  /* 0x00036000011a7983 */ /* 0x000f680000100a00 */
[----:B---3--:R3:W-:Y:S04]  /*24fe0*/  LDGSTS.E [R82+0xf000], desc[UR16][R18.64], !P0 ;  /* 0x0f00000012527fae */ /* 0x0087e8000c1a1010 */
[----:B------:R3:W-:Y:S04]  /*24ff0*/  LDGSTS.E [R82+0xf200], desc[UR16][R32.64], !P0 ;  /* 0x0f20000020527fae */ /* 0x0007e8000c1a1010 */
[----:B--2---:R3:W-:Y:S04]  /*25000*/  LDGSTS.E [R82+0xf400], desc[UR16][R16.64], !P2 ;  /* 0x0f40000010527fae */ /* 0x0047e8000d1a1010 */
[----:B------:R-:W2:Y:S04]  /*25010*/  LDL.64 R18, [R1+0x3b8] ;  /* 0x0003b80001127983 */ /* 0x000ea80000100a00 */
[----:B------:R-:W3:Y:S04]  /*25020*/  LDL.64 R32, [R1+0x398] ;  /* 0x0003980001207983 */ /* 0x000ee80000100a00 */
[----:B------:R-:W3:Y:S04]  /*25030*/  LDL.64 R16, [R1+0x3d0] ;  /* 0x0003d00001107983 */ /* 0x000ee80000100a00 */
[----:B----4-:R4:W-:Y:S04]  /*25040*/  LDGSTS.E [R82+0xf600], desc[UR16][R14.64], !P2 ;  /* 0x0f6000000e527fae */ /* 0x0109e8000d1a1010 */
[----:B------:R-:W4:Y:S01]  /*25050*/  LDL.64 R14, [R1+0x3a0] ;  /* 0x0003a000010e7983 */ /* 0x000f220000100a00 */
[----:B------:R-:W-:-:S02]  /*25060*/  VIADD R4, R6, 0xfffffdc1 ;  /* 0xfffffdc106047836 */ /* 0x000fc40000000000 */
[----:B------:R-:W2:Y:S03]  /*25070*/  LDC R6, c[0x0][0x3a0] ;  /* 0x0000e800ff067b82 */ /* 0x000ea60000000800 */
[----:B------:R-:W-:Y:S02]  /*25080*/  ISETP.GE.U32.AND P4, PT, R4, 0x7ffffd42, PT ;  /* 0x7ffffd420400780c */ /* 0x000fe40003f86070 */
[----:B-1----:R-:W-:-:S03]  /*25090*/  IADD3 R4, PT, PT, R12, -0x240, RZ ;  /* 0xfffffdc00c047810 */ /* 0x002fc60007ffe0ff */
[----:B------:R-:W1:Y:S01]  /*250a0*/  LDC R12, c[0x0][0x3a0] ;  /* 0x0000e800ff0c7b82 */ /* 0x000e620000000800 */
[----:B------:R-:W-:Y:S01]  /*250b0*/  ISETP.GE.U32.AND P0, PT, R4, 0x7ffffd41, PT ;  /* 0x7ffffd410400780c */ /* 0x000fe20003f06070 */
[----:B------:R-:W-:-:S05]  /*250c0*/  VIADD R4, R11, 0xfffffdbf ;  /* 0xfffffdbf0b047836 */ /* 0x000fca0000000000 */
[----:B------:R-:W-:Y:S01]  /*250d0*/  ISETP.GE.U32.AND P2, PT, R4, 0x7ffffd40, PT ;  /* 0x7ffffd400400780c */ /* 0x000fe20003f46070 */
[----:B------:R-:W-:Y:S01]  /*250e0*/  VIADD R4, R10, 0xfffffdbe ;  /* 0xfffffdbe0a047836 */ /* 0x000fe20000000000 */
[----:B------:R1:W-:Y:S01]  /*250f0*/  LDGSTS.E [R82+0xf800], desc[UR16][R34.64], !P4 ;  /* 0x0f80000022527fae */ /* 0x0003e2000e1a1010 */
[----:B------:R-:W1:Y:S03]  /*25100*/  LDC R11, c[0x0][0x3a0] ;  /* 0x0000e800ff0b7b82 */ /* 0x000e660000000800 */
[----:B-----5:R1:W-:Y:S01]  /*25110*/  LDGSTS.E [R82+0xfa00], desc[UR16][R24.64], !P4 ;  /* 0x0fa0000018527fae */ /* 0x0203e2000e1a1010 */
[----:B------:R-:W-:Y:S02]  /*25120*/  ISETP.GE.U32.AND P4, PT, R4, 0x7ffffd3f, PT ;  /* 0x7ffffd3f0400780c */ /* 0x000fe40003f86070 */
[----:B------:R-:W-:Y:S01]  /*25130*/  IADD3 R4, PT, PT, R5, -0x243, RZ ;  /* 0xfffffdbd05047810 */ /* 0x000fe20007ffe0ff */
[----:B------:R1:W-:Y:S01]  /*25140*/  LDGSTS.E [R82+0xfc00], desc[UR16][R22.64], !P0 ;  /* 0x0fc0000016527fae */ /* 0x0003e2000c1a1010 */
[----:B------:R-:W5:Y:S03]  /*25150*/  LDC R10, c[0x0][0x3a0] ;  /* 0x0000e800ff0a7b82 */ /* 0x000f660000000800 */
[----:B------:R1:W-:Y:S04]  /*25160*/  LDGSTS.E [R82+0xfe00], desc[UR16][R30.64], !P0 ;  /* 0x0fe000001e527fae */ /* 0x0003e8000c1a1010 */
[----:B------:R-:W5:Y:S01]  /*25170*/  LDL.64 R24, [R1+0x440] ;  /* 0x0004400001187983 */ /* 0x000f620000100a00 */
[----:B------:R-:W-:-:S03]  /*25180*/  ISETP.GE.U32.AND P0, PT, R4, 0x7ffffd3e, PT ;  /* 0x7ffffd3e0400780c */ /* 0x000fc60003f06070 */
[----:B------:R-:W5:Y:S04]  /*25190*/  LDL.64 R22, [R1+0x3b0] ;  /* 0x0003b00001167983 */ /* 0x000f680000100a00 */
[----:B------:R1:W-:Y:S04]  /*251a0*/  LDGSTS.E [R82+0x10000], desc[UR16][R20.64], !P2 ;  /* 0x1000000014527fae */ /* 0x0003e8000d1a1010 */
[----:B------:R-:W5:Y:S04]  /*251b0*/  LDL.64 R30, [R1+0x3c0] ;  /* 0x0003c000011e7983 */ /* 0x000f680000100a00 */
[----:B------:R1:W-:Y:S04]  /*251c0*/  LDGSTS.E [R82+0x10200], desc[UR16][R26.64], !P2 ;  /* 0x102000001a527fae */ /* 0x0003e8000d1a1010 */
[----:B------:R-:W5:Y:S04]  /*251d0*/  LDL.64 R20, [R1+0x458] ;  /* 0x0004580001147983 */ /* 0x000f680000100a00 */
[----:B------:R-:W5:Y:S04]  /*251e0*/  LDL.64 R34, [R1+0x488] ;  /* 0x0004880001227983 */ /* 0x000f680000100a00 */
[----:B------:R-:W5:Y:S04]  /*251f0*/  LDL.64 R26, [R1+0x470] ;  /* 0x00047000011a7983 */ /* 0x000f680000100a00 */
[----:B--2---:R2:W-:Y:S04]  /*25200*/  LDGSTS.E [R82+0x10400], desc[UR16][R18.64], !P4 ;  /* 0x1040000012527fae */ /* 0x0045e8000e1a1010 */
[----:B---3--:R2:W-:Y:S04]  /*25210*/  LDGSTS.E [R82+0x10600], desc[UR16][R32.64], !P4 ;  /* 0x1060000020527fae */ /* 0x0085e8000e1a1010 */
[----:B------:R2:W-:Y:S04]  /*25220*/  LDGSTS.E [R82+0x10800], desc[UR16][R16.64], !P0 ;  /* 0x1080000010527fae */ /* 0x0005e8000c1a1010 */
[----:B------:R-:W3:Y:S01]  /*25230*/  LDL.64 R18, [R1+0x3c8] ;  /* 0x0003c80001127983 */ /* 0x000ee20000100a00 */
[----:B------:R-:W-:Y:S01]  /*25240*/  VIADD R4, R9, 0xfffffdbc ;  /* 0xfffffdbc09047836 */ /* 0x000fe20000000000 */
[----:B------:R-:W-:Y:S01]  /*25250*/  IADD3 R5, PT, PT, R7, -0x246, RZ ;  /* 0xfffffdba07057810 */ /* 0x000fe20007ffe0ff */
[----:B------:R-:W1:Y:S01]  /*25260*/  LDC R9, c[0x0][0x3a0] ;  /* 0x0000e800ff097b82 */ /* 0x000e620000000800 */
[----:B------:R-:W2:Y:S04]  /*25270*/  LDL.64 R32, [R1+0x3e0] ;  /* 0x0003e00001207983 */ /* 0x000ea80000100a00 */
[----:B------:R-:W2:Y:S04]  /*25280*/  LDL.64 R16, [R1+0x3d8] ;  /* 0x0003d80001107983 */ /* 0x000ea80000100a00 */
[----:B----4-:R4:W-:Y:S01]  /*25290*/  LDGSTS.E [R82+0x10a00], desc[UR16][R14.64], !P0 ;  /* 0x10a000000e527fae */ /* 0x0109e2000c1a1010 */
[----:B------:R-:W-:Y:S01]  /*252a0*/  ISETP.GE.U32.AND P2, PT, R4, 0x7ffffd3d, PT ;  /* 0x7ffffd3d0400780c */ /* 0x000fe20003f46070 */
[----:B------:R-:W1:Y:S02]  /*252b0*/  LDC R7, c[0x0][0x3a0] ;  /* 0x0000e800ff077b82 */ /* 0x000e640000000800 */
[----:B------:R-:W4:Y:S01]  /*252c0*/  LDL.64 R14, [R1+0x4a0] ;  /* 0x0004a000010e7983 */ /* 0x000f220000100a00 */
[----:B------:R-:W-:Y:S01]  /*252d0*/  VIADD R4, R8, 0xfffffdbb ;  /* 0xfffffdbb08047836 */ /* 0x000fe20000000000 */
[----:B------:R-:W-:-:S04]  /*252e0*/  ISETP.GE.U32.AND P4, PT, R5, 0x7ffffd3b, PT ;  /* 0x7ffffd3b0500780c */ /* 0x000fc80003f86070 */
[----:B------:R-:W2:Y:S01]  /*252f0*/  LDC R8, c[0x0][0x3a0] ;  /* 0x0000e800ff087b82 */ /* 0x000ea20000000800 */
[----:B------:R-:W-:Y:S01]  /*25300*/  ISETP.GE.U32.AND P0, PT, R4, 0x7ffffd3c, PT ;  /* 0x7ffffd3c0400780c */ /* 0x000fe20003f06070 */
[----:B------:R-:W-:-:S06]  /*25310*/  VIADD R4, R6, 0xfffffdb9 ;  /* 0xfffffdb906047836 */ /* 0x000fcc0000000000 */
[----:B------:R-:W2:Y:S08]  /*25320*/  LDC R5, c[0x0][0x3a0] ;  /* 0x0000e800ff057b82 */ /* 0x000eb00000000800 */
[----:B------:R-:W2:Y:S01]  /*25330*/  LDC R6, c[0x0][0x3a0] ;  /* 0x0000e800ff067b82 */ /* 0x000ea20000000800 */
[----:B-----5:R1:W-:Y:S04]  /*25340*/  LDGSTS.E [R82+0x10c00], desc[UR16][R24.64], !P2 ;  /* 0x10c0000018527fae */ /* 0x0203e8000d1a1010 */
[----:B------:R1:W-:Y:S01]  /*25350*/  LDGSTS.E [R82+0x10e00], desc[UR16][R22.64], !P2 ;  /* 0x10e0000016527fae */ /* 0x0003e2000d1a1010 */
[----:B------:R-:W-:-:S03]  /*25360*/  ISETP.GE.U32.AND P2, PT, R4, 0x7ffffd3a, PT ;  /* 0x7ffffd3a0400780c */ /* 0x000fc60003f46070 */
[----:B------:R-:W5:Y:S04]  /*25370*/  LDL.64 R24, [R1+0x4b8] ;  /* 0x0004b80001187983 */ /* 0x000f680000100a00 */
[----:B------:R-:W5:Y:S04]  /*25380*/  LDL.64 R22, [R1+0x3e8] ;  /* 0x0003e80001167983 */ /* 0x000f680000100a00 */
[----:B------:R2:W-:Y:S01]  /*25390*/  LDGSTS.E [R82+0x11000], desc[UR16][R20.64], !P0 ;  /* 0x1100000014527fae */ /* 0x0005e2000c1a1010 */
[----:B-1----:R-:W-:Y:S02]  /*253a0*/  VIADD R4, R12, 0xfffffdb8 ;  /* 0xfffffdb80c047836 */ /* 0x002fe40000000000 */
[----:B------:R-:W1:Y:S01]  /*253b0*/  LDC R12, c[0x0][0x3a0] ;  /* 0x0000e800ff0c7b82 */ /* 0x000e620000000800 */
[----:B------:R1:W-:Y:S04]  /*253c0*/  LDGSTS.E [R82+0x11200], desc[UR16][R30.64], !P0 ;  /* 0x112000001e527fae */ /* 0x0003e8000c1a1010 */
[----:B------:R-:W5:Y:S01]  /*253d0*/  LDL.64 R20, [R1+0x4d0] ;  /* 0x0004d00001147983 */ /* 0x000f620000100a00 */
[----:B------:R-:W-:-:S03]  /*253e0*/  ISETP.GE.U32.AND P0, PT, R4, 0x7ffffd39, PT ;  /* 0x7ffffd390400780c */ /* 0x000fc60003f06070 */
[----:B------:R-:W5:Y:S04]  /*253f0*/  LDL.64 R30, [R1+0x3f8] ;  /* 0x0003f800011e7983 */ /* 0x000f680000100a00 */
[----:B------:R1:W-:Y:S04]  /*25400*/  LDGSTS.E [R82+0x11400], desc[UR16][R26.64], !P4 ;  /* 0x114000001a527fae */ /* 0x0003e8000e1a1010 */
[----:B------:R-:W5:Y:S04]  /*25410*/  LDL.64 R26, [R1+0x4e8] ;  /* 0x0004e800011a7983 */ /* 0x000f680000100a00 */
[----:B---3--:R3:W-:Y:S04]  /*25420*/  LDGSTS.E [R82+0x11600], desc[UR16][R18.64], !P4 ;  /* 0x1160000012527fae */ /* 0x0087e8000e1a1010 */
[----:B------:R3:W-:Y:S04]  /*25430*/  LDGSTS.E [R82+0x11800], desc[UR16][R34.64], !P2 ;  /* 0x1180000022527fae */ /* 0x0007e8000d1a1010 */
[----:B--2---:R3:W-:Y:S04]  /*25440*/  LDGSTS.E [R82+0x11a00], desc[UR16][R16.64], !P2 ;  /* 0x11a0000010527fae */ /* 0x0047e8000d1a1010 */
[----:B------:R-:W2:Y:S01]  /*25450*/  LDL.64 R18, [R1+0x400] ;  /* 0x0004000001127983 */ /* 0x000ea20000100a00 */
[----:B------:R-:W-:-:S02]  /*25460*/  IADD3 R4, PT, PT, R11, -0x249, RZ ;  /* 0xfffffdb70b047810 */ /* 0x000fc40007ffe0ff */
[----:B------:R-:W1:Y:S01]  /*25470*/  LDC R11, c[0x0][0x3a0] ;  /* 0x0000e800ff0b7b82 */ /* 0x000e620000000800 */
[----:B------:R-:W3:Y:S04]  /*25480*/  LDL.64 R34, [R1+0x540] ;  /* 0x0005400001227983 */ /* 0x000ee80000100a00 */
[----:B------:R-:W3:Y:S04]  /*25490*/  LDL.64 R16, [R1+0x4f8] ;  /* 0x0004f80001107983 */ /* 0x000ee80000100a00 */
[----:B----4-:R4:W-:Y:S01]  /*254a0*/  LDGSTS.E [R82+0x11c00], desc[UR16][R14.64], !P0 ;  /* 0x11c000000e527fae */ /* 0x0109e2000c1a1010 */
[----:B------:R-:W-:-:S03]  /*254b0*/  ISETP.GE.U32.AND P4, PT, R4, 0x7ffffd38, PT ;  /* 0x7ffffd380400780c */ /* 0x000fc60003f86070 */
[----:B------:R-:W4:Y:S01]  /*254c0*/  LDL.64 R14, [R1+0x408] ;  /* 0x00040800010e7983 */ /* 0x000f220000100a00 */
[----:B------:R-:W-:Y:S02]  /*254d0*/  VIADD R4, R10, 0xfffffdb6 ;  /* 0xfffffdb60a047836 */ /* 0x000fe40000000000 */
[----:B------:R-:W1:Y:S01]  /*254e0*/  LDC R10, c[0x0][0x3a0] ;  /* 0x0000e800ff0a7b82 */ /* 0x000e620000000800 */
[----:B------:R1:W-:Y:S02]  /*254f0*/  LDGSTS.E [R82+0x11e00], desc[UR16][R32.64], !P0 ;  /* 0x11e0000020527fae */ /* 0x0003e4000c1a1010 */
[----:B------:R-:W-:Y:S01]  /*25500*/  ISETP.GE.U32.AND P2, PT, R4, 0x7ffffd37, PT ;  /* 0x7ffffd370400780c */ /* 0x000fe20003f46070 */
[----:B------:R-:W-:-:S05]  /*25510*/  VIADD R4, R5, 0xfffffdb5 ;  /* 0xfffffdb505047836 */ /* 0x000fca0000000000 */
[----:B------:R-:W-:Y:S02]  /*25520*/  ISETP.GE.U32.AND P0, PT, R4, 0x7ffffd36, PT ;  /* 0x7ffffd360400780c */ /* 0x000fe40003f06070 */
[----:B------:R-:W-:Y:S01]  /*25530*/  IADD3 R4, PT, PT, R9, -0x24c, RZ ;  /* 0xfffffdb409047810 */ /* 0x000fe20007ffe0ff */
[----:B------:R-:W4:Y:S04]  /*25540*/  LDL.64 R32, [R1+0x410] ;  /* 0x0004100001207983 */ /* 0x000f280000100a00 */
[----:B-----5:R1:W-:Y:S01]  /*25550*/  LDGSTS.E [R82+0x12000], desc[UR16][R24.64], !P4 ;  /* 0x1200000018527fae */ /* 0x0203e2000e1a1010 */
[----:B------:R-:W-:Y:S01]  /*25560*/  VIADD R5, R7, 0xfffffdb2 ;  /* 0xfffffdb207057836 */ /* 0x000fe20000000000 */
[----:B------:R-:W5:Y:S02]  /*25570*/  LDC R9, c[0x0][0x3a0] ;  /* 0x0000e800ff097b82 */ /* 0x000f640000000800 */
[----:B------:R1:W-:Y:S01]  /*25580*/  LDGSTS.E [R82+0x12200], desc[UR16][R22.64], !P4 ;  /* 0x1220000016527fae */ /* 0x0003e2000e1a1010 */
[----:B------:R-:W-:-:S05]  /*25590*/  ISETP.GE.U32.AND P4, PT, R4, 0x7ffffd35, PT ;  /* 0x7ffffd350400780c */ /* 0x000fca0003f86070 */
[----:B------:R-:W1:Y:S01]  /*255a0*/  LDC R7, c[0x0][0x3a0] ;  /* 0x0000e800ff077b82 */ /* 0x000e620000000800 */
[----:B------:R-:W5:Y:S04]  /*255b0*/  LDL.64 R24, [R1+0x518] ;  /* 0x0005180001187983 */ /* 0x000f680000100a00 */
[----:B------:R-:W5:Y:S04]  /*255c0*/  LDL.64 R22, [R1+0x528] ;  /* 0x0005280001167983 */ /* 0x000f680000100a00 */
[----:B------:R1:W-:Y:S04]  /*255d0*/  LDGSTS.E [R82+0x12400], desc[UR16][R20.64], !P2 ;  /* 0x1240000014527fae */ /* 0x0003e8000d1a1010 */
[----:B------:R1:W-:Y:S04]  /*255e0*/  LDGSTS.E [R82+0x12600], desc[UR16][R30.64], !P2 ;  /* 0x126000001e527fae */ /* 0x0003e8000d1a1010 */
[----:B------:R-:W5:Y:S04]  /*255f0*/  LDL.64 R20, [R1+0x418] ;  /* 0x0004180001147983 */ /* 0x000f680000100a00 */
[----:B------:R-:W5:Y:S04]  /*25600*/  LDL.64 R30, [R1+0x420] ;  /* 0x00042000011e7983 */ /* 0x000f680000100a00 */
[----:B------:R1:W-:Y:S04]  /*25610*/  LDGSTS.E [R82+0x12800], desc[UR16][R26.64], !P0 ;  /* 0x128000001a527fae */ /* 0x0003e8000c1a1010 */
[----:B------:R-:W5:Y:S04]  /*25620*/  LDL.64 R26, [R1+0x428] ;  /* 0x00042800011a7983 */ /* 0x000f680000100a00 */
[----:B--2---:R2:W-:Y:S04]  /*25630*/  LDGSTS.E [R82+0x12a00], desc[UR16][R18.64], !P0 ;  /* 0x12a0000012527fae */ /* 0x0045e8000c1a1010 */
[----:B---3--:R2:W-:Y:S04]  /*25640*/  LDGSTS.E [R82+0x12c00], desc[UR16][R16.64], !P4 ;  /* 0x12c0000010527fae */ /* 0x0085e8000e1a1010 */
[----:B------:R-:W3:Y:S04]  /*25650*/  LDL.64 R18, [R1+0x558] ;  /* 0x0005580001127983 */ /* 0x000ee80000100a00 */
[----:B------:R-:W2:Y:S04]  /*25660*/  LDL.64 R16, [R1+0x570] ;  /* 0x0005700001107983 */ /* 0x000ea80000100a00 */
[----:B----4-:R4:W-:Y:S04]  /*25670*/  LDGSTS.E [R82+0x12e00], desc[UR16][R14.64], !P4 ;  /* 0x12e000000e527fae */ /* 0x0109e8000e1a1010 */
[----:B------:R-:W4:Y:S01]  /*25680*/  LDL.64 R14, [R1+0x430] ;  /* 0x00043000010e7983 */ /* 0x000f220000100a00 */
[----:B------:R-:W-:Y:S01]  /*25690*/  VIADD R4, R8, 0xfffffdb3 ;  /* 0xfffffdb308047836 */ /* 0x000fe20000000000 */
[----:B------:R-:W-:Y:S01]  /*256a0*/  ISETP.GE.U32.AND P2, PT, R5, 0x7ffffd33, PT ;  /* 0x7ffffd330500780c */ /* 0x000fe20003f46070 */
[----:B------:R-:W2:Y:S03]  /*256b0*/  LDC R8, c[0x0][0x3a0] ;  /* 0x0000e800ff087b82 */ /* 0x000ea60000000800 */
[----:B------:R-:W-:-:S02]  /*256c0*/  ISETP.GE.U32.AND P0, PT, R4, 0x7ffffd34, PT ;  /* 0x7ffffd340400780c */ /* 0x000fc40003f06070 */
[----:B------:R-:W-:-:S03]  /*256d0*/  IADD3 R4, PT, PT, R6, -0x24f, RZ ;  /* 0xfffffdb106047810 */ /* 0x000fc60007ffe0ff */
[----:B------:R-:W2:Y:S01]  /*256e0*/  LDC R5, c[0x0][0x3a0] ;  /* 0x0000e800ff057b82 */ /* 0x000ea20000000800 */
[----:B------:R-:W-:Y:S01]  /*256f0*/  ISETP.GE.U32.AND P4, PT, R4, 0x7ffffd32, PT ;  /* 0x7ffffd320400780c */ /* 0x000fe20003f86070 */
[----:B-1----:R-:W-:-:S06]  /*25700*/  VIADD R4, R12, 0xfffffdb0 ;  /* 0xfffffdb00c047836 */ /* 0x002fcc0000000000 */
[----:B------:R-:W1:Y:S01]  /*25710*/  LDC R6, c[0x0][0x3a0] ;  /* 0x0000e800ff067b82 */ /* 0x000e620000000800 */
[----:B-----5:R1:W-:Y:S07]  /*25720*/  LDGSTS.E [R82+0x13000], desc[UR16][R24.64], !P0 ;  /* 0x1300000018527fae */ /* 0x0203ee000c1a1010 */
[----:B------:R-:W5:Y:S01]  /*25730*/  LDC R12, c[0x0][0x3a0] ;  /* 0x0000e800ff0c7b82 */ /* 0x000f620000000800 */
[----:B------:R1:W-:Y:S01]  /*25740*/  LDGSTS.E [R82+0x13200], desc[UR16][R32.64], !P0 ;  /* 0x1320000020527fae */ /* 0x0003e2000c1a1010 */
[----:B------:R-:W-:Y:S01]  /*25750*/  ISETP.GE.U32.AND P0, PT, R4, 0x7ffffd31, PT ;  /* 0x7ffffd310400780c */ /* 0x000fe20003f06070 */
[----:B------:R-:W-:-:S02]  /*25760*/  VIADD R4, R11, 0xfffffdaf ;  /* 0xfffffdaf0b047836 */ /* 0x000fc40000000000 */
[----:B------:R1:W-:Y:S03]  /*25770*/  LDGSTS.E [R82+0x13400], desc[UR16][R22.64], !P2 ;  /* 0x1340000016527fae */ /* 0x0003e6000d1a1010 */
[----:B------:R-:W1:Y:S01]  /*25780*/  LDC R11, c[0x0][0x3a0] ;  /* 0x0000e800ff0b7b82 */ /* 0x000e620000000800 */
[----:B------:R-:W5:Y:S04]  /*25790*/  LDL.64 R24, [R1+0x578] ;  /* 0x0005780001187983 */ /* 0x000f680000100a00 */
[----:B------:R-:W5:Y:S04]  /*257a0*/  LDL.64 R32, [R1+0x438] ;  /* 0x0004380001207983 */ /* 0x000f680000100a00 */
[----:B------:R-:W5:Y:S04]  /*257b0*/  LDL.64 R22, [R1+0x588] ;  /* 0x0005880001167983 */ /* 0x000f680000100a00 */
[----:B------:R1:W-:Y:S01]  /*257c0*/  LDGSTS.E [R82+0x13600], desc[UR16][R20.64], !P2 ;  /* 0x1360000014527fae */ /* 0x0003e2000d1a1010 */
[----:B------:R-:W-:-:S03]  /*257d0*/  ISETP.GE.U32.AND P2, PT, R4, 0x7ffffd30, PT ;  /* 0x7ffffd300400780c */ /* 0x000fc60003f46070 */
[----:B------:R1:W-:Y:S04]  /*257e0*/  LDGSTS.E [R82+0x13800], desc[UR16][R34.64], !P4 ;  /* 0x1380000022527fae */ /* 0x0003e8000e1a1010 */
[----:B------:R1:W-:Y:S04]  /*257f0*/  LDGSTS.E [R82+0x13a00], desc[UR16][R30.64], !P4 ;  /* 0x13a000001e527fae */ /* 0x0003e8000e1a1010 */
[----:B------:R-:W5:Y:S01]  /*25800*/  LDL.64 R20, [R1+0x448] ;  /* 0x0004480001147983 */ /* 0x000f620000100a00 */
[----:B------:R-:W-:Y:S02]  /*25810*/  IADD3 R4, PT, PT, R10, -0x252, RZ ;  /* 0xfffffdae0a047810 */ /* 0x000fe40007ffe0ff */
[----:B------:R-:W1:Y:S01]  /*25820*/  LDC R10, c[0x0][0x3a0] ;  /* 0x0000e800ff0a7b82 */ /* 0x000e620000000800 */
[----:B------:R-:W5:Y:S04]  /*25830*/  LDL.64 R34, [R1+0x580] ;  /* 0x0005800001227983 */ /* 0x000f680000100a00 */
        /* <DEDUP_REMOVED lines=9> */
[----:B------:R-:W-:Y:S01]  /*258d0*/  ISETP.GE.U32.AND P4, PT, R4, 0x7ffffd2f, PT ;  /* 0x7ffffd2f0400780c */ /* 0x000fe20003f86070 */
[----:B------:R-:W-:-:S05]  /*258e0*/  VIADD R4, R5, 0xfffffdad ;  /* 0xfffffdad05047836 */ /* 0x000fca0000000000 */
[----:B------:R-:W-:Y:S01]  /*258f0*/  ISETP.GE.U32.AND P0, PT, R4, 0x7ffffd2e, PT ;  /* 0x7ffffd2e0400780c */ /* 0x000fe20003f06070 */
[----:B------:R-:W-:Y:S02]  /*25900*/  VIADD R4, R9, 0xfffffdac ;  /* 0xfffffdac09047836 */ /* 0x000fe40000000000 */
[----:B------:R-:W-:Y:S01]  /*25910*/  VIADD R5, R7, 0xfffffdaa ;  /* 0xfffffdaa07057836 */ /* 0x000fe20000000000 */
[----:B------:R-:W1:Y:S02]  /*25920*/  LDC R9, c[0x0][0x3a0] ;  /* 0x0000e800ff097b82 */ /* 0x000e640000000800 */
[----:B------:R-:W-:Y:S02]  /*25930*/  ISETP.GE.U32.AND P2, PT, R4, 0x7ffffd2d, PT ;  /* 0x7ffffd2d0400780c */ /* 0x000fe40003f46070 */
[----:B------:R-:W-:-:S04]  /*25940*/  IADD3 R4, PT, PT, R8, -0x255, RZ ;  /* 0xfffffdab08047810 */ /* 0x000fc80007ffe0ff */
[----:B------:R-:W1:Y:S01]  /*25950*/  LDC R8, c[0x0][0x3a0] ;  /* 0x0000e800ff087b82 */ /* 0x000e620000000800 */
[----:B-----5:R1:W-:Y:S07]  /*25960*/  LDGSTS.E [R82+0x14400], desc[UR16][R24.64], !P4 ;  /* 0x1440000018527fae */ /* 0x0203ee000e1a1010 */
[----:B------:R-:W5:Y:S01]  /*25970*/  LDC R7, c[0x0][0x3a0] ;  /* 0x0000e800ff077b82 */ /* 0x000f620000000800 */
[----:B------:R1:W-:Y:S04]  /*25980*/  LDGSTS.E [R82+0x14600], desc[UR16][R32.64], !P4 ;  /* 0x1460000020527fae */ /* 0x0003e8000e1a1010 */
[----:B------:R1:W-:Y:S04]  /*25990*/  LDGSTS.E [R82+0x14800], desc[UR16][R22.64], !P0 ;  /* 0x1480000016527fae */ /* 0x0003e8000c1a1010 */
[----:B------:R-:W5:Y:S04]  /*259a0*/  LDL.64 R24, [R1+0x468] ;  /* 0x0004680001187983 */ /* 0x000f680000100a00 */
[----:B------:R-:W5:Y:S04]  /*259b0*/  LDL.64 R32, [R1+0x480] ;  /* 0x0004800001207983 */ /* 0x000f680000100a00 */
[----:B------:R-:W5:Y:S04]  /*259c0*/  LDL.64 R22, [R1+0x478] ;  /* 0x0004780001167983 */ /* 0x000f680000100a00 */
[----:B------:R1:W-:Y:S01]  /*259d0*/  LDGSTS.E [R82+0x14a00], desc[UR16][R20.64], !P0 ;  /* 0x14a0000014527fae */ /* 0x0003e2000c1a1010 */
[----:B------:R-:W-:-:S02]  /*259e0*/  ISETP.GE.U32.AND P0, PT, R4, 0x7ffffd2c, PT ;  /* 0x7ffffd2c0400780c */ /* 0x000fc40003f06070 */
[----:B------:R-:W-:Y:S01]  /*259f0*/  ISETP.GE.U32.AND P4, PT, R5, 0x7ffffd2b, PT ;  /* 0x7ffffd2b0500780c */ /* 0x000fe20003f86070 */
[----:B------:R2:W-:Y:S04]  /*25a00*/  LDGSTS.E [R82+0x14c00], desc[UR16][R30.64], !P2 ;  /* 0x14c000001e527fae */ /* 0x0005e8000d1a1010 */
[----:B------:R-:W5:Y:S01]  /*25a10*/  LDL.64 R20, [R1+0x568] ;  /* 0x0005680001147983 */ /* 0x000f620000100a00 */
[----:B-1----:R-:W-:Y:S01]  /*25a20*/  VIADD R4, R6, 0xfffffda9 ;  /* 0xfffffda906047836 */ /* 0x002fe20000000000 */
[----:B------:R-:W1:Y:S02]  /*25a30*/  LDC R5, c[0x0][0x3a0] ;  /* 0x0000e800ff057b82 */ /* 0x000e640000000800 */
[----:B------:R-:W5:Y:S06]  /*25a40*/  LDL.64 R30, [R1+0x560] ;  /* 0x00056000011e7983 */ /* 0x000f6c0000100a00 */
[----:B------:R-:W1:Y:S01]  /*25a50*/  LDC R6, c[0x0][0x3a0] ;  /* 0x0000e800ff067b82 */ /* 0x000e620000000800 */
[----:B--2---:R2:W-:Y:S04]  /*25a60*/  LDGSTS.E [R82+0x14e00], desc[UR16][R18.64], !P2 ;  /* 0x14e0000012527fae */ /* 0x0045e8000d1a1010 */
[----:B---3--:R2:W-:Y:S04]  /*25a70*/  LDGSTS.E [R82+0x15000], desc[UR16][R16.64], !P0 ;  /* 0x1500000010527fae */ /* 0x0085e8000c1a1010 */
[----:B------:R-:W3:Y:S04]  /*25a80*/  LDL.64 R18, [R1+0x490] ;  /* 0x0004900001127983 */ /* 0x000ee80000100a00 */
[----:B------:R2:W-:Y:S04]  /*25a90*/  LDGSTS.E [R82+0x15200], desc[UR16][R26.64], !P0 ;  /* 0x152000001a527fae */ /* 0x0005e8000c1a1010 */
[----:B------:R-:W2:Y:S04]  /*25aa0*/  LDL.64 R16, [R1+0x550] ;  /* 0x0005500001107983 */ /* 0x000ea80000100a00 */
[----:B----4-:R4:W-:Y:S04]  /*25ab0*/  LDGSTS.E [R82+0x15400], desc[UR16][R14.64], !P4 ;  /* 0x154000000e527fae */ /* 0x0109e8000e1a1010 */
[----:B------:R-:W4:Y:S04]  /*25ac0*/  LDL.64 R26, [R1+0x498] ;  /* 0x00049800011a7983 */ /* 0x000f280000100a00 */
[----:B------:R-:W4:Y:S01]  /*25ad0*/  LDL.64 R14, [R1+0x548] ;  /* 0x00054800010e7983 */ /* 0x000f220000100a00 */
[----:B------:R-:W-:-:S02]  /*25ae0*/  ISETP.GE.U32.AND P2, PT, R4, 0x7ffffd2a, PT ;  /* 0x7ffffd2a0400780c */ /* 0x000fc40003f46070 */
[----:B------:R-:W-:Y:S02]  /*25af0*/  IADD3 R4, PT, PT, R12, -0x258, RZ ;  /* 0xfffffda80c047810 */ /* 0x000fe40007ffe0ff */
[----:B------:R-:W2:Y:S02]  /*25b00*/  LDC R12, c[0x0][0x3a0] ;  /* 0x0000e800ff0c7b82 */ /* 0x000ea40000000800 */
[----:B------:R-:W-:Y:S01]  /*25b10*/  ISETP.GE.U32.AND P0, PT, R4, 0x7ffffd29, PT ;  /* 0x7ffffd290400780c */ /* 0x000fe20003f06070 */
[----:B------:R-:W-:-:S05]  /*25b20*/  VIADD R4, R11, 0xfffffda7 ;  /* 0xfffffda70b047836 */ /* 0x000fca0000000000 */
[----:B------:R-:W2:Y:S01]  /*25b30*/  LDC R11, c[0x0][0x3a0] ;  /* 0x0000e800ff0b7b82 */ /* 0x000ea20000000800 */
[----:B-----5:R1:W-:Y:S01]  /*25b40*/  LDGSTS.E [R82+0x15600], desc[UR16][R24.64], !P4 ;  /* 0x1560000018527fae */ /* 0x0203e2000e1a1010 */
[----:B------:R-:W-:Y:S01]  /*25b50*/  ISETP.GE.U32.AND P4, PT, R4, 0x7ffffd28, PT ;  /* 0x7ffffd280400780c */ /* 0x000fe20003f86070 */
[----:B------:R-:W-:Y:S02]  /*25b60*/  VIADD R4, R10, 0xfffffda6 ;  /* 0xfffffda60a047836 */ /* 0x000fe40000000000 */
[----:B------:R2:W-:Y:S03]  /*25b70*/  LDGSTS.E [R82+0x15800], desc[UR16][R34.64], !P2 ;  /* 0x1580000022527fae */ /* 0x0005e6000d1a1010 */
[----:B------:R-:W5:Y:S01]  /*25b80*/  LDC R10, c[0x0][0x3a0] ;  /* 0x0000e800ff0a7b82 */ /* 0x000f620000000800 */
[----:B------:R2:W-:Y:S04]  /*25b90*/  LDGSTS.E [R82+0x15a00], desc[UR16][R22.64], !P2 ;  /* 0x15a0000016527fae */ /* 0x0005e8000d1a1010 */
[----:B------:R-:W5:Y:S01]  /*25ba0*/  LDL.64 R24, [R1+0x4a8] ;  /* 0x0004a80001187983 */ /* 0x000f620000100a00 */
[----:B------:R-:W-:-:S02]  /*25bb0*/  ISETP.GE.U32.AND P2, PT, R4, 0x7ffffd27, PT ;  /* 0x7ffffd270400780c */ /* 0x000fc40003f46070 */
[----:B-1----:R-:W-:Y:S01]  /*25bc0*/  IADD3 R4, PT, PT, R5, -0x25b, RZ ;  /* 0xfffffda505047810 */ /* 0x002fe20007ffe0ff */
[----:B------:R-:W5:Y:S04]  /*25bd0*/  LDL.64 R34, [R1+0x5b8] ;  /* 0x0005b80001227983 */ /* 0x000f680000100a00 */
[----:B------:R-:W5:Y:S04]  /*25be0*/  LDL.64 R22, [R1+0x538] ;  /* 0x0005380001167983 */ /* 0x000f680000100a00 */
[----:B------:R1:W-:Y:S04]  /*25bf0*/  LDGSTS.E [R82+0x15c00], desc[UR16][R20.64], !P0 ;  /* 0x15c0000014527fae */ /* 0x0003e8000c1a1010 */
[----:B------:R1:W-:Y:S01]  /*25c00*/  LDGSTS.E [R82+0x15e00], desc[UR16][R32.64], !P0 ;  /* 0x15e0000020527fae */ /* 0x0003e2000c1a1010 */
[----:B------:R-:W-:-:S03]  /*25c10*/  ISETP.GE.U32.AND P0, PT, R4, 0x7ffffd26, PT ;  /* 0x7ffffd260400780c */ /* 0x000fc60003f06070 */
[----:B------:R1:W-:Y:S04]  /*25c20*/  LDGSTS.E [R82+0x16000], desc[UR16][R30.64], !P4 ;  /* 0x160000001e527fae */ /* 0x0003e8000e1a1010 */
[----:B------:R-:W5:Y:S04]  /*25c30*/  LDL.64 R20, [R1+0x4b0] ;  /* 0x0004b00001147983 */ /* 0x000f680000100a00 */
[----:B------:R-:W5:Y:S04]  /*25c40*/  LDL.64 R32, [R1+0x530] ;  /* 0x0005300001207983 */ /* 0x000f680000100a00 */
[----:B------:R-:W5:Y:S04]  /*25c50*/  LDL.64 R30, [R1+0x4c0] ;  /* 0x0004c000011e7983 */ /* 0x000f680000100a00 */
[----:B---3--:R1:W-:Y:S04]  /*25c60*/  LDGSTS.E [R82+0x16200], desc[UR16][R18.64], !P4 ;  /* 0x1620000012527fae */ /* 0x0083e8000e1a1010 */
[----:B--2---:R1:W-:Y:S04]  /*25c70*/  LDGSTS.E [R82+0x16400], desc[UR16][R16.64], !P2 ;  /* 0x1640000010527fae */ /* 0x0043e8000d1a1010 */
[----:B------:R-:W2:Y:S04]  /*25c80*/  LDL.64 R18, [R1+0x5b0] ;  /* 0x0005b00001127983 */ /* 0x000ea80000100a00 */
[----:B----4-:R1:W-:Y:S04]  /*25c90*/  LDGSTS.E [R82+0x16600], desc[UR16][R26.64], !P2 ;  /* 0x166000001a527fae */ /* 0x0103e8000d1a1010 */
[----:B------:R-:W3:Y:S04]  /*25ca0*/  LDL.64 R16, [R1+0x4c8] ;  /* 0x0004c80001107983 */ /* 0x000ee80000100a00 */
[----:B------:R1:W-:Y:S01]  /*25cb0*/  LDGSTS.E [R82+0x16800], desc[UR16][R14.64], !P0 ;  /* 0x168000000e527fae */ /* 0x0003e2000c1a1010 */
[----:B------:R-:W-:Y:S01]  /*25cc0*/  VIADD R4, R9, 0xfffffda4 ;  /* 0xfffffda409047836 */ /* 0x000fe20000000000 */
[----:B------:R-:W-:Y:S01]  /*25cd0*/  IADD3 R5, PT, PT, R7, -0x25e, RZ ;  /* 0xfffffda207057810 */ /* 0x000fe20007ffe0ff */
[----:B------:R-:W4:Y:S01]  /*25ce0*/  LDC R9, c[0x0][0x3a0] ;  /* 0x0000e800ff097b82 */ /* 0x000f220000000800 */
[----:B------:R-:W4:Y:S04]  /*25cf0*/  LDL.64 R26, [R1+0x5c8] ;  /* 0x0005c800011a7983 */ /* 0x000f280000100a00 */
[----:B------:R-:W4:Y:S01]  /*25d00*/  LDL.64 R14, [R1+0x4d8] ;  /* 0x0004d800010e7983 */ /* 0x000f220000100a00 */
[----:B------:R-:W-:Y:S01]  /*25d10*/  ISETP.GE.U32.AND P4, PT, R4, 0x7ffffd25, PT ;  /* 0x7ffffd250400780c */ /* 0x000fe20003f86070 */
[----:B------:R-:W-:Y:S01]  /*25d20*/  VIADD R4, R8, 0xfffffda3 ;  /* 0xfffffda308047836 */ /* 0x000fe20000000000 */
[----:B------:R-:W-:Y:S01]  /*25d30*/  ISETP.GE.U32.AND P2, PT, R5, 0x7ffffd23, PT ;  /* 0x7ffffd230500780c */ /* 0x000fe20003f46070 */
[----:B------:R-:W1:Y:S08]  /*25d40*/  LDC R8, c[0x0][0x3a0] ;  /* 0x0000e800ff087b82 */ /* 0x000e700000000800 */
[----:B------:R-:W1:Y:S08]  /*25d50*/  LDC R5, c[0x0][0x3a0] ;  /* 0x0000e800ff057b82 */ /* 0x000e700000000800 */
[----:B------:R-:W1:Y:S01]  /*25d60*/  LDC R7, c[0x0][0x3a0] ;  /* 0x0000e800ff077b82 */ /* 0x000e620000000800 */
[----:B-----5:R1:W-:Y:S01]  /*25d70*/  LDGSTS.E [R82+0x16a00], desc[UR16][R24.64], !P0 ;  /* 0x16a0000018527fae */ /* 0x0203e2000c1a1010 */
[----:B------:R-:W-:Y:S01]  /*25d80*/  ISETP.GE.U32.AND P0, PT, R4, 0x7ffffd24, PT ;  /* 0x7ffffd240400780c */ /* 0x000fe20003f06070 */
[----:B------:R-:W-:-:S05]  /*25d90*/  VIADD R4, R6, 0xfffffda1 ;  /* 0xfffffda106047836 */ /* 0x000fca0000000000 */
[----:B------:R-:W5:Y:S01]  /*25da0*/  LDC R6, c[0x0][0x3a0] ;  /* 0x0000e800ff067b82 */ /* 0x000f620000000800 */
[----:B------:R1:W-:Y:S04]  /*25db0*/  LDGSTS.E [R82+0x16c00], desc[UR16][R22.64], !P4 ;  /* 0x16c0000016527fae */ /* 0x0003e8000e1a1010 */
[----:B------:R-:W5:Y:S04]  /*25dc0*/  LDL.64 R24, [R1+0x4e0] ;  /* 0x0004e00001187983 */ /* 0x000f680000100a00 */
[----:B------:R-:W5:Y:S04]  /*25dd0*/  LDL.64 R22, [R1+0x5d8] ;  /* 0x0005d80001167983 */ /* 0x000f680000100a00 */
[----:B------:R1:W-:Y:S01]  /*25de0*/  LDGSTS.E [R82+0x16e00], desc[UR16][R20.64], !P4 ;  /* 0x16e0000014527fae */ /* 0x0003e2000e1a1010 */
[----:B------:R-:W-:-:S03]  /*25df0*/  ISETP.GE.U32.AND P4, PT, R4, 0x7ffffd22, PT ;  /* 0x7ffffd220400780c */ /* 0x000fc60003f86070 */
[----:B------:R1:W-:Y:S04]  /*25e00*/  LDGSTS.E [R82+0x17000], desc[UR16][R32.64], !P0 ;  /* 0x1700000020527fae */ /* 0x0003e8000c1a1010 */
[----:B------:R1:W-:Y:S04]  /*25e10*/  LDGSTS.E [R82+0x17200], desc[UR16][R30.64], !P0 ;  /* 0x172000001e527fae */ /* 0x0003e8000c1a1010 */
[----:B------:R-:W5:Y:S04]  /*25e20*/  LDL.64 R20, [R1+0x4f0] ;  /* 0x0004f00001147983 */ /* 0x000f680000100a00 */
[----:B------:R-:W5:Y:S04]  /*25e30*/  LDL.64 R32, [R1+0x5e8] ;  /* 0x0005e80001207983 */ /* 0x000f680000100a00 */
[----:B------:R-:W5:Y:S04]  /*25e40*/  LDL.64 R30, [R1+0x500] ;  /* 0x00050000011e7983 */ /* 0x000f680000100a00 */
[----:B--2---:R2:W-:Y:S04]  /*25e50*/  LDGSTS.E [R82+0x17400], desc[UR16][R18.64], !P2 ;  /* 0x1740000012527fae */ /* 0x0045e8000d1a1010 */
[----:B---3--:R2:W-:Y:S04]  /*25e60*/  LDGSTS.E [R82+0x17600], desc[UR16][R16.64], !P2 ;  /* 0x1760000010527fae */ /* 0x0085e8000d1a1010 */
[----:B------:R-:W3:Y:S04]  /*25e70*/  LDL.64 R18, [R1+0x5f0] ;  /* 0x0005f00001127983 */ /* 0x000ee80000100a00 */
[----:B------:R2:W-:Y:S04]  /*25e80*/  LDGSTS.E [R82+0x17800], desc[UR16][R34.64], !P4 ;  /* 0x1780000022527fae */ /* 0x0005e8000e1a1010 */
[----:B------:R-:W2:Y:S04]  /*25e90*/  LDL.64 R16, [R1+0x508] ;  /* 0x0005080001107983 */ /* 0x000ea80000100a00 */
[----:B----4-:R4:W-:Y:S01]  /*25ea0*/  LDGSTS.E [R82+0x17a00], desc[UR16][R14.64], !P4 ;  /* 0x17a000000e527fae */ /* 0x0109e2000e1a1010 */
[----:B------:R-:W-:-:S02]  /*25eb0*/  VIADD R4, R12, 0xfffffda0 ;  /* 0xfffffda00c047836 */ /* 0x000fc40000000000 */
[----:B------:R-:W2:Y:S01]  /*25ec0*/  LDC R12, c[0x0][0x3a0] ;  /* 0x0000e800ff0c7b82 */ /* 0x000ea20000000800 */
[----:B------:R-:W4:Y:S04]  /*25ed0*/  LDL.64 R34, [R1+0x628] ;  /* 0x0006280001227983 */ /* 0x000f280000100a00 */
[----:B------:R-:W4:Y:S01]  /*25ee0*/  LDL.64 R14, [R1+0x600] ;  /* 0x00060000010e7983 */ /* 0x000f220000100a00 */
[----:B------:R-:W-:Y:S02]  /*25ef0*/  ISETP.GE.U32.AND P0, PT, R4, 0x7ffffd21, PT ;  /* 0x7ffffd210400780c */ /* 0x000fe40003f06070 */
[----:B------:R-:W-:Y:S02]  /*25f00*/  IADD3 R4, PT, PT, R11, -0x261, RZ ;  /* 0xfffffd9f0b047810 */ /* 0x000fe40007ffe0ff */
[----:B------:R-:W2:Y:S02]  /*25f10*/  LDC R11, c[0x0][0x3a0] ;  /* 0x0000e800ff0b7b82 */ /* 0x000ea40000000800 */
[----:B------:R-:W-:Y:S01]  /*25f20*/  ISETP.GE.U32.AND P2, PT, R4, 0x7ffffd20, PT ;  /* 0x7ffffd200400780c */ /* 0x000fe20003f46070 */
[----:B------:R-:W-:-:S05]  /*25f30*/  VIADD R4, R10, 0xfffffd9e ;  /* 0xfffffd9e0a047836 */ /* 0x000fca0000000000 */
[----:B------:R-:W-:Y:S01]  /*25f40*/  ISETP.GE.U32.AND P4, PT, R4, 0x7ffffd1f, PT ;  /* 0x7ffffd1f0400780c */ /* 0x000fe20003f86070 */
[----:B------:R2:W-:Y:S01]  /*25f50*/  LDGSTS.E [R82+0x17c00], desc[UR16][R26.64], !P0 ;  /* 0x17c000001a527fae */ /* 0x0005e2000c1a1010 */
[----:B-1----:R-:W-:Y:S01]  /*25f60*/  VIADD R4, R5, 0xfffffd9d ;  /* 0xfffffd9d05047836 */ /* 0x002fe20000000000 */
[----:B------:R-:W1:Y:S02]  /*25f70*/  LDC R10, c[0x0][0x3a0] ;  /* 0x0000e800ff0a7b82 */ /* 0x000e640000000800 */
[----:B-----5:R1:W-:Y:S04]  /*25f80*/  LDGSTS.E [R82+0x17e00], desc[UR16][R24.64], !P0 ;  /* 0x17e0000018527fae */ /* 0x0203e8000c1a1010 */
[----:B------:R-:W5:Y:S01]  /*25f90*/  LDL.64 R26, [R1+0x510] ;  /* 0x00051000011a7983 */ /* 0x000f620000100a00 */
[----:B------:R-:W-:-:S03]  /*25fa0*/  ISETP.GE.U32.AND P0, PT, R4, 0x7ffffd1e, PT ;  /* 0x7ffffd1e0400780c */ /* 0x000fc60003f06070 */
[----:B------:R1:W-:Y:S04]  /*25fb0*/  LDGSTS.E [R82+0x18000], desc[UR16][R22.64], !P2 ;  /* 0x1800000016527fae */ /* 0x0003e8000d1a1010 */
[----:B------:R-:W5:Y:S01]  /*25fc0*/  LDL.64 R24, [R1+0x610] ;  /* 0x0006100001187983 */ /* 0x000f620000100a00 */
[----:B------:R-:W-:Y:S01]  /*25fd0*/  IADD3 R4, PT, PT, R9, -0x264, RZ ;  /* 0xfffffd9c09047810 */ /* 0x000fe20007ffe0ff */
[----:B------:R-:W-:Y:S01]  /*25fe0*/  VIADD R5, R7, 0xfffffd9a ;  /* 0xfffffd9a07057836 */ /* 0x000fe20000000000 */
[----:B------:R-:W1:Y:S01]  /*25ff0*/  LDC R9, c[0x0][0x3a0] ;  /* 0x0000e800ff097b82 */ /* 0x000e620000000800 */
[----:B------:R-:W5:Y:S07]  /*26000*/  LDL.64 R22, [R1+0x520] ;  /* 0x0005200001167983 */ /* 0x000f6e0000100a00 */
[----:B------:R-:W1:Y:S01]  /*26010*/  LDC R7, c[0x0][0x3a0] ;  /* 0x0000e800ff077b82 */ /* 0x000e620000000800 */
[----:B------:R1:W-:Y:S01]  /*26020*/  LDGSTS.E [R82+0x18200], desc[UR16][R20.64], !P2 ;  /* 0x1820000014527fae */ /* 0x0003e2000d1a1010 */
[----:B------:R-:W-:-:S03]  /*26030*/  ISETP.GE.U32.AND P2, PT, R4, 0x7ffffd1d, PT ;  /* 0x7ffffd1d0400780c */ /* 0x000fc60003f46070 */
[----:B------:R1:W-:Y:S04]  /*26040*/  LDGSTS.E [R82+0x18400], desc[UR16][R32.64], !P4 ;  /* 0x1840000020527fae */ /* 0x0003e8000e1a1010 */
[----:B------:R1:W-:Y:S04]  /*26050*/  LDGSTS.E [R82+0x18600], desc[UR16][R30.64], !P4 ;  /* 0x186000001e527fae */ /* 0x0003e8000e1a1010 */
[----:B------:R-:W5:Y:S01]  /*26060*/  LDL.64 R20, [R1+0x620] ;  /* 0x0006200001147983 */ /* 0x000f620000100a00 */
[----:B------:R-:W-:-:S03]  /*26070*/  VIADD R4, R8, 0xfffffd9b ;  /* 0xfffffd9b08047836 */ /* 0x000fc60000000000 */
[----:B------:R-:W5:Y:S04]  /*26080*/  LDL.64 R32, [R1+0x658] ;  /* 0x0006580001207983 */ /* 0x000f680000100a00 */
[----:B------:R-:W5:Y:S01]  /*26090*/  LDL.64 R30, [R1+0x5d0] ;  /* 0x0005d000011e7983 */ /* 0x000f620000100a00 */
[----:B------:R-:W-:Y:S01]  /*260a0*/  ISETP.GE.U32.AND P4, PT, R5, 0x7ffffd1b, PT ;  /* 0x7ffffd1b0500780c */ /* 0x000fe20003f86070 */
[----:B------:R-:W1:Y:S08]  /*260b0*/  LDC R8, c[0x0][0x3a0] ;  /* 0x0000e800ff087b82 */ /* 0x000e700000000800 */
[----:B------:R-:W1:Y:S01]  /*260c0*/  LDC R5, c[0x0][0x3a0] ;  /* 0x0000e800ff057b82 */ /* 0x000e620000000800 */
[----:B---3--:R3:W-:Y:S04]  /*260d0*/  LDGSTS.E [R82+0x18800], desc[UR16][R18.64], !P0 ;  /* 0x1880000012527fae */ /* 0x0087e8000c1a1010 */
[----:B--2---:R3:W-:Y:S04]  /*260e0*/  LDGSTS.E [R82+0x18a00], desc[UR16][R16.64], !P0 ;  /* 0x18a0000010527fae */ /* 0x0047e8000c1a1010 */
[----:B------:R-:W2:Y:S04]  /*260f0*/  LDL.64 R18, [R1+0x5c0] ;  /* 0x0005c00001127983 */ /* 0x000ea80000100a00 */
[----:B------:R-:W3:Y:S04]  /*26100*/  LDL.64 R16, [R1+0x638] ;  /* 0x0006380001107983 */ /* 0x000ee80000100a00 */
[----:B----4-:R4:W-:Y:S04]  /*26110*/  LDGSTS.E [R82+0x18c00], desc[UR16][R14.64], !P2 ;  /* 0x18c000000e527fae */ /* 0x0109e8000d1a1010 */
[----:B------:R-:W4:Y:S01]  /*26120*/  LDL.64 R14, [R1+0x648] ;  /* 0x00064800010e7983 */ /* 0x000f220000100a00 */
[----:B------:R-:W-:-:S02]  /*26130*/  ISETP.GE.U32.AND P0, PT, R4, 0x7ffffd1c, PT ;  /* 0x7ffffd1c0400780c */ /* 0x000fc40003f06070 */
[----:B------:R-:W-:Y:S02]  /*26140*/  IADD3 R4, PT, PT, R6, -0x267, RZ ;  /* 0xfffffd9906047810 */ /* 0x000fe40007ffe0ff */
[----:B------:R-:W1:Y:S01]  /*26150*/  LDC R6, c[0x0][0x3a0] ;  /* 0x0000e800ff067b82 */ /* 0x000e620000000800 */
[----:B-----5:R1:W-:Y:S01]  /*26160*/  LDGSTS.E [R82+0x18e00], desc[UR16][R26.64], !P2 ;  /* 0x18e000001a527fae */ /* 0x0203e2000d1a1010 */
[----:B------:R-:W-:Y:S01]  /*26170*/  ISETP.GE.U32.AND P2, PT, R4, 0x7ffffd1a, PT ;  /* 0x7ffffd1a0400780c */ /* 0x000fe20003f46070 */
[----:B------:R-:W-:-:S05]  /*26180*/  VIADD R4, R12, 0xfffffd98 ;  /* 0xfffffd980c047836 */ /* 0x000fca0000000000 */
[----:B------:R-:W5:Y:S01]  /*26190*/  LDC R12, c[0x0][0x3a0] ;  /* 0x0000e800ff0c7b82 */ /* 0x000f620000000800 */
[----:B------:R1:W-:Y:S04]  /*261a0*/  LDGSTS.E [R82+0x19000], desc[UR16][R24.64], !P0 ;  /* 0x1900000018527fae */ /* 0x0003e8000c1a1010 */
[----:B------:R-:W5:Y:S04]  /*261b0*/  LDL.64 R26, [R1+0x5e0] ;  /* 0x0005e000011a7983 */ /* 0x000f680000100a00 */
[----:B------:R1:W-:Y:S01]  /*261c0*/  LDGSTS.E [R82+0x19200], desc[UR16][R22.64], !P0 ;  /* 0x1920000016527fae */ /* 0x0003e2000c1a1010 */
[----:B------:R-:W-:-:S03]  /*261d0*/  ISETP.GE.U32.AND P0, PT, R4, 0x7ffffd19, PT ;  /* 0x7ffffd190400780c */ /* 0x000fc60003f06070 */
[----:B------:R-:W5:Y:S01]  /*261e0*/  LDL.64 R24, [R1+0x5f8] ;  /* 0x0005f80001187983 */ /* 0x000f620000100a00 */
[----:B------:R-:W-:Y:S02]  /*261f0*/  VIADD R4, R11, 0xfffffd97 ;  /* 0xfffffd970b047836 */ /* 0x000fe40000000000 */
[----:B------:R-:W2:Y:S01]  /*26200*/  LDC R11, c[0x0][0x3a0] ;  /* 0x0000e800ff0b7b82 */ /* 0x000ea20000000800 */
[----:B------:R-:W5:Y:S04]  /*26210*/  LDL.64 R22, [R1+0x660] ;  /* 0x0006600001167983 */ /* 0x000f680000100a00 */
[----:B------:R1:W-:Y:S04]  /*26220*/  LDGSTS.E [R82+0x19400], desc[UR16][R20.64], !P4 ;  /* 0x1940000014527fae */ /* 0x0003e8000e1a1010 */
[----:B------:R2:W-:Y:S01]  /*26230*/  LDGSTS.E [R82+0x19600], desc[UR16][R36.64], !P4 ;  /* 0x1960000024527fae */ /* 0x0005e2000e1a1010 */
[----:B------:R-:W-:-:S03]  /*26240*/  ISETP.GE.U32.AND P4, PT, R4, 0x7ffffd18, PT ;  /* 0x7ffffd180400780c */ /* 0x000fc60003f86070 */
[----:B------:R2:W-:Y:S04]  /*26250*/  LDGSTS.E [R82+0x19800], desc[UR16][R34.64], !P2 ;  /* 0x1980000022527fae */ /* 0x0005e8000d1a1010 */
[----:B------:R-:W5:Y:S01]  /*26260*/  LDL.64 R20, [R1+0x608] ;  /* 0x0006080001147983 */ /* 0x000f620000100a00 */
[----:B-1----:R-:W-:Y:S02]  /*26270*/  IADD3 R4, PT, PT, R10, -0x26a, RZ ;  /* 0xfffffd960a047810 */ /* 0x002fe40007ffe0ff */
[----:B------:R-:W1:Y:S01]  /*26280*/  LDC R10, c[0x0][0x3a0] ;  /* 0x0000e800ff0a7b82 */ /* 0x000e620000000800 */
        /* <DEDUP_REMOVED lines=8> */
[----:B------:R-:W-:-:S03]  /*26310*/  ISETP.GE.U32.AND P2, PT, R4, 0x7ffffd17, PT ;  /* 0x7ffffd170400780c */ /* 0x000fc60003f46070 */
[----:B------:R-:W4:Y:S04]  /*26320*/  LDL.64 R30, [R1+0x630] ;  /* 0x00063000011e7983 */ /* 0x000f280000100a00 */
[----:B------:R-:W4:Y:S01]  /*26330*/  LDL.64 R14, [R1+0x680] ;  /* 0x00068000010e7983 */ /* 0x000f220000100a00 */
[----:B------:R-:W-:-:S05]  /*26340*/  VIADD R4, R5, 0xfffffd95 ;  /* 0xfffffd9505047836 */ /* 0x000fca0000000000 */
[----:B------:R-:W-:Y:S01]  /*26350*/  ISETP.GE.U32.AND P0, PT, R4, 0x7ffffd16, PT ;  /* 0x7ffffd160400780c */ /* 0x000fe20003f06070 */
[----:B------:R-:W-:Y:S01]  /*26360*/  VIADD R4, R9, 0xfffffd94 ;  /* 0xfffffd9409047836 */ /* 0x000fe20000000000 */
[----:B-----5:R1:W-:Y:S04]  /*26370*/  LDGSTS.E [R82+0x1a200], desc[UR16][R26.64], !P4 ;  /* 0x1a2000001a527fae */ /* 0x0203e8000e1a1010 */
[----:B------:R-:W-:Y:S01]  /*26380*/  ISETP.GE.U32.AND P4, PT, R4, 0x7ffffd15, PT ;  /* 0x7ffffd150400780c */ /* 0x000fe20003f86070 */
[----:B------:R-:W-:Y:S01]  /*26390*/  VIADD R5, R7, 0xfffffd92 ;  /* 0xfffffd9207057836 */ /* 0x000fe20000000000 */
[----:B------:R-:W5:Y:S01]  /*263a0*/  LDC R9, c[0x0][0x3a0] ;  /* 0x0000e800ff097b82 */ /* 0x000f620000000800 */
[----:B------:R1:W-:Y:S04]  /*263b0*/  LDGSTS.E [R82+0x1a400], desc[UR16][R32.64], !P2 ;  /* 0x1a40000020527fae */ /* 0x0003e8000d1a1010 */
[----:B------:R1:W-:Y:S04]  /*263c0*/  LDGSTS.E [R82+0x1a600], desc[UR16][R24.64], !P2 ;  /* 0x1a60000018527fae */ /* 0x0003e8000d1a1010 */
[----:B------:R-:W5:Y:S01]  /*263d0*/  LDL.64 R26, [R1+0x690] ;  /* 0x00069000011a7983 */ /* 0x000f620000100a00 */
[----:B------:R-:W-:Y:S01]  /*263e0*/  IADD3 R4, PT, PT, R8, -0x26d, RZ ;  /* 0xfffffd9308047810 */ /* 0x000fe20007ffe0ff */
[----:B------:R-:W1:Y:S02]  /*263f0*/  LDC R7, c[0x0][0x3a0] ;  /* 0x0000e800ff077b82 */ /* 0x000e640000000800 */
[----:B------:R1:W-:Y:S04]  /*26400*/  LDGSTS.E [R82+0x1a800], desc[UR16][R22.64], !P0 ;  /* 0x1a80000016527fae */ /* 0x0003e8000c1a1010 */
[----:B------:R-:W5:Y:S01]  /*26410*/  LDL.64 R24, [R1+0x698] ;  /* 0x0006980001187983 */ /* 0x000f620000100a00 */
[----:B------:R-:W-:Y:S01]  /*26420*/  ISETP.GE.U32.AND P2, PT, R4, 0x7ffffd14, PT ;  /* 0x7ffffd140400780c */ /* 0x000fe20003f46070 */
[----:B------:R-:W1:Y:S02]  /*26430*/  LDC R8, c[0x0][0x3a0] ;  /* 0x0000e800ff087b82 */ /* 0x000e640000000800 */
[----:B------:R-:W5:Y:S04]  /*26440*/  LDL.64 R32, [R1+0x678] ;  /* 0x0006780001207983 */ /* 0x000f680000100a00 */
[----:B------:R-:W5:Y:S04]  /*26450*/  LDL.64 R22, [R1+0x6a8] ;  /* 0x0006a80001167983 */ /* 0x000f680000100a00 */
[----:B------:R1:W-:Y:S04]  /*26460*/  LDGSTS.E [R82+0x1aa00], desc[UR16][R20.64], !P0 ;  /* 0x1aa0000014527fae */ /* 0x0003e8000c1a1010 */
[----:B------:R-:W5:Y:S04]  /*26470*/  LDL.64 R20, [R1+0x668] ;  /* 0x0006680001147983 */ /* 0x000f680000100a00 */
[----:B---3--:R3:W-:Y:S04]  /*26480*/  LDGSTS.E [R82+0x1ac00], desc[UR16][R18.64], !P4 ;  /* 0x1ac0000012527fae */ /* 0x0087e8000e1a1010 */
[----:B--2---:R3:W-:Y:S04]  /*26490*/  LDGSTS.E [R82+0x1ae00], desc[UR16][R16.64], !P4 ;  /* 0x1ae0000010527fae */ /* 0x0047e8000e1a1010 */
[----:B------:R-:W2:Y:S04]  /*264a0*/  LDL.64 R18, [R1+0x6b8] ;  /* 0x0006b80001127983 */ /* 0x000ea80000100a00 */
[----:B------:R-:W3:Y:S04]  /*264b0*/  LDL.64 R16, [R1+0x6c8] ;  /* 0x0006c80001107983 */ /* 0x000ee80000100a00 */
[----:B----4-:R4:W-:Y:S01]  /*264c0*/  LDGSTS.E [R82+0x1b000], desc[UR16][R14.64], !P2 ;  /* 0x1b0000000e527fae */ /* 0x0109e2000d1a1010 */
[----:B------:R-:W-:Y:S01]  /*264d0*/  VIADD R4, R6, 0xfffffd91 ;  /* 0xfffffd9106047836 */ /* 0x000fe20000000000 */
[----:B------:R-:W-:Y:S01]  /*264e0*/  ISETP.GE.U32.AND P0, PT, R5, 0x7ffffd13, PT ;  /* 0x7ffffd130500780c */ /* 0x000fe20003f06070 */
[----:B------:R-:W2:Y:S01]  /*264f0*/  LDC R6, c[0x0][0x3a0] ;  /* 0x0000e800ff067b82 */ /* 0x000ea20000000800 */
[----:B------:R4:W-:Y:S04]  /*26500*/  LDGSTS.E [R82+0x1b200], desc[UR16][R30.64], !P2 ;  /* 0x1b2000001e527fae */ /* 0x0009e8000d1a1010 */
[----:B------:R-:W4:Y:S01]  /*26510*/  LDL.64 R14, [R1+0x688] ;  /* 0x00068800010e7983 */ /* 0x000f220000100a00 */
[----:B------:R-:W-:-:S02]  /*26520*/  ISETP.GE.U32.AND P4, PT, R4, 0x7ffffd12, PT ;  /* 0x7ffffd120400780c */ /* 0x000fc40003f86070 */
[----:B------:R-:W2:Y:S01]  /*26530*/  LDC R5, c[0x0][0x3a0] ;  /* 0x0000e800ff057b82 */ /* 0x000ea20000000800 */
[----:B------:R-:W-:Y:S01]  /*26540*/  IADD3 R4, PT, PT, R12, -0x270, RZ ;  /* 0xfffffd900c047810 */ /* 0x000fe20007ffe0ff */
[----:B------:R-:W4:Y:S03]  /*26550*/  LDL.64 R30, [R1+0x6d0] ;  /* 0x0006d000011e7983 */ /* 0x000f260000100a00 */
[----:B------:R-:W-:Y:S01]  /*26560*/  ISETP.GE.U32.AND P2, PT, R4, 0x7ffffd11, PT ;  /* 0x7ffffd110400780c */ /* 0x000fe20003f46070 */
[----:B------:R-:W-:Y:S01]  /*26570*/  VIADD R4, R11, 0xfffffd8f ;  /* 0xfffffd8f0b047836 */ /* 0x000fe20000000000 */
[----:B------:R-:W-:Y:S01]  /*26580*/  ISETP.GE.AND P5, PT, R83, R93, PT ;  /* 0x0000005d5300720c */ /* 0x000fe20003fa6270 */
[----:B------:R-:W2:Y:S01]  /*26590*/  LDC R11, c[0x0][0x3a0] ;  /* 0x0000e800ff0b7b82 */ /* 0x000ea20000000800 */
[----:B------:R-:W4:Y:S04]  /*265a0*/  LDL.64 R12, [R1+0xcf0] ;  /* 0x000cf000010c7983 */ /* 0x000f280000100a00 */
[----:B-----5:R2:W-:Y:S04]  /*265b0*/  LDGSTS.E [R82+0x1b400], desc[UR16][R26.64], !P0 ;  /* 0x1b4000001a527fae */ /* 0x0205e8000c1a1010 */
[----:B------:R2:W-:Y:S01]  /*265c0*/  LDGSTS.E [R82+0x1b600], desc[UR16][R36.64], !P0 ;  /* 0x1b60000024527fae */ /* 0x0005e2000c1a1010 */
[----:B------:R-:W-:Y:S01]  /*265d0*/  ISETP.GE.U32.AND P0, PT, R4, 0x7ffffd10, PT ;  /* 0x7ffffd100400780c */ /* 0x000fe20003f06070 */
[----:B-1----:R-:W-:-:S02]  /*265e0*/  VIADD R4, R10, 0xfffffd8e ;  /* 0xfffffd8e0a047836 */ /* 0x002fc40000000000 */
[----:B------:R1:W-:Y:S01]  /*265f0*/  LDGSTS.E [R82+0x1b800], desc[UR16][R24.64], !P4 ;  /* 0x1b80000018527fae */ /* 0x0003e2000e1a1010 */
[----:B------:R-:W5:Y:S03]  /*26600*/  LDC R10, c[0x0][0x3a0] ;  /* 0x0000e800ff0a7b82 */ /* 0x000f660000000800 */
[----:B------:R1:W-:Y:S01]  /*26610*/  LDGSTS.E [R82+0x1ba00], desc[UR16][R34.64], !P4 ;  /* 0x1ba0000022527fae */ /* 0x0003e2000e1a1010 */
[----:B------:R-:W-:-:S03]  /*26620*/  ISETP.GE.U32.AND P4, PT, R4, 0x7ffffd0f, PT ;  /* 0x7ffffd0f0400780c */ /* 0x000fc60003f86070 */
[----:B------:R-:W5:Y:S04]  /*26630*/  LDL.64 R26, [R1+0x6a0] ;  /* 0x0006a000011a7983 */ /* 0x000f680000100a00 */
        /* <DEDUP_REMOVED lines=8> */
[----:B------:R1:W-:Y:S04]  /*266c0*/  LDGSTS.E [R82+0x1c200], desc[UR16][R32.64], !P0 ;  /* 0x1c20000020527fae */ /* 0x0003e8000c1a1010 */
[----:B---3--:R1:W-:Y:S04]  /*266d0*/  LDGSTS.E [R82+0x1c400], desc[UR16][R16.64], !P4 ;  /* 0x1c40000010527fae */ /* 0x0083e8000e1a1010 */
[----:B------:R-:W2:Y:S01]  /*266e0*/  LDL.64 R18, [R1+0x6c0] ;  /* 0x0006c00001127983 */ /* 0x000ea20000100a00 */
[----:B------:R-:W-:-:S03]  /*266f0*/  IADD3 R4, PT, PT, R5, -0x273, RZ ;  /* 0xfffffd8d05047810 */ /* 0x000fc60007ffe0ff */
[----:B------:R-:W3:Y:S04]  /*26700*/  LDL.64 R32, [R1+0x728] ;  /* 0x0007280001207983 */ /* 0x000ee80000100a00 */
[----:B------:R-:W3:Y:S04]  /*26710*/  LDL.64 R16, [R1+0x700] ;  /* 0x0007000001107983 */ /* 0x000ee80000100a00 */
[----:B----4-:R1:W-:Y:S04]  /*26720*/  LDGSTS.E [R82+0x1c600], desc[UR16][R14.64], !P4 ;  /* 0x1c6000000e527fae */ /* 0x0103e8000e1a1010 */
[----:B------:R-:W4:Y:S01]  /*26730*/  LDL.64 R14, [R1+0x708] ;  /* 0x00070800010e7983 */ /* 0x000f220000100a00 */
[----:B------:R-:W-:Y:S01]  /*26740*/  ISETP.GE.U32.AND P2, PT, R4, 0x7ffffd0e, PT ;  /* 0x7ffffd0e0400780c */ /* 0x000fe20003f46070 */
[----:B------:R-:W-:Y:S01]  /*26750*/  VIADD R4, R9, 0xfffffd8c ;  /* 0xfffffd8c09047836 */ /* 0x000fe20000000000 */
[----:B------:R-:W-:Y:S01]  /*26760*/  IADD3 R5, PT, PT, R7, -0x276, RZ ;  /* 0xfffffd8a07057810 */ /* 0x000fe20007ffe0ff */
[----:B------:R-:W1:Y:S03]  /*26770*/  LDC R9, c[0x0][0x3a0] ;  /* 0x0000e800ff097b82 */ /* 0x000e660000000800 */
[----:B------:R-:W-:Y:S01]  /*26780*/  ISETP.GE.U32.AND P0, PT, R4, 0x7ffffd0d, PT ;  /* 0x7ffffd0d0400780c */ /* 0x000fe20003f06070 */
[----:B------:R-:W-:-:S04]  /*26790*/  VIADD R4, R8, 0xfffffd8b ;  /* 0xfffffd8b08047836 */ /* 0x000fc80000000000 */
[----:B------:R-:W1:Y:S01]  /*267a0*/  LDC R8, c[0x0][0x3a0] ;  /* 0x0000e800ff087b82 */ /* 0x000e620000000800 */
[----:B------:R-:W-:Y:S01]  /*267b0*/  ISETP.GE.U32.AND P4, PT, R4, 0x7ffffd0c, PT ;  /* 0x7ffffd0c0400780c */ /* 0x000fe20003f86070 */
[----:B------:R1:W-:Y:S01]  /*267c0*/  LDGSTS.E [R82+0x1c800], desc[UR16][R30.64], !P2 ;  /* 0x1c8000001e527fae */ /* 0x0003e2000d1a1010 */
[----:B------:R-:W-:-:S03]  /*267d0*/  VIADD R4, R6, 0xfffffd89 ;  /* 0xfffffd8906047836 */ /* 0x000fc60000000000 */
[----:B-----5:R1:W-:Y:S01]  /*267e0*/  LDGSTS.E [R82+0x1ca00], desc[UR16][R26.64], !P2 ;  /* 0x1ca000001a527fae */ /* 0x0203e2000d1a1010 */
[----:B------:R-:W-:Y:S01]  /*267f0*/  ISETP.GE.U32.AND P2, PT, R5, 0x7ffffd0b, PT ;  /* 0x7ffffd0b0500780c */ /* 0x000fe20003f46070 */
[----:B------:R-:W5:Y:S02]  /*26800*/  LDC R6, c[0x0][0x3a0] ;  /* 0x0000e800ff067b82 */ /* 0x000f640000000800 */
[----:B------:R1:W-:Y:S04]  /*26810*/  LDGSTS.E [R82+0x1cc00], desc[UR16][R24.64], !P0 ;  /* 0x1cc0000018527fae */ /* 0x0003e8000c1a1010 */
[----:B------:R-:W5:Y:S02]  /*26820*/  LDL.64 R30, [R1+0x710] ;  /* 0x00071000011e7983 */ /* 0x000f640000100a00 */
[----:B------:R-:W1:Y:S02]  /*26830*/  LDC R5, c[0x0][0x3a0] ;  /* 0x0000e800ff057b82 */ /* 0x000e640000000800 */
[----:B------:R-:W5:Y:S04]  /*26840*/  LDL.64 R26, [R1+0x738] ;  /* 0x00073800011a7983 */ /* 0x000f680000100a00 */
[----:B------:R-:W5:Y:S02]  /*26850*/  LDL.64 R24, [R1+0x720] ;  /* 0x0007200001187983 */ /* 0x000f640000100a00 */
[----:B------:R-:W1:Y:S02]  /*26860*/  LDC R7, c[0x0][0x3a0] ;  /* 0x0000e800ff077b82 */ /* 0x000e640000000800 */
[----:B------:R1:W-:Y:S01]  /*26870*/  LDGSTS.E [R82+0x1ce00], desc[UR16][R22.64], !P0 ;  /* 0x1ce0000016527fae */ /* 0x0003e2000c1a1010 */
[----:B------:R-:W-:-:S03]  /*26880*/  ISETP.GE.U32.AND P0, PT, R4, 0x7ffffd0a, PT ;  /* 0x7ffffd0a0400780c */ /* 0x000fc60003f06070 */
[----:B------:R1:W-:Y:S04]  /*26890*/  LDGSTS.E [R82+0x1d000], desc[UR16][R20.64], !P4 ;  /* 0x1d00000014527fae */ /* 0x0003e8000e1a1010 */
        /* <DEDUP_REMOVED lines=8> */
[----:B------:R-:W-:-:S03]  /*26920*/  VIADD R4, R11, 0xfffffd88 ;  /* 0xfffffd880b047836 */ /* 0x000fc60000000000 */
[----:B------:R4:W-:Y:S04]  /*26930*/  LDGSTS.E [R82+0x1da00], desc[UR16][R38.64], !P0 ;  /* 0x1da0000026527fae */ /* 0x0009e8000c1a1010 */
[----:B------:R-:W4:Y:S04]  /*26940*/  LDL.64 R40, [R1+0xd60] ;  /* 0x000d600001287983 */ /* 0x000f280000100a00 */
[----:B------:R-:W4:Y:S01]  /*26950*/  LDL.64 R14, [R1+0x760] ;  /* 0x00076000010e7983 */ /* 0x000f220000100a00 */
[----:B------:R-:W-:Y:S02]  /*26960*/  ISETP.GE.U32.AND P4, PT, R4, 0x7ffffd09, PT ;  /* 0x7ffffd090400780c */ /* 0x000fe40003f86070 */
[----:B------:R-:W-:Y:S01]  /*26970*/  IADD3 R4, PT, PT, R10, -0x279, RZ ;  /* 0xfffffd870a047810 */ /* 0x000fe20007ffe0ff */
[----:B------:R-:W4:Y:S03]  /*26980*/  LDL.64 R38, [R1+0xd48] ;  /* 0x000d480001267983 */ /* 0x000f260000100a00 */
[----:B------:R-:W-:Y:S01]  /*26990*/  ISETP.GE.U32.AND P2, PT, R4, 0x7ffffd08, PT ;  /* 0x7ffffd080400780c */ /* 0x000fe20003f46070 */
[----:B-1----:R-:W-:Y:S01]  /*269a0*/  VIADD R4, R9, 0xfffffd86 ;  /* 0xfffffd8609047836 */ /* 0x002fe20000000000 */
[----:B------:R-:W4:Y:S01]  /*269b0*/  LDL.64 R10, [R1+0xd08] ;  /* 0x000d0800010a7983 */ /* 0x000f220000100a00 */
[----:B------:R-:W1:Y:S03]  /*269c0*/  LDC R9, c[0x0][0x3a0] ;  /* 0x0000e800ff097b82 */ /* 0x000e660000000800 */
[----:B------:R-:W-:Y:S01]  /*269d0*/  ISETP.GE.U32.AND P0, PT, R4, 0x7ffffd07, PT ;  /* 0x7ffffd070400780c */ /* 0x000fe20003f06070 */
[----:B-----5:R-:W-:Y:S01]  /*269e0*/  VIADD R4, R6, 0xfffffd85 ;  /* 0xfffffd8506047836 */ /* 0x020fe20000000000 */
[----:B------:R1:W-:Y:S03]  /*269f0*/  LDGSTS.E [R82+0x1dc00], desc[UR16][R36.64], !P4 ;  /* 0x1dc0000024527fae */ /* 0x0003e6000e1a1010 */
[----:B------:R-:W5:Y:S01]  /*26a00*/  LDC R6, c[0x0][0x3a0] ;  /* 0x0000e800ff067b82 */ /* 0x000f620000000800 */
[----:B------:R1:W-:Y:S01]  /*26a10*/  LDGSTS.E [R82+0x1de00], desc[UR16][R34.64], !P4 ;  /* 0x1de0000022527fae */ /* 0x0003e2000e1a1010 */
[----:B------:R-:W-:-:S02]  /*26a20*/  ISETP.GE.U32.AND P4, PT, R4, 0x7ffffd06, PT ;  /* 0x7ffffd060400780c */ /* 0x000fc40003f86070 */
[----:B------:R-:W-:Y:S01]  /*26a30*/  IADD3 R4, PT, PT, R5, -0x27c, RZ ;  /* 0xfffffd8405047810 */ /* 0x000fe20007ffe0ff */
[----:B------:R1:W-:Y:S04]  /*26a40*/  LDGSTS.E [R82+0x1e000], desc[UR16][R32.64], !P2 ;  /* 0x1e00000020527fae */ /* 0x0003e8000d1a1010 */
[----:B------:R1:W-:Y:S01]  /*26a50*/  LDGSTS.E [R82+0x1e200], desc[UR16][R30.64], !P2 ;  /* 0x1e2000001e527fae */ /* 0x0003e2000d1a1010 */
[----:B------:R-:W-:Y:S01]  /*26a60*/  ISETP.GE.U32.AND P2, PT, R4, 0x7ffffd05, PT ;  /* 0x7ffffd050400780c */ /* 0x000fe20003f46070 */
[----:B------:R-:W-:Y:S02]  /*26a70*/  VIADD R4, R8, 0xfffffd83 ;  /* 0xfffffd8308047836 */ /* 0x000fe40000000000 */
[----:B------:R1:W-:Y:S04]  /*26a80*/  LDGSTS.E [R82+0x1e400], desc[UR16][R26.64], !P0 ;  /* 0x1e4000001a527fae */ /* 0x0003e8000c1a1010 */
[----:B------:R1:W-:Y:S01]  /*26a90*/  LDGSTS.E [R82+0x1e600], desc[UR16][R24.64], !P0 ;  /* 0x1e60000018527fae */ /* 0x0003e2000c1a1010 */
[----:B------:R-:W-:-:S03]  /*26aa0*/  VIADD R5, R7, 0xfffffd82 ;  /* 0xfffffd8207057836 */ /* 0x000fc60000000000 */
[----:B------:R-:W4:Y:S04]  /*26ab0*/  LDL.64 R36, [R1+0xd30] ;  /* 0x000d300001247983 */ /* 0x000f280000100a00 */
[----:B------:R1:W-:Y:S01]  /*26ac0*/  LDGSTS.E [R82+0x1e800], desc[UR16][R22.64], !P4 ;  /* 0x1e80000016527fae */ /* 0x0003e2000e1a1010 */
[----:B-----5:R-:W-:-:S03]  /*26ad0*/  VIADD R6, R6, 0xfffffd80 ;  /* 0xfffffd8006067836 */ /* 0x020fc60000000000 */
[----:B------:R-:W5:Y:S04]  /*26ae0*/  LDL.64 R26, [R1+0xd90] ;  /* 0x000d9000011a7983 */ /* 0x000f680000100a00 */
[----:B------:R2:W-:Y:S01]  /*26af0*/  LDGSTS.E [R82+0x1ea00], desc[UR16][R20.64], !P4 ;  /* 0x1ea0000014527fae */ /* 0x0005e2000e1a1010 */
[----:B------:R-:W-:Y:S02]  /*26b00*/  ISETP.GE.U32.AND P4, PT, R4, 0x7ffffd04, PT ;  /* 0x7ffffd040400780c */ /* 0x000fe40003f86070 */
[----:B-1----:R-:W-:Y:S01]  /*26b10*/  IADD3 R4, PT, PT, R9, -0x27f, RZ ;  /* 0xfffffd8109047810 */ /* 0x002fe20007ffe0ff */
[----:B------:R-:W5:Y:S01]  /*26b20*/  LDL.64 R24, [R1+0xd88] ;  /* 0x000d880001187983 */ /* 0x000f620000100a00 */
[----:B------:R-:W-:-:S03]  /*26b30*/  ISETP.GE.U32.AND P0, PT, R5, 0x7ffffd03, PT ;  /* 0x7ffffd030500780c */ /* 0x000fc60003f06070 */
[----:B------:R-:W5:Y:S04]  /*26b40*/  LDL.64 R8, [R1+0xd20] ;  /* 0x000d200001087983 */ /* 0x000f680000100a00 */
[----:B------:R-:W5:Y:S04]  /*26b50*/  LDL.64 R22, [R1+0xd78] ;  /* 0x000d780001167983 */ /* 0x000f680000100a00 */
[----:B------:R-:W5:Y:S04]  /*26b60*/  LDL.64 R20, [R1+0xd68] ;  /* 0x000d680001147983 */ /* 0x000f680000100a00 */
[----:B------:R-:W5:Y:S04]  /*26b70*/  LDL.64 R34, [R1+0xd18] ;  /* 0x000d180001227983 */ /* 0x000f680000100a00 */
[----:B------:R-:W5:Y:S04]  /*26b80*/  LDL.64 R32, [R1+0xd00] ;  /* 0x000d000001207983 */ /* 0x000f680000100a00 */
[----:B------:R-:W5:Y:S04]  /*26b90*/  LDL.64 R30, [R1+0x878] ;  /* 0x00087800011e7983 */ /* 0x000f680000100a00 */
[----:B---3--:R1:W-:Y:S04]  /*26ba0*/  LDGSTS.E [R82+0x1ec00], desc[UR16][R18.64], !P2 ;  /* 0x1ec0000012527fae */ /* 0x0083e8000d1a1010 */
[----:B--2---:R1:W-:Y:S01]  /*26bb0*/  LDGSTS.E [R82+0x1ee00], desc[UR16][R16.64], !P2 ;  /* 0x1ee0000010527fae */ /* 0x0043e2000d1a1010 */
[----:B------:R-:W-:-:S02]  /*26bc0*/  ISETP.GE.U32.AND P2, PT, R4, 0x7ffffd02, PT ;  /* 0x7ffffd020400780c */ /* 0x000fc40003f46070 */
[----:B------:R-:W-:Y:S01]  /*26bd0*/  SEL R4, RZ, 0x4, P5 ;  /* 0x00000004ff047807 */ /* 0x000fe20002800000 */
[----:B------:R-:W2:Y:S01]  /*26be0*/  LDL.64 R18, [R1+0xd50] ;  /* 0x000d500001127983 */ /* 0x000ea20000100a00 */
[----:B------:R-:W-:-:S04]  /*26bf0*/  ISETP.GT.AND P5, PT, R133, 0x27f, PT ;  /* 0x0000027f8500780c */ /* 0x000fc80003fa4270 */
[----:B------:R-:W-:Y:S02]  /*26c00*/  SEL R4, R4, RZ, P5 ;  /* 0x000000ff04047207 */ /* 0x000fe40002800000 */
[----:B------:R-:W-:Y:S01]  /*26c10*/  ISETP.GE.U32.AND P5, PT, R6, 0x7ffffd01, PT ;  /* 0x7ffffd010600780c */ /* 0x000fe20003fa6070 */
[----:B------:R-:W3:Y:S04]  /*26c20*/  LDL.64 R16, [R1+0xd38] ;  /* 0x000d380001107983 */ /* 0x000ee80000100a00 */
[----:B----4-:R1:W-:Y:S04]  /*26c30*/  LDGSTS.E [R82+0x1f000], desc[UR16][R14.64], !P4 ;  /* 0x1f0000000e527fae */ /* 0x0103e8000e1a1010 */
[----:B------:R1:W-:Y:S01]  /*26c40*/  LDGSTS.E [R82+0x1f200], desc[UR16][R248.64], !P4 ;  /* 0x1f200000f8527fae */ /* 0x0003e2000e1a1010 */
[----:B------:R-:W-:-:S03]  /*26c50*/  ISETP.NE.U32.AND P4, PT, R4, RZ, PT ;  /* 0x000000ff0400720c */ /* 0x000fc60003f85070 */
[----:B------:R1:W-:Y:S04]  /*26c60*/  LDGSTS.E [R82+0x1f400], desc[UR16][R246.64], !P0 ;  /* 0x1f400000f6527fae */ /* 0x0003e8000c1a1010 */
[----:B------:R1:W-:Y:S04]  /*26c70*/  LDGSTS.E [R82+0x1f600], desc[UR16][R244.64], !P0 ;  /* 0x1f600000f4527fae */ /* 0x0003e8000c1a1010 */
[----:B------:R1:W-:Y:S04]  /*26c80*/  LDGSTS.E [R82+0x1f800], desc[UR16][R232.64], !P2 ;  /* 0x1f800000e8527fae */ /* 0x0003e8000d1a1010 */
[----:B------:R1:W-:Y:S04]  /*26c90*/  LDGSTS.E [R82+0x1fa00], desc[UR16][R230.64], !P2 ;  /* 0x1fa00000e6527fae */ /* 0x0003e8000d1a1010 */
[----:B------:R1:W-:Y:S04]  /*26ca0*/  LDGSTS.E [R82+0x1fc00], desc[UR16][R228.64], !P5 ;  /* 0x1fc00000e4527fae */ /* 0x0003e8000e9a1010 */
[----:B------:R-:W4:Y:S04]  /*26cb0*/  LDL.64 R232, [R1+0xbf8] ;  /* 0x000bf80001e87983 */ /* 0x000f280000100a00 */
[----:B------:R1:W-:Y:S04]  /*26cc0*/  LDGSTS.E [R82+0x1fe00], desc[UR16][R242.64], !P5 ;  /* 0x1fe00000f2527fae */ /* 0x0003e8000e9a1010 */
[----:B------:R-:W2:Y:S04]  /*26cd0*/  LDL.64 R230, [R1+0xc38] ;  /* 0x000c380001e67983 */ /* 0x000ea80000100a00 */
[----:B------:R-:W0:Y:S04]  /*26ce0*/  LDGDEPBAR ;  /* 0x00000000000079af */ /* 0x000e280000000000 */
[----:B------:R-:W3:Y:S04]  /*26cf0*/  LDL.64 R228, [R1+0xc78] ;  /* 0x000c780001e47983 */ /* 0x000ee80000100a00 */
[----:B------:R1:W-:Y:S04]  /*26d00*/  LDGSTS.E [R92+-0x60000], desc[UR16][R226.64], P4 ;  /* 0xa0000000e25c7fae */ /* 0x0003e8000a1a1010 */
[----:B------:R1:W-:Y:S04]  /*26d10*/  LDGSTS.E [R92+-0x5fc00], desc[UR16][R224.64], P4 ;  /* 0xa0400000e05c7fae */ /* 0x0003e8000a1a1010 */
[----:B------:R-:W3:Y:S04]  /*26d20*/  LDL.64 R246, [R1+0xbc8] ;  /* 0x000bc80001f67983 */ /* 0x000ee80000100a00 */
[----:B------:R-:W3:Y:S04]  /*26d30*/  LDL.64 R226, [R1+0xcb8] ;  /* 0x000cb80001e27983 */ /* 0x000ee80000100a00 */
[----:B------:R1:W-:Y:S04]  /*26d40*/  LDGSTS.E [R92+-0x5f800], desc[UR16][R222.64], P4 ;  /* 0xa0800000de5c7fae */ /* 0x0003e8000a1a1010 */
[----:B------:R-:W3:Y:S04]  /*26d50*/  LDL.64 R224, [R1+0xc18] ;  /* 0x000c180001e07983 */ /* 0x000ee80000100a00 */
[----:B------:R1:W-:Y:S04]  /*26d60*/  LDGSTS.E [R92+-0x5f400], desc[UR16][R220.64], P4 ;  /* 0xa0c00000dc5c7fae */ /* 0x0003e8000a1a1010 */
[----:B------:R-:W3:Y:S04]  /*26d70*/  LDL.64 R222, [R1+0xc58] ;  /* 0x000c580001de7983 */ /* 0x000ee80000100a00 */
[----:B-----5:R1:W-:Y:S04]  /*26d80*/  LDGSTS.E [R92+-0x5f000], desc[UR16][R8.64], P4 ;  /* 0xa1000000085c7fae */ /* 0x0203e8000a1a1010 */
[----:B------:R-:W5:Y:S04]  /*26d90*/  LDL.64 R220, [R1+0xc98] ;  /* 0x000c980001dc7983 */ /* 0x000f680000100a00 */
[----:B------:R1:W-:Y:S04]  /*26da0*/  LDGSTS.E [R92+-0x5ec00], desc[UR16][R60.64], P4 ;  /* 0xa14000003c5c7fae */ /* 0x0003e8000a1a1010 */
[----:B------:R1:W-:Y:S04]  /*26db0*/  LDGSTS.E [R92+-0x5e800], desc[UR16][R44.64], P4 ;  /* 0xa18000002c5c7fae */ /* 0x0003e8000a1a1010 */
[----:B------:R1:W-:Y:S04]  /*26dc0*/  LDGSTS.E [R92+-0x5e400], desc[UR16][R28.64], P4 ;  /* 0xa1c000001c5c7fae */ /* 0x0003e8000a1a1010 */
[----:B------:R1:W-:Y:S04]  /*26dd0*/  LDGSTS.E [R91+-0x5ff80], desc[UR16][R240.64], P4 ;  /* 0xa0080000f05b7fae */ /* 0x0003e8000a1a1010 */
[----:B------:R1:W-:Y:S04]  /*26de0*/  LDGSTS.E [R91+-0x5fb80], desc[UR16][R238.64], P4 ;  /* 0xa0480000ee5b7fae */ /* 0x0003e8000a1a1010 */
[----:B------:R1:W-:Y:S04]  /*26df0*/  LDGSTS.E [R91+-0x5f780], desc[UR16][R236.64], P4 ;  /* 0xa0880000ec5b7fae */ /* 0x0003e8000a1a1010 */
[----:B------:R1:W-:Y:S04]  /*26e00*/  LDGSTS.E [R91+-0x5f380], desc[UR16][R234.64], P4 ;  /* 0xa0c80000ea5b7fae */ /* 0x0003e8000a1a1010 */
[----:B------:R1:W-:Y:S04]  /*26e10*/  LDGSTS.E [R91+-0x5ef80], desc[UR16][R10.64], P4 ;  /* 0xa10800000a5b7fae */ /* 0x0003e8000a1a1010 */
[----:B------:R-:W5:Y:S04]  /*26e20*/  LDL.64 R244, [R1+0xb98] ;  /* 0x000b980001f47983 */ /* 0x000f680000100a00 */
[----:B------:R1:W-:Y:S04]  /*26e30*/  LDGSTS.E [R91+-0x5eb80], desc[UR16][R58.64], P4 ;  /* 0xa14800003a5b7fae */ /* 0x0003e8000a1a1010 */
[----:B------:R-:W5:Y:S04]  /*26e40*/  LDL.64 R242, [R1+0xc00] ;  /* 0x000c000001f27983 */ /* 0x000f680000100a00 */
[----:B------:R1:W-:Y:S04]  /*26e50*/  LDGSTS.E [R91+-0x5e780], desc[UR16][R42.64], P4 ;  /* 0xa18800002a5b7fae */ /* 0x0003e8000a1a1010 */
[----:B------:R-:W5:Y:S04]  /*26e60*/  LDL.64 R240, [R1+0xc40] ;  /* 0x000c400001f07983 */ /* 0x000f680000100a00 */
[----:B------:R1:W-:Y:S04]  /*26e70*/  LDGSTS.E [R91+-0x5e380], desc[UR16][R26.64], P4 ;  /* 0xa1c800001a5b7fae */ /* 0x0003e8000a1a1010 */
[----:B------:R-:W5:Y:S04]  /*26e80*/  LDL.64 R238, [R1+0xc80] ;  /* 0x000c800001ee7983 */ /* 0x000f680000100a00 */
[----:B------:R-:W5:Y:S04]  /*26e90*/  LDL.64 R236, [R1+0xb68] ;  /* 0x000b680001ec7983 */ /* 0x000f680000100a00 */
[----:B------:R-:W5:Y:S04]  /*26ea0*/  LDL.64 R234, [R1+0xbe0] ;  /* 0x000be00001ea7983 */ /* 0x000f680000100a00 */
[----:B------:R-:W5:Y:S04]  /*26eb0*/  LDL.64 R92, [R1+0xc48] ;  /* 0x000c4800015c7983 */ /* 0x000f680000100a00 */
[----:B------:R-:W5:Y:S04]  /*26ec0*/  LDL.64 R6, [R1+0xc30] ;  /* 0x000c300001067983 */ /* 0x000f680000100a00 */
[----:B------:R-:W5:Y:S04]  /*26ed0*/  LDL.64 R14, [R1+0x970] ;  /* 0x00097000010e7983 */ /* 0x000f680000100a00 */
[----:B----4-:R1:W-:Y:S04]  /*26ee0*/  LDGSTS.E [R90+-0x5ff00], desc[UR16][R232.64], P4 ;  /* 0xa0100000e85a7fae */ /* 0x0103e8000a1a1010 */
[----:B--2---:R1:W-:Y:S04]  /*26ef0*/  LDGSTS.E [R90+-0x5fb00], desc[UR16][R230.64], P4 ;  /* 0xa0500000e65a7fae */ /* 0x0043e8000a1a1010 */
[----:B------:R-:W2:Y:S04]  /*26f00*/  LDL.64 R232, [R1+0xc20] ;  /* 0x000c200001e87983 */ /* 0x000ea80000100a00 */
[----:B---3--:R1:W-:Y:S04]  /*26f10*/  LDGSTS.E [R90+-0x5f700], desc[UR16][R228.64], P4 ;  /* 0xa0900000e45a7fae */ /* 0x0083e8000a1a1010 */
[----:B------:R-:W3:Y:S04]  /*26f20*/  LDL.64 R230, [R1+0xb48] ;  /* 0x000b480001e67983 */ /* 0x000ee80000100a00 */
[----:B------:R-:W4:Y:S04]  /*26f30*/  LDL.64 R228, [R1+0xbb0] ;  /* 0x000bb00001e47983 */ /* 0x000f280000100a00 */
[----:B------:R1:W-:Y:S04]  /*26f40*/  LDGSTS.E [R90+-0x5f300], desc[UR16][R226.64], P4 ;  /* 0xa0d00000e25a7fae */ /* 0x0003e8000a1a1010 */
[----:B------:R1:W-:Y:S04]  /*26f50*/  LDGSTS.E [R90+-0x5ef00], desc[UR16][R12.64], P4 ;  /* 0xa11000000c5a7fae */ /* 0x0003e8000a1a1010 */
[----:B------:R1:W-:Y:S04]  /*26f60*/  LDGSTS.E [R90+-0x5eb00], desc[UR16][R56.64], P4 ;  /* 0xa1500000385a7fae */ /* 0x0003e8000a1a1010 */
[----:B------:R1:W-:Y:S04]  /*26f70*/  LDGSTS.E [R90+-0x5e700], desc[UR16][R40.64], P4 ;  /* 0xa1900000285a7fae */ /* 0x0003e8000a1a1010 */
[----:B------:R1:W-:Y:S04]  /*26f80*/  LDGSTS.E [R90+-0x5e300], desc[UR16][R24.64], P4 ;  /* 0xa1d00000185a7fae */ /* 0x0003e8000a1a1010 */
[----:B------:R-:W3:Y:S04]  /*26f90*/  LDL.64 R226, [R1+0xc08] ;  /* 0x000c080001e27983 */ /* 0x000ee80000100a00 */
[----:B------:R1:W-:Y:S04]  /*26fa0*/  LDGSTS.E [R89+-0x5fe80], desc[UR16][R246.64], P4 ;  /* 0xa0180000f6597fae */ /* 0x0003e8000a1a1010 */
[----:B------:R-:W3:Y:S04]  /*26fb0*/  LDL.64 R90, [R1+0xc60] ;  /* 0x000c6000015a7983 */ /* 0x000ee80000100a00 */
[----:B------:R1:W-:Y:S04]  /*26fc0*/  LDGSTS.E [R89+-0x5fa80], desc[UR16][R224.64], P4 ;  /* 0xa0580000e0597fae */ /* 0x0003e8000a1a1010 */
[----:B------:R1:W-:Y:S04]  /*26fd0*/  LDGSTS.E [R89+-0x5f680], desc[UR16][R222.64], P4 ;  /* 0xa0980000de597fae */ /* 0x0003e8000a1a1010 */
[----:B-----5:R1:W-:Y:S04]  /*26fe0*/  LDGSTS.E [R89+-0x5f280], desc[UR16][R220.64], P4 ;  /* 0xa0d80000dc597fae */ /* 0x0203e8000a1a1010 */
[----:B------:R-:W5:Y:S04]  /*26ff0*/  LDL.64 R224, [R1+0xac8] ;  /* 0x000ac80001e07983 */ /* 0x000f680000100a00 */
[----:B------:R-:W4:Y:S04]  /*27000*/  LDL.64 R222, [R1+0xb80] ;  /* 0x000b800001de7983 */ /* 0x000f280000100a00 */
[----:B------:R-:W4:Y:S04]  /*27010*/  LDL.64 R220, [R1+0xbf0] ;  /* 0x000bf00001dc7983 */ /* 0x000f280000100a00 */
        /* <DEDUP_REMOVED lines=13> */
[----:B------:R1:W-:Y:S01]  /*270f0*/  LDGSTS.E [R87+-0x5f980], desc[UR16][R234.64], P4 ;  /* 0xa0680000ea577fae */ /* 0x0003e2000a1a1010 */
[C---:B------:R-:W-:Y:S01]  /*27100*/  ISETP.GE.AND P2, PT, R133.reuse, 0x100, PT ;  /* 0x000001008500780c */ /* 0x040fe20003f46270 */
[----:B------:R-:W-:Y:S01]  /*27110*/  UMOV UR4, URZ ;  /* 0x000000ff00047c82 */ /* 0x000fe20008000000 */
[----:B------:R-:W-:Y:S01]  /*27120*/  ISETP.GE.AND P0, PT, R133, 0x80, PT ;  /* 0x000000808500780c */ /* 0x000fe20003f06270 */
[----:B--2---:R1:W-:Y:S04]  /*27130*/  LDGSTS.E [R87+-0x5f580], desc[UR16][R232.64], P4 ;  /* 0xa0a80000e8577fae */ /* 0x0043e8000a1a1010 */
[----:B---3--:R1:W-:Y:S04]  /*27140*/  LDGSTS.E [R87+-0x5f180], desc[UR16][R90.64], P4 ;  /* 0xa0e800005a577fae */ /* 0x0083e8000a1a1010 */
[----:B------:R1:W-:Y:S04]  /*27150*/  LDGSTS.E [R87+-0x5ed80], desc[UR16][R66.64], P4 ;  /* 0xa128000042577fae */ /* 0x0003e8000a1a1010 */
[----:B------:R1:W-:Y:S04]  /*27160*/  LDGSTS.E [R87+-0x5e980], desc[UR16][R50.64], P4 ;  /* 0xa168000032577fae */ /* 0x0003e8000a1a1010 */
[----:B------:R1:W-:Y:S04]  /*27170*/  LDGSTS.E [R87+-0x5e580], desc[UR16][R34.64], P4 ;  /* 0xa1a8000022577fae */ /* 0x0003e8000a1a1010 */
[----:B------:R1:W-:Y:S04]  /*27180*/  LDGSTS.E [R87+-0x5e180], desc[UR16][R18.64], P4 ;  /* 0xa1e8000012577fae */ /* 0x0003e8000a1a1010 */
[----:B------:R1:W-:Y:S04]  /*27190*/  LDGSTS.E [R86+-0x5fd00], desc[UR16][R230.64], P4 ;  /* 0xa0300000e6567fae */ /* 0x0003e8000a1a1010 */
[----:B----4-:R1:W-:Y:S04]  /*271a0*/  LDGSTS.E [R86+-0x5f900], desc[UR16][R228.64], P4 ;  /* 0xa0700000e4567fae */ /* 0x0103e8000a1a1010 */
[----:B------:R1:W-:Y:S04]  /*271b0*/  LDGSTS.E [R86+-0x5f500], desc[UR16][R226.64], P4 ;  /* 0xa0b00000e2567fae */ /* 0x0003e8000a1a1010 */
[----:B------:R1:W-:Y:S04]  /*271c0*/  LDGSTS.E [R86+-0x5f100], desc[UR16][R92.64], P4 ;  /* 0xa0f000005c567fae */ /* 0x0003e8000a1a1010 */
[----:B------:R1:W-:Y:S04]  /*271d0*/  LDGSTS.E [R86+-0x5ed00], desc[UR16][R64.64], P4 ;  /* 0xa130000040567fae */ /* 0x0003e8000a1a1010 */
[----:B------:R1:W-:Y:S04]  /*271e0*/  LDGSTS.E [R86+-0x5e900], desc[UR16][R48.64], P4 ;  /* 0xa170000030567fae */ /* 0x0003e8000a1a1010 */
[----:B------:R1:W-:Y:S04]  /*271f0*/  LDGSTS.E [R86+-0x5e500], desc[UR16][R32.64], P4 ;  /* 0xa1b0000020567fae */ /* 0x0003e8000a1a1010 */
[----:B------:R1:W-:Y:S04]  /*27200*/  LDGSTS.E [R86+-0x5e100], desc[UR16][R16.64], P4 ;  /* 0xa1f0000010567fae */ /* 0x0003e8000a1a1010 */
[----:B-----5:R1:W-:Y:S04]  /*27210*/  LDGSTS.E [R85+-0x5fc80], desc[UR16][R224.64], P4 ;  /* 0xa0380000e0557fae */ /* 0x0203e8000a1a1010 */
[----:B------:R1:W-:Y:S04]  /*27220*/  LDGSTS.E [R85+-0x5f880], desc[UR16][R222.64], P4 ;  /* 0xa0780000de557fae */ /* 0x0003e8000a1a1010 */
[----:B------:R1:W-:Y:S04]  /*27230*/  LDGSTS.E [R85+-0x5f480], desc[UR16][R220.64], P4 ;  /* 0xa0b80000dc557fae */ /* 0x0003e8000a1a1010 */
[----:B------:R1:W-:Y:S04]  /*27240*/  LDGSTS.E [R85+-0x5f080], desc[UR16][R6.64], P4 ;  /* 0xa0f8000006557fae */ /* 0x0003e8000a1a1010 */
[----:B------:R1:W-:Y:S04]  /*27250*/  LDGSTS.E [R85+-0x5ec80], desc[UR16][R62.64], P4 ;  /* 0xa13800003e557fae */ /* 0x0003e8000a1a1010 */
[----:B------:R1:W-:Y:S04]  /*27260*/  LDGSTS.E [R85+-0x5e880], desc[UR16][R46.64], P4 ;  /* 0xa17800002e557fae */ /* 0x0003e8000a1a1010 */
[----:B------:R1:W-:Y:S04]  /*27270*/  LDGSTS.E [R85+-0x5e480], desc[UR16][R30.64], P4 ;  /* 0xa1b800001e557fae */ /* 0x0003e8000a1a1010 */
[----:B------:R1:W-:Y:S04]  /*27280*/  LDGSTS.E [R85+-0x5e080], desc[UR16][R14.64], P4 ;  /* 0xa1f800000e557fae */ /* 0x0003e8000a1a1010 */
[----:B------:R-:W0:Y:S01]  /*27290*/  LDGDEPBAR ;  /* 0x00000000000079af */ /* 0x000e220000000000 */
[----:B------:R-:W-:Y:S05]  /*272a0*/  @!P2 BRA `(.L_x_9) ;  /* 0x00000138001ca947 */ /* 0x000fea0003800000 */
[----:B------:R-:W-:Y:S01]  /*272b0*/  STL [R1+0x960], R68 ;  /* 0x0009604401007387 */ /* 0x000fe20000100800 */
[----:B------:R-:W-:Y:S01]  /*272c0*/  SHF.R.S32.HI R4, RZ, 0x1f, R133 ;  /* 0x0000001fff047819 */ /* 0x000fe20000011485 */
[----:B-1----:R-:W-:Y:S01]  /*272d0*/  IMAD.MOV.U32 R85, RZ, RZ, R125 ;  /* 0x000000ffff557224 */ /* 0x002fe200078e007d */
[----:B------:R-:W-:Y:S01]  /*272e0*/  MOV R87, R126 ;  /* 0x0000007e00577202 */ /* 0x000fe20000000f00 */
[----:B------:R-:W-:Y:S01]  /*272f0*/  STL [R1+0x958], R69 ;  /* 0x0009584501007387 */ /* 0x000fe20000100800 */
[----:B------:R-:W-:Y:S01]  /*27300*/  LEA.HI R4, R4, R133, RZ, 0x7 ;  /* 0x0000008504047211 */ /* 0x000fe200078f38ff */
[----:B------:R-:W-:Y:S01]  /*27310*/  IMAD.MOV.U32 R86, RZ, RZ, R127 ;  /* 0x000000ffff567224 */ /* 0x000fe200078e007f */
[----:B------:R-:W-:Y:S01]  /*27320*/  MOV R133, R129 ;  /* 0x0000008100857202 */ /* 0x000fe20000000f00 */
[----:B------:R-:W-:Y:S01]  /*27330*/  STL [R1+0x95c], R70 ;  /* 0x00095c4601007387 */ /* 0x000fe20000100800 */
[----:B------:R-:W-:Y:S01]  /*27340*/  IMAD.MOV.U32 R134, RZ, RZ, R128 ;  /* 0x000000ffff867224 */ /* 0x000fe200078e0080 */
[----:B------:R-:W-:Y:S01]  /*27350*/  MOV R222, R136 ;  /* 0x0000008800de7202 */ /* 0x000fe20000000f00 */
[----:B------:R-:W-:Y:S01]  /*27360*/  IMAD.MOV.U32 R220, RZ, RZ, R130 ;  /* 0x000000ffffdc7224 */ /* 0x000fe200078e0082 */
        /* <DEDUP_REMOVED lines=41> */
[----:B------:R-:W-:-:S02]  /*27600*/  IMAD.MOV.U32 R249, RZ, RZ, R165 ;  /* 0x000000fffff97224 */ /* 0x000fc400078e00a5 */
[----:B------:R-:W-:Y:S01]  /*27610*/  IMAD.MOV.U32 R251, RZ, RZ, R167 ;  /* 0x000000fffffb7224 */ /* 0x000fe200078e00a7 */
[----:B------:R-:W-:Y:S04]  /*27620*/  STL [R1+0x92c], R110 ;  /* 0x00092c6e01007387 */ /* 0x000fe80000100800 */
[----:B------:R1:W-:Y:S04]  /*27630*/  STL [R1+0x920], R111 ;  /* 0x0009206f01007387 */ /* 0x0003e80000100800 */
[----:B------:R-:W-:Y:S04]  /*27640*/  STL [R1+0x924], R78 ;  /* 0x0009244e01007387 */ /* 0x000fe80000100800 */
[----:B------:R-:W-:Y:S04]  /*27650*/  STL [R1+0x918], R79 ;  /* 0x0009184f01007387 */ /* 0x000fe80000100800 */
[----:B------:R-:W-:Y:S04]  /*27660*/  STL [R1+0x91c], R112 ;  /* 0x00091c7001007387 */ /* 0x000fe80000100800 */
[----:B------:R2:W-:Y:S04]  /*27670*/  STL [R1+0x910], R113 ;  /* 0x0009107101007387 */ /* 0x0005e80000100800 */
[----:B------:R-:W-:Y:S04]  /*27680*/  STL [R1+0x914], R94 ;  /* 0x0009145e01007387 */ /* 0x000fe80000100800 */
        /* <DEDUP_REMOVED lines=23> */
[----:B------:R-:W-:Y:S04]  /*27800*/  STL [R1], R169 ;  /* 0x000000a901007387 */ /* 0x000fe80000100800 */
        /* <DEDUP_REMOVED lines=26> */
[----:B-1----:R-:W3:Y:S04]  /*279b0*/  LDL.LU.64 R110, [R1+0x170] ;  /* 0x00017000016e7983 */ /* 0x002ee80000300a00 */
[----:B------:R-:W-:Y:S04]  /*279c0*/  STL [R1+0x74], R196 ;  /* 0x000074c401007387 */ /* 0x000fe80000100800 */
[----:B------:R-:W-:Y:S04]  /*279d0*/  STL [R1+0x70], R197 ;  /* 0x000070c501007387 */ /* 0x000fe80000100800 */
[----:B------:R-:W4:Y:S04]  /*279e0*/  LDL.LU.64 R106, [R1+0x178] ;  /* 0x00017800016a7983 */ /* 0x000f280000300a00 */
[----:B------:R-:W-:Y:S04]  /*279f0*/  STL [R1+0x7c], R198 ;  /* 0x00007cc601007387 */ /* 0x000fe80000100800 */
[----:B------:R-:W-:Y:S04]  /*27a00*/  STL [R1+0x78], R199 ;  /* 0x000078c701007387 */ /* 0x000fe80000100800 */
[----:B------:R-:W5:Y:S04]  /*27a10*/  LDL.LU.64 R72, [R1+0x180] ;  /* 0x0001800001487983 */ /* 0x000f680000300a00 */
        /* <DEDUP_REMOVED lines=14> */
[----:B--2---:R-:W2:Y:S04]  /*27b00*/  LDL.LU.64 R112, [R1+0x1a8] ;  /* 0x0001a80001707983 */ /* 0x004ea80000300a00 */
[----:B------:R-:W-:Y:S04]  /*27b10*/  STL [R1+0xac], R210 ;  /* 0x0000acd201007387 */ /* 0x000fe80000100800 */
[----:B------:R-:W-:Y:S04]  /*27b20*/  STL [R1+0xa8], R211 ;  /* 0x0000a8d301007387 */ /* 0x000fe80000100800 */
[----:B------:R-:W2:Y:S04]  /*27b30*/  LDL.LU.64 R108, [R1+0x1b0] ;  /* 0x0001b000016c7983 */ /* 0x000ea80000300a00 */
[----:B------:R-:W-:Y:S04]  /*27b40*/  STL [R1+0xb4], R212 ;  /* 0x0000b4d401007387 */ /* 0x000fe80000100800 */
[----:B------:R-:W-:Y:S04]  /*27b50*/  STL [R1+0xb0], R213 ;  /* 0x0000b0d501007387 */ /* 0x000fe80000100800 */
[----:B------:R-:W2:Y:S04]  /*27b60*/  LDL.LU.64 R74, [R1+0x1b8] ;  /* 0x0001b800014a7983 */ /* 0x000ea80000300a00 */
[----:B------:R-:W-:Y:S04]  /*27b70*/  STL [R1+0xbc], R214 ;  /* 0x0000bcd601007387 */ /* 0x000fe80000100800 */
[----:B------:R-:W-:Y:S04]  /*27b80*/  STL [R1+0xb8], R215 ;  /* 0x0000b8d701007387 */ /* 0x000fe80000100800 */
[----:B------:R-:W2:Y:S04]  /*27b90*/  LDL.LU.64 R78, [R1+0x1c0] ;  /* 0x0001c000014e7983 */ /* 0x000ea80000300a00 */
[----:B---3--:R1:W-:Y:S01]  /*27ba0*/  STL [R1+0xc4], R110 ;  /* 0x0000c46e01007387 */ /* 0x0083e20000100800 */
[----:B------:R-:W-:-:S03]  /*27bb0*/  IMAD.MOV.U32 R5, RZ, RZ, R111 ;  /* 0x000000ffff057224 */ /* 0x000fc600078e006f */
[----:B-1----:R-:W3:Y:S04]  /*27bc0*/  LDL.LU.64 R110, [R1+0x1c8] ;  /* 0x0001c800016e7983 */ /* 0x002ee80000300a00 */
[----:B------:R1:W-:Y:S04]  /*27bd0*/  STL [R1+0xc0], R5 ;  /* 0x0000c00501007387 */ /* 0x0003e80000100800 */
[----:B----4-:R4:W-:Y:S01]  /*27be0*/  STL [R1+0xcc], R106 ;  /* 0x0000cc6a01007387 */ /* 0x0109e20000100800 */
[----:B-1----:R-:W-:-:S03]  /*27bf0*/  MOV R5, R107 ;  /* 0x0000006b00057202 */ /* 0x002fc60000000f00 */
[----:B----4-:R-:W4:Y:S04]  /*27c00*/  LDL.LU.64 R106, [R1+0x1d0] ;  /* 0x0001d000016a7983 */ /* 0x010f280000300a00 */
[----:B------:R1:W-:Y:S04]  /*27c10*/  STL [R1+0xc8], R5 ;  /* 0x0000c80501007387 */ /* 0x0003e80000100800 */
[----:B-----5:R5:W-:Y:S01]  /*27c20*/  STL [R1+0xd4], R72 ;  /* 0x0000d44801007387 */ /* 0x020be20000100800 */
[----:B-1----:R-:W-:-:S03]  /*27c30*/  IMAD.MOV.U32 R5, RZ, RZ, R73 ;  /* 0x000000ffff057224 */ /* 0x002fc600078e0049 */
[----:B-----5:R-:W5:Y:S04]  /*27c40*/  LDL.LU.64 R72, [R1+0x1e0] ;  /* 0x0001e00001487983 */ /* 0x020f680000300a00 */
[----:B------:R1:W-:Y:S04]  /*27c50*/  STL [R1+0xd0], R5 ;  /* 0x0000d00501007387 */ /* 0x0003e80000100800 */
[----:B------:R1:W-:Y:S02]  /*27c60*/  STL [R1+0xdc], R70 ;  /* 0x0000dc4601007387 */ /* 0x0003e40000100800 */
[----:B-1----:R-:W-:-:S02]  /*27c70*/  IMAD.MOV.U32 R5, RZ, RZ, R71 ;  /* 0x000000ffff057224 */ /* 0x002fc400078e0047 */
[----:B------:R-:W5:Y:S04]  /*27c80*/  LDL.LU.64 R70, [R1+0x1d8] ;  /* 0x0001d80001467983 */ /* 0x000f680000300a00 */
[----:B------:R1:W-:Y:S04]  /*27c90*/  STL [R1+0xd8], R5 ;  /* 0x0000d80501007387 */ /* 0x0003e80000100800 */
[----:B------:R1:W-:Y:S02]  /*27ca0*/  STL [R1+0xe4], R68 ;  /* 0x0000e44401007387 */ /* 0x0003e40000100800 */
[----:B-1----:R-:W-:-:S02]  /*27cb0*/  MOV R5, R69 ;  /* 0x0000004500057202 */ /* 0x002fc40000000f00 */
[----:B------:R-:W5:Y:S04]  /*27cc0*/  LDL.LU.64 R68, [R1+0x1f0] ;  /* 0x0001f00001447983 */ /* 0x000f680000300a00 */
[----:B------:R1:W-:Y:S04]  /*27cd0*/  STL [R1+0xe0], R5 ;  /* 0x0000e00501007387 */ /* 0x0003e80000100800 */
[----:B------:R1:W-:Y:S02]  /*27ce0*/  STL [R1+0xec], R76 ;  /* 0x0000ec4c01007387 */ /* 0x0003e40000100800 */
[----:B-1----:R-:W-:-:S02]  /*27cf0*/  IMAD.MOV.U32 R5, RZ, RZ, R77 ;  /* 0x000000ffff057224 */ /* 0x002fc400078e004d */
[----:B------:R-:W5:Y:S04]  /*27d00*/  LDL.LU.64 R76, [R1+0x1e8] ;  /* 0x0001e800014c7983 */ /* 0x000f680000300a00 */
[----:B------:R1:W-:Y:S04]  /*27d10*/  STL [R1+0xe8], R5 ;  /* 0x0000e80501007387 */ /* 0x0003e80000100800 */
[----:B------:R2:W-:Y:S01]  /*27d20*/  STL [R1+0xf4], R88 ;  /* 0x0000f45801007387 */ /* 0x0005e20000100800 */
[----:B-1----:R-:W-:-:S03]  /*27d30*/  IMAD.MOV.U32 R5, RZ, RZ, R89 ;  /* 0x000000ffff057224 */ /* 0x002fc600078e0059 */
[----:B--2---:R-:W2:Y:S04]  /*27d40*/  LDL.LU.64 R88, [R1+0x200] ;  /* 0x0002000001587983 */ /* 0x004ea80000300a00 */
[----:B------:R1:W-:Y:S04]  /*27d50*/  STL [R1+0xf0], R5 ;  /* 0x0000f00501007387 */ /* 0x0003e80000100800 */
[----:B------:R1:W-:Y:S02]  /*27d60*/  STL [R1+0xfc], R112 ;  /* 0x0000fc7001007387 */ /* 0x0003e40000100800 */
[----:B-1----:R-:W-:-:S02]  /*27d70*/  MOV R5, R113 ;  /* 0x0000007100057202 */ /* 0x002fc40000000f00 */
[----:B------:R-:W2:Y:S04]  /*27d80*/  LDL.LU.64 R112, [R1+0x1f8] ;  /* 0x0001f80001707983 */ /* 0x000ea80000300a00 */
[----:B------:R1:W-:Y:S04]  /*27d90*/  STL [R1+0xf8], R5 ;  /* 0x0000f80501007387 */ /* 0x0003e80000100800 */
[----:B------:R1:W-:Y:S02]  /*27da0*/  STL [R1+0x104], R108 ;  /* 0x0001046c01007387 */ /* 0x0003e40000100800 */
[----:B-1----:R-:W-:-:S02]  /*27db0*/  IMAD.MOV.U32 R5, RZ, RZ, R109 ;  /* 0x000000ffff057224 */ /* 0x002fc400078e006d */
[----:B------:R-:W2:Y:S04]  /*27dc0*/  LDL.LU.64 R108, [R1+0x210] ;  /* 0x00021000016c7983 */ /* 0x000ea80000300a00 */
[----:B------:R1:W-:Y:S04]  /*27dd0*/  STL [R1+0x100], R5 ;  /* 0x0001000501007387 */ /* 0x0003e80000100800 */
[----:B------:R1:W-:Y:S02]  /*27de0*/  STL [R1+0x10c], R74 ;  /* 0x00010c4a01007387 */ /* 0x0003e40000100800 */
[----:B-1----:R-:W-:-:S02]  /*27df0*/  IMAD.MOV.U32 R5, RZ, RZ, R75 ;  /* 0x000000ffff057224 */ /* 0x002fc400078e004b */
[----:B------:R-:W2:Y:S04]  /*27e00*/  LDL.LU.64 R74, [R1+0x208] ;  /* 0x00020800014a7983 */ /* 0x000ea80000300a00 */
[----:B------:R1:W-:Y:S04]  /*27e10*/  STL [R1+0x108], R5 ;  /* 0x0001080501007387 */ /* 0x0003e80000100800 */
[----:B------:R1:W-:Y:S02]  /*27e20*/  STL [R1+0x114], R78 ;  /* 0x0001144e01007387 */ /* 0x0003e40000100800 */
[----:B-1----:R-:W-:-:S02]  /*27e30*/  MOV R5, R79 ;  /* 0x0000004f00057202 */ /* 0x002fc40000000f00 */
[----:B------:R-:W2:Y:S04]  /*27e40*/  LDL.LU.64 R78, [R1+0x220] ;  /* 0x00022000014e7983 */ /* 0x000ea80000300a00 */
[----:B------:R1:W-:Y:S04]  /*27e50*/  STL [R1+0x110], R5 ;  /* 0x0001100501007387 */ /* 0x0003e80000100800 */
[----:B---3--:R3:W-:Y:S01]  /*27e60*/  STL [R1+0x11c], R110 ;  /* 0x00011c6e01007387 */ /* 0x0087e20000100800 */
[----:B-1----:R-:W-:-:S03]  /*27e70*/  IMAD.MOV.U32 R5, RZ, RZ, R111 ;  /* 0x000000ffff057224 */ /* 0x002fc600078e006f */
[----:B---3--:R-:W3:Y:S04]  /*27e80*/  LDL.LU.64 R110, [R1+0x218] ;  /* 0x00021800016e7983 */ /* 0x008ee80000300a00 */
[----:B------:R1:W-:Y:S04]  /*27e90*/  STL [R1+0x118], R5 ;  /* 0x0001180501007387 */ /* 0x0003e80000100800 */
[----:B----4-:R4:W-:Y:S01]  /*27ea0*/  STL [R1+0x124], R106 ;  /* 0x0001246a01007387 */ /* 0x0109e20000100800 */
[----:B-1----:R-:W-:-:S03]  /*27eb0*/  IMAD.MOV.U32 R5, RZ, RZ, R107 ;  /* 0x000000ffff057224 */ /* 0x002fc600078e006b */
[----:B----4-:R-:W4:Y:S04]  /*27ec0*/  LDL.LU.64 R106, [R1+0x230] ;  /* 0x00023000016a7983 */ /* 0x010f280000300a00 */
[----:B------:R1:W-:Y:S04]  /*27ed0*/  STL [R1+0x120], R5 ;  /* 0x0001200501007387 */ /* 0x0003e80000100800 */
[----:B-----5:R5:W-:Y:S01]  /*27ee0*/  STL [R1+0x12c], R72 ;  /* 0x00012c4801007387 */ /* 0x020be20000100800 */
[----:B-1----:R-:W-:-:S03]  /*27ef0*/  MOV R5, R73 ;  /* 0x0000004900057202 */ /* 0x002fc60000000f00 */
[----:B-----5:R-:W5:Y:S04]  /*27f00*/  LDL.LU.64 R72, [R1+0x228] ;  /* 0x0002280001487983 */ /* 0x020f680000300a00 */
[----:B------:R1:W-:Y:S04]  /*27f10*/  STL [R1+0x128], R5 ;  /* 0x0001280501007387 */ /* 0x0003e80000100800 */
[----:B------:R1:W-:Y:S02]  /*27f20*/  STL [R1+0x134], R70 ;  /* 0x0001344601007387 */ /* 0x0003e40000100800 */
[----:B-1----:R-:W-:-:S02]  /*27f30*/  IMAD.MOV.U32 R5, RZ, RZ, R71 ;  /* 0x000000ffff057224 */ /* 0x002fc400078e0047 */
[----:B------:R-:W5:Y:S04]  /*27f40*/  LDL.LU.64 R70, [R1+0x240] ;  /* 0x0002400001467983 */ /* 0x000f680000300a00 */
        /* <DEDUP_REMOVED lines=9> */
[----:B--2---:R2:W-:Y:S01]  /*27fe0*/  STL [R1+0x14c], R88 ;  /* 0x00014c5801007387 */ /* 0x0045e20000100800 */
[----:B-1----:R-:W-:-:S03]  /*27ff0*/  IMAD.MOV.U32 R5, RZ, RZ, R89 ;  /* 0x000000ffff057224 */ /* 0x002fc600078e0059 */
[----:B--2---:R-:W2:Y:S04]  /*28000*/  LDL.LU.64 R88, [R1+0x248] ;  /* 0x0002480001587983 */ /* 0x004ea80000300a00 */
        /* <DEDUP_REMOVED lines=17> */
[----:B---3--:R3:W-:Y:S01]  /*28120*/  STL [R1+0x174], R110 ;  /* 0x0001746e01007387 */ /* 0x0087e20000100800 */
[----:B-1----:R-:W-:-:S03]  /*28130*/  MOV R5, R111 ;  /* 0x0000006f00057202 */ /* 0x002fc60000000f00 */
[----:B---3--:R-:W3:Y:S04]  /*28140*/  LDL.LU.64 R110, [R1+0x280] ;  /* 0x00028000016e7983 */ /* 0x008ee80000300a00 */
[----:B------:R1:W-:Y:S04]  /*28150*/  STL [R1+0x170], R5 ;  /* 0x0001700501007387 */ /* 0x0003e80000100800 */
[----:B----4-:R4:W-:Y:S01]  /*28160*/  STL [R1+0x17c], R106 ;  /* 0x00017c6a01007387 */ /* 0x0109e20000100800 */
[----:B-1----:R-:W-:-:S03]  /*28170*/  IMAD.MOV.U32 R5, RZ, RZ, R107 ;  /* 0x000000ffff057224 */ /* 0x002fc600078e006b */
[----:B----4-:R-:W4:Y:S04]  /*28180*/  LDL.LU.64 R106, [R1+0x278] ;  /* 0x00027800016a7983 */ /* 0x010f280000300a00 */
[----:B------:R1:W-:Y:S04]  /*28190*/  STL [R1+0x178], R5 ;  /* 0x0001780501007387 */ /* 0x0003e80000100800 */
[----:B-----5:R5:W-:Y:S01]  /*281a0*/  STL [R1+0x184], R72 ;  /* 0x0001844801007387 */ /* 0x020be20000100800 */
[----:B-1----:R-:W-:-:S03]  /*281b0*/  IMAD.MOV.U32 R5, RZ, RZ, R73 ;  /* 0x000000ffff057224 */ /* 0x002fc600078e0049 */
[----:B-----5:R-:W5:Y:S04]  /*281c0*/  LDL.LU.64 R72, [R1+0x290] ;  /* 0x0002900001487983 */ /* 0x020f680000300a00 */
        /* <DEDUP_REMOVED lines=13> */
[----:B--2---:R2:W-:Y:S01]  /*282a0*/  STL [R1+0x1a4], R88 ;  /* 0x0001a45801007387 */ /* 0x0045e20000100800 */
[----:B-1----:R-:W-:-:S03]  /*282b0*/  MOV R5, R89 ;  /* 0x0000005900057202 */ /* 0x002fc60000000f00 */
[----:B--2---:R-:W2:Y:S04]  /*282c0*/  LDL.LU.64 R88, [R1+0x2b0] ;  /* 0x0002b00001587983 */ /* 0x004ea80000300a00 */
        /* <DEDUP_REMOVED lines=17> */
[----:B---3--:R3:W-:Y:S01]  /*283e0*/  STL [R1+0x1cc], R110 ;  /* 0x0001cc6e01007387 */ /* 0x0087e20000100800 */
[----:B-1----:R-:W-:-:S03]  /*283f0*/  IMAD.MOV.U32 R5, RZ, RZ, R111 ;  /* 0x000000ffff057224 */ /* 0x002fc600078e006f */
[----:B---3--:R-:W3:Y:S04]  /*28400*/  LDL.LU.64 R110, [R1+0x2c8] ;  /* 0x0002c800016e7983 */ /* 0x008ee80000300a00 */
        /* <DEDUP_REMOVED lines=21> */
[----:B--2---:R2:W-:Y:S01]  /*28560*/  STL [R1+0x1fc], R88 ;  /* 0x0001fc5801007387 */ /* 0x0045e20000100800 */
        /* <DEDUP_REMOVED lines=459> */
[----:B---3--:R-:W-:Y:S01]  /*2a220*/  STL [R1+0x594], R110 ;  /* 0x0005946e01007387 */ /* 0x008fe20000100800 */
[----:B-1----:R-:W-:-:S03]  /*2a230*/  MOV R5, R111 ;  /* 0x0000006f00057202 */ /* 0x002fc60000000f00 */
[----:B------:R-:W3:Y:S04]  /*2a240*/  LDL.LU.64 R94, [R1+0x6e0] ;  /* 0x0006e000015e7983 */ /* 0x000ee80000300a00 */
        /* <DEDUP_REMOVED lines=17> */
[----:B------:R-:W-:Y:S04]  /*2a360*/  STL [R1+0x5bc], R76 ;  /* 0x0005bc4c01007387 */ /* 0x000fe80000100800 */
[----:B------:R-:W5:Y:S01]  /*2a370*/  LDL.LU.64 R110, [R1+0x6d8] ;  /* 0x0006d800016e7983 */ /* 0x000f620000300a00 */
[----:B-1----:R-:W-:-:S05]  /*2a380*/  IMAD.MOV.U32 R5, RZ, RZ, R77 ;  /* 0x000000ffff057224 */ /* 0x002fca00078e004d */
[----:B------:R2:W-:Y:S02]  /*2a390*/  STL [R1+0x5b8], R5 ;  /* 0x0005b80501007387 */ /* 0x0005e40000100800 */
[----:B--2---:R-:W-:Y:S02]  /*2a3a0*/  MOV R5, R89 ;  /* 0x0000005900057202 */ /* 0x004fe40000000f00 */
[----:B------:R1:W-:Y:S04]  /*2a3b0*/  STL [R1+0x5c4], R88 ;  /* 0x0005c45801007387 */ /* 0x0003e80000100800 */
[----:B-1----:R-:W2:Y:S04]  /*2a3c0*/  LDL.LU.64 R88, [R1+0x708] ;  /* 0x0007080001587983 */ /* 0x002ea80000300a00 */
[----:B------:R1:W-:Y:S04]  /*2a3d0*/  STL [R1+0x5c0], R5 ;  /* 0x0005c00501007387 */ /* 0x0003e80000100800 */
[----:B------:R1:W-:Y:S04]  /*2a3e0*/  STL [R1+0x5cc], R112 ;  /* 0x0005cc7001007387 */ /* 0x0003e80000100800 */
[----:B------:R-:W2:Y:S01]  /*2a3f0*/  LDL.LU.64 R76, [R1+0x6e8] ;  /* 0x0006e800014c7983 */ /* 0x000ea20000300a00 */
[----:B-1----:R-:W-:-:S03]  /*2a400*/  IMAD.MOV.U32 R5, RZ, RZ, R113 ;  /* 0x000000ffff057224 */ /* 0x002fc600078e0071 */
[----:B------:R-:W-:Y:S04]  /*2a410*/  STL [R1+0x5d4], R108 ;  /* 0x0005d46c01007387 */ /* 0x000fe80000100800 */
[----:B------:R1:W-:Y:S04]  /*2a420*/  STL [R1+0x5c8], R5 ;  /* 0x0005c80501007387 */ /* 0x0003e80000100800 */
[----:B------:R-:W2:Y:S01]  /*2a430*/  LDL.LU.64 R112, [R1+0x718] ;  /* 0x0007180001707983 */ /* 0x000ea20000300a00 */
[----:B-1----:R-:W-:-:S03]  /*2a440*/  IMAD.MOV.U32 R5, RZ, RZ, R109 ;  /* 0x000000ffff057224 */ /* 0x002fc600078e006d */
[----:B------:R-:W-:Y:S04]  /*2a450*/  STL [R1+0x5dc], R74 ;  /* 0x0005dc4a01007387 */ /* 0x000fe80000100800 */
[----:B------:R1:W-:Y:S04]  /*2a460*/  STL [R1+0x5d0], R5 ;  /* 0x0005d00501007387 */ /* 0x0003e80000100800 */
[----:B------:R-:W2:Y:S01]  /*2a470*/  LDL.LU.64 R108, [R1+0x6f8] ;  /* 0x0006f800016c7983 */ /* 0x000ea20000300a00 */
[----:B-1----:R-:W-:-:S03]  /*2a480*/  MOV R5, R75 ;  /* 0x0000004b00057202 */ /* 0x002fc60000000f00 */
[----:B------:R-:W-:Y:S04]  /*2a490*/  STL [R1+0x5e4], R78 ;  /* 0x0005e44e01007387 */ /* 0x000fe80000100800 */
[----:B------:R1:W-:Y:S04]  /*2a4a0*/  STL [R1+0x5d8], R5 ;  /* 0x0005d80501007387 */ /* 0x0003e80000100800 */
[----:B------:R-:W2:Y:S01]  /*2a4b0*/  LDL.LU.64 R74, [R1+0x728] ;  /* 0x00072800014a7983 */ /* 0x000ea20000300a00 */
[----:B-1----:R-:W-:-:S03]  /*2a4c0*/  IMAD.MOV.U32 R5, RZ, RZ, R79 ;  /* 0x000000ffff057224 */ /* 0x002fc600078e004f */
[----:B---3--:R-:W-:Y:S04]  /*2a4d0*/  STL [R1+0x5ec], R94 ;  /* 0x0005ec5e01007387 */ /* 0x008fe80000100800 */
[----:B------:R1:W-:Y:S04]  /*2a4e0*/  STL [R1+0x5e0], R5 ;  /* 0x0005e00501007387 */ /* 0x0003e80000100800 */
[----:B------:R-:W3:Y:S01]  /*2a4f0*/  LDL.LU.64 R78, [R1+0x710] ;  /* 0x00071000014e7983 */ /* 0x000ee20000300a00 */
[----:B-1----:R-:W-:-:S03]  /*2a500*/  IMAD.MOV.U32 R5, RZ, RZ, R95 ;  /* 0x000000ffff057224 */ /* 0x002fc600078e005f */
[----:B----4-:R-:W-:Y:S04]  /*2a510*/  STL [R1+0x5f4], R106 ;  /* 0x0005f46a01007387 */ /* 0x010fe80000100800 */
[----:B------:R1:W-:Y:S02]  /*2a520*/  STL [R1+0x5e8], R5 ;  /* 0x0005e80501007387 */ /* 0x0003e40000100800 */
[----:B-1----:R-:W-:Y:S02]  /*2a530*/  MOV R5, R107 ;  /* 0x0000006b00057202 */ /* 0x002fe40000000f00 */
[----:B------:R-:W4:Y:S04]  /*2a540*/  LDL.LU.64 R106, [R1+0x738] ;  /* 0x00073800016a7983 */ /* 0x000f280000300a00 */
        /* <DEDUP_REMOVED lines=19> */
[----:B------:R-:W-:Y:S04]  /*2a680*/  STL [R1+0x624], R76 ;  /* 0x0006244c01007387 */ /* 0x000fe80000100800 */
[----:B------:R1:W-:Y:S04]  /*2a690*/  STL [R1+0x618], R5 ;  /* 0x0006180501007387 */ /* 0x0003e80000100800 */
[----:B--2---:R-:W2:Y:S01]  /*2a6a0*/  LDL.LU.64 R88, [R1+0x748] ;  /* 0x0007480001587983 */ /* 0x004ea20000300a00 */
[----:B-1----:R-:W-:-:S03]  /*2a6b0*/  MOV R5, R77 ;  /* 0x0000004d00057202 */ /* 0x002fc60000000f00 */
[----:B------:R-:W-:Y:S04]  /*2a6c0*/  STL [R1+0x62c], R112 ;  /* 0x00062c7001007387 */ /* 0x000fe80000100800 */
        /* <DEDUP_REMOVED lines=11> */
[----:B---3--:R-:W-:Y:S04]  /*2a780*/  STL [R1+0x644], R78 ;  /* 0x0006444e01007387 */ /* 0x008fe80000100800 */
[----:B------:R1:W-:Y:S04]  /*2a790*/  STL [R1+0x638], R5 ;  /* 0x0006380501007387 */ /* 0x0003e80000100800 */
[----:B------:R-:W3:Y:S04]  /*2a7a0*/  LDL.LU.64 R74, [R1+0x768] ;  /* 0x00076800014a7983 */ /* 0x000ee80000300a00 */
[----:B------:R-:W3:Y:S01]  /*2a7b0*/  LDL.LU.64 R94, [R1+0x780] ;  /* 0x00078000015e7983 */ /* 0x000ee20000300a00 */
[----:B-1----:R-:W-:-:S05]  /*2a7c0*/  IMAD.MOV.U32 R5, RZ, RZ, R79 ;  /* 0x000000ffff057224 */ /* 0x002fca00078e004f */
        /* <DEDUP_REMOVED lines=9> */
[----:B------:R1:W-:Y:S04]  /*2a860*/  STL [R1+0x65c], R70 ;  /* 0x00065c4601007387 */ /* 0x0003e80000100800 */
[----:B------:R-:W5:Y:S01]  /*2a870*/  LDL.LU.64 R112, [R1+0x788] ;  /* 0x0007880001707983 */ /* 0x000f620000300a00 */
[----:B-1----:R-:W-:-:S03]  /*2a880*/  IMAD.MOV.U32 R5, RZ, RZ, R71 ;  /* 0x000000ffff057224 */ /* 0x002fc600078e0047 */
[----:B------:R-:W-:Y:S04]  /*2a890*/  STL [R1+0x664], R68 ;  /* 0x0006644401007387 */ /* 0x000fe80000100800 */
[----:B------:R1:W-:Y:S04]  /*2a8a0*/  STL [R1+0x658], R5 ;  /* 0x0006580501007387 */ /* 0x0003e80000100800 */
[----:B------:R-:W5:Y:S01]  /*2a8b0*/  LDL.LU.64 R70, [R1+0xc28] ;  /* 0x000c280001467983 */ /* 0x000f620000300a00 */
[----:B-1----:R-:W-:-:S03]  /*2a8c0*/  IMAD.MOV.U32 R5, RZ, RZ, R69 ;  /* 0x000000ffff057224 */ /* 0x002fc600078e0045 */
[----:B------:R-:W-:Y:S04]  /*2a8d0*/  STL [R1+0x66c], R110 ;  /* 0x00066c6e01007387 */ /* 0x000fe80000100800 */
[----:B------:R1:W-:Y:S04]  /*2a8e0*/  STL [R1+0x660], R5 ;  /* 0x0006600501007387 */ /* 0x0003e80000100800 */
[----:B------:R-:W5:Y:S04]  /*2a8f0*/  LDL.LU.64 R68, [R1+0xc10] ;  /* 0x000c100001447983 */ /* 0x000f680000300a00 */
[----:B------:R-:W5:Y:S01]  /*2a900*/  LDL.LU.64 R78, [R1+0xbf8] ;  /* 0x000bf800014e7983 */ /* 0x000f620000300a00 */
[----:B-1----:R-:W-:-:S05]  /*2a910*/  MOV R5, R111 ;  /* 0x0000006f00057202 */ /* 0x002fca0000000f00 */
        /* <DEDUP_REMOVED lines=9> */
[----:B------:R-:W-:Y:S04]  /*2a9b0*/  STL [R1+0x684], R114 ;  /* 0x0006847201007387 */ /* 0x000fe80000100800 */
[----:B------:R-:W2:Y:S01]  /*2a9c0*/  LDL.LU.64 R76, [R1+0xb68] ;  /* 0x000b6800014c7983 */ /* 0x000ea20000300a00 */
[----:B-1----:R-:W-:-:S03]  /*2a9d0*/  MOV R5, R115 ;  /* 0x0000007300057202 */ /* 0x002fc60000000f00 */
[----:B------:R-:W-:Y:S04]  /*2a9e0*/  STL [R1+0x68c], R108 ;  /* 0x00068c6c01007387 */ /* 0x000fe80000100800 */
[----:B------:R1:W-:Y:S02]  /*2a9f0*/  STL [R1+0x680], R5 ;  /* 0x0006800501007387 */ /* 0x0003e40000100800 */
[----:B-1----:R-:W-:Y:S02]  /*2aa00*/  IMAD.MOV.U32 R5, RZ, RZ, R109 ;  /* 0x000000ffff057224 */ /* 0x002fe400078e006d */
[----:B------:R-:W2:Y:S04]  /*2aa10*/  LDL.LU.64 R108, [R1+0xb48] ;  /* 0x000b4800016c7983 */ /* 0x000ea80000300a00 */
[----:B------:R3:W-:Y:S02]  /*2aa20*/  STL [R1+0x688], R5 ;  /* 0x0006880501007387 */ /* 0x0007e40000100800 */
[----:B---3--:R-:W-:-:S02]  /*2aa30*/  IMAD.MOV.U32 R5, RZ, RZ, R75 ;  /* 0x000000ffff057224 */ /* 0x008fc400078e004b */
[----:B------:R1:W-:Y:S04]  /*2aa40*/  STL [R1+0x694], R74 ;  /* 0x0006944a01007387 */ /* 0x0003e80000100800 */
[----:B------:R-:W-:Y:S04]  /*2aa50*/  STL [R1+0x69c], R94 ;  /* 0x00069c5e01007387 */ /* 0x000fe80000100800 */
[----:B------:R3:W-:Y:S04]  /*2aa60*/  STL [R1+0x690], R5 ;  /* 0x0006900501007387 */ /* 0x0007e80000100800 */
[----:B-1----:R-:W2:Y:S01]  /*2aa70*/  LDL.LU.64 R74, [R1+0xac8] ;  /* 0x000ac800014a7983 */ /* 0x002ea20000300a00 */
[----:B---3--:R-:W-:-:S03]  /*2aa80*/  MOV R5, R95 ;  /* 0x0000005f00057202 */ /* 0x008fc60000000f00 */
[----:B----4-:R-:W-:Y:S04]  /*2aa90*/  STL [R1+0x6a4], R106 ;  /* 0x0006a46a01007387 */ /* 0x010fe80000100800 */
[----:B------:R1:W-:Y:S02]  /*2aaa0*/  STL [R1+0x698], R5 ;  /* 0x0006980501007387 */ /* 0x0003e40000100800 */
[----:B-1----:R-:W-:Y:S02]  /*2aab0*/  IMAD.MOV.U32 R5, RZ, RZ, R107 ;  /* 0x000000ffff057224 */ /* 0x002fe400078e006b */
[----:B------:R-:W3:Y:S04]  /*2aac0*/  LDL.LU.64 R106, [R1+0xc68] ;  /* 0x000c6800016a7983 */ /* 0x000ee80000300a00 */
[----:B------:R1:W-:Y:S04]  /*2aad0*/  STL [R1+0x6a0], R5 ;  /* 0x0006a00501007387 */ /* 0x0003e80000100800 */
[----:B-----5:R4:W-:Y:S01]  /*2aae0*/  STL [R1+0x6ac], R72 ;  /* 0x0006ac4801007387 */ /* 0x0209e20000100800 */
[----:B-1----:R-:W-:-:S03]  /*2aaf0*/  IMAD.MOV.U32 R5, RZ, RZ, R73 ;  /* 0x000000ffff057224 */ /* 0x002fc600078e0049 */
[----:B------:R-:W-:Y:S04]  /*2ab00*/  STL [R1+0x6b4], R112 ;  /* 0x0006b47001007387 */ /* 0x000fe80000100800 */
[----:B------:R1:W-:Y:S04]  /*2ab10*/  STL [R1+0x6a8], R5 ;  /* 0x0006a80501007387 */ /* 0x0003e80000100800 */
[----:B----4-:R-:W4:Y:S01]  /*2ab20*/  LDL.LU.64 R72, [R1+0xc50] ;  /* 0x000c500001487983 */ /* 0x010f220000300a00 */
[----:B-1----:R-:W-:-:S03]  /*2ab30*/  MOV R5, R113 ;  /* 0x0000007100057202 */ /* 0x002fc60000000f00 */
[----:B------:R-:W-:Y:S04]  /*2ab40*/  STL [R1+0x6bc], R70 ;  /* 0x0006bc4601007387 */ /* 0x000fe80000100800 */
[----:B------:R1:W-:Y:S02]  /*2ab50*/  STL [R1+0x6b0], R5 ;  /* 0x0006b00501007387 */ /* 0x0003e40000100800 */
[----:B-1----:R-:W-:Y:S02]  /*2ab60*/  IMAD.MOV.U32 R5, RZ, RZ, R71 ;  /* 0x000000ffff057224 */ /* 0x002fe400078e0047 */
[----:B------:R-:W5:Y:S04]  /*2ab70*/  LDL.LU.64 R70, [R1+0xc38] ;  /* 0x000c380001467983 */ /* 0x000f680000300a00 */
[----:B------:R1:W-:Y:S04]  /*2ab80*/  STL [R1+0x6b8], R5 ;  /* 0x0006b80501007387 */ /* 0x0003e80000100800 */
[----:B------:R1:W-:Y:S02]  /*2ab90*/  STL [R1+0x6c4], R68 ;  /* 0x0006c44401007387 */ /* 0x0003e40000100800 */
[----:B-1----:R-:W-:-:S02]  /*2aba0*/  IMAD.MOV.U32 R5, RZ, RZ, R69 ;  /* 0x000000ffff057224 */ /* 0x002fc400078e0045 */
[----:B------:R-:W-:Y:S04]  /*2abb0*/  STL [R1+0x6cc], R78 ;  /* 0x0006cc4e01007387 */ /* 0x000fe80000100800 */
[----:B------:R1:W-:Y:S04]  /*2abc0*/  STL [R1+0x6c0], R5 ;  /* 0x0006c00501007387 */ /* 0x0003e80000100800 */
[----:B------:R-:W5:Y:S01]  /*2abd0*/  LDL.LU.64 R68, [R1+0xc18] ;  /* 0x000c180001447983 */ /* 0x000f620000300a00 */
[----:B-1----:R-:W-:-:S03]  /*2abe0*/  MOV R5, R79 ;  /* 0x0000004f00057202 */ /* 0x002fc60000000f00 */
[----:B--2---:R-:W-:Y:S04]  /*2abf0*/  STL [R1+0x6d4], R88 ;  /* 0x0006d45801007387 */ /* 0x004fe80000100800 */
[----:B------:R1:W-:Y:S02]  /*2ac00*/  STL [R1+0x6c8], R5 ;  /* 0x0006c80501007387 */ /* 0x0003e40000100800 */
[----:B-1----:R-:W-:Y:S02]  /*2ac10*/  IMAD.MOV.U32 R5, RZ, RZ, R89 ;  /* 0x000000ffff057224 */ /* 0x002fe400078e0059 */
[----:B------:R-:W2:Y:S04]  /*2ac20*/  LDL.LU.64 R88, [R1+0xc00] ;  /* 0x000c000001587983 */ /* 0x000ea80000300a00 */
[----:B------:R1:W-:Y:S04]  /*2ac30*/  STL [R1+0x6d0], R5 ;  /* 0x0006d00501007387 */ /* 0x0003e80000100800 */
[----:B------:R-:W-:Y:S01]  /*2ac40*/  STL [R1+0x6dc], R110 ;  /* 0x0006dc6e01007387 */ /* 0x000fe20000100800 */
[----:B-1----:R-:W-:-:S03]  /*2ac50*/  IMAD.MOV.U32 R5, RZ, RZ, R111 ;  /* 0x000000ffff057224 */ /* 0x002fc600078e006f */
[----:B------:R-:W-:Y:S04]  /*2ac60*/  STL [R1+0x6e4], R76 ;  /* 0x0006e44c01007387 */ /* 0x000fe80000100800 */
[----:B------:R1:W-:Y:S04]  /*2ac70*/  STL [R1+0x6d8], R5 ;  /* 0x0006d80501007387 */ /* 0x0003e80000100800 */
[----:B------:R-:W2:Y:S04]  /*2ac80*/  LDL.LU.64 R98, [R1+0xbe0] ;  /* 0x000be00001627983 */ /* 0x000ea80000300a00 */
[----:B------:R-:W2:Y:S01]  /*2ac90*/  LDL.LU.64 R116, [R1+0xbb0] ;  /* 0x000bb00001747983 */ /* 0x000ea20000300a00 */
[----:B-1----:R-:W-:-:S05]  /*2aca0*/  MOV R5, R77 ;  /* 0x0000004d00057202 */ /* 0x002fca0000000f00 */
[----:B------:R1:W-:Y:S04]  /*2acb0*/  STL [R1+0x6e0], R5 ;  /* 0x0006e00501007387 */ /* 0x0003e80000100800 */
[----:B------:R-:W-:Y:S04]  /*2acc0*/  STL [R1+0x6ec], R108 ;  /* 0x0006ec6c01007387 */ /* 0x000fe80000100800 */
[----:B------:R-:W2:Y:S01]  /*2acd0*/  LDL.LU.64 R96, [R1+0xb80] ;  /* 0x000b800001607983 */ /* 0x000ea20000300a00 */
[----:B-1----:R-:W-:-:S03]  /*2ace0*/  IMAD.MOV.U32 R5, RZ, RZ, R109 ;  /* 0x000000ffff057224 */ /* 0x002fc600078e006d */
[----:B------:R-:W2:Y:S04]  /*2acf0*/  LDL.LU.64 R114, [R1+0xca8] ;  /* 0x000ca80001727983 */ /* 0x000ea80000300a00 */
[----:B------:R1:W-:Y:S04]  /*2ad00*/  STL [R1+0x6e8], R5 ;  /* 0x0006e80501007387 */ /* 0x0003e80000100800 */
[----:B------:R-:W-:Y:S04]  /*2ad10*/  STL [R1+0x6f4], R74 ;  /* 0x0006f44a01007387 */ /* 0x000fe80000100800 */
[----:B------:R-:W2:Y:S01]  /*2ad20*/  LDL.LU.64 R94, [R1+0xc90] ;  /* 0x000c9000015e7983 */ /* 0x000ea20000300a00 */
[----:B-1----:R-:W-:-:S03]  /*2ad30*/  IMAD.MOV.U32 R5, RZ, RZ, R75 ;  /* 0x000000ffff057224 */ /* 0x002fc600078e004b */
[----:B------:R-:W2:Y:S04]  /*2ad40*/  LDL.LU.64 R112, [R1+0xc78] ;  /* 0x000c780001707983 */ /* 0x000ea80000300a00 */
[----:B------:R1:W-:Y:S04]  /*2ad50*/  STL [R1+0x6f0], R5 ;  /* 0x0006f00501007387 */ /* 0x0003e80000100800 */
[----:B---3--:R-:W-:Y:S04]  /*2ad60*/  STL [R1+0x6fc], R106 ;  /* 0x0006fc6a01007387 */ /* 0x008fe80000100800 */
[----:B------:R-:W3:Y:S01]  /*2ad70*/  LDL.LU.64 R78, [R1+0xc58] ;  /* 0x000c5800014e7983 */ /* 0x000ee20000300a00 */
[----:B-1----:R-:W-:-:S03]  /*2ad80*/  MOV R5, R107 ;  /* 0x0000006b00057202 */ /* 0x002fc60000000f00 */
[----:B------:R-:W3:Y:S04]  /*2ad90*/  LDL.LU.64 R110, [R1+0xc40] ;  /* 0x000c4000016e7983 */ /* 0x000ee80000300a00 */
[----:B------:R1:W-:Y:S04]  /*2ada0*/  STL [R1+0x6f8], R5 ;  /* 0x0006f80501007387 */ /* 0x0003e80000100800 */
[----:B----4-:R-:W-:Y:S04]  /*2adb0*/  STL [R1+0x704], R72 ;  /* 0x0007044801007387 */ /* 0x010fe80000100800 */
[----:B------:R-:W4:Y:S01]  /*2adc0*/  LDL.LU.64 R76, [R1+0xc20] ;  /* 0x000c2000014c7983 */ /* 0x000f220000300a00 */
[----:B-1----:R-:W-:-:S03]  /*2add0*/  IMAD.MOV.U32 R5, RZ, RZ, R73 ;  /* 0x000000ffff057224 */ /* 0x002fc600078e0049 */
[----:B------:R-:W4:Y:S04]  /*2ade0*/  LDL.LU.64 R108, [R1+0xc08] ;  /* 0x000c0800016c7983 */ /* 0x000f280000300a00 */
[----:B------:R1:W-:Y:S04]  /*2adf0*/  STL [R1+0x700], R5 ;  /* 0x0007000501007387 */ /* 0x0003e80000100800 */
[----:B-----5:R-:W-:Y:S04]  /*2ae00*/  STL [R1+0x70c], R70 ;  /* 0x00070c4601007387 */ /* 0x020fe80000100800 */
[----:B------:R-:W5:Y:S01]  /*2ae10*/  LDL.LU.64 R74, [R1+0xbf0] ;  /* 0x000bf000014a7983 */ /* 0x000f620000300a00 */
[----:B-1----:R-:W-:-:S03]  /*2ae20*/  IMAD.MOV.U32 R5, RZ, RZ, R71 ;  /* 0x000000ffff057224 */ /* 0x002fc600078e0047 */
[----:B------:R-:W5:Y:S04]  /*2ae30*/  LDL.LU.64 R106, [R1+0xce8] ;  /* 0x000ce800016a7983 */ /* 0x000f680000300a00 */
[----:B------:R1:W-:Y:S04]  /*2ae40*/  STL [R1+0x708], R5 ;  /* 0x0007080501007387 */ /* 0x0003e80000100800 */
[----:B------:R2:W-:Y:S04]  /*2ae50*/  STL [R1+0x714], R68 ;  /* 0x0007144401007387 */ /* 0x0005e80000100800 */
[----:B------:R-:W5:Y:S01]  /*2ae60*/  LDL.LU.64 R72, [R1+0xcd0] ;  /* 0x000cd00001487983 */ /* 0x000f620000300a00 */
[----:B-1----:R-:W-:-:S03]  /*2ae70*/  MOV R5, R69 ;  /* 0x0000004500057202 */ /* 0x002fc60000000f00 */
[----:B------:R-:W5:Y:S04]  /*2ae80*/  LDL.LU.64 R70, [R1+0xcb8] ;  /* 0x000cb80001467983 */ /* 0x000f680000300a00 */
[----:B------:R1:W-:Y:S04]  /*2ae90*/  STL [R1+0x710], R5 ;  /* 0x0007100501007387 */ /* 0x0003e80000100800 */
[----:B--2---:R2:W-:Y:S04]  /*2aea0*/  STL [R1+0x71c], R88 ;  /* 0x00071c5801007387 */ /* 0x0045e80000100800 */
[----:B------:R-:W5:Y:S01]  /*2aeb0*/  LDL.LU.64 R68, [R1+0xc98] ;  /* 0x000c980001447983 */ /* 0x000f620000300a00 */
[----:B-1----:R-:W-:-:S03]  /*2aec0*/  IMAD.MOV.U32 R5, RZ, RZ, R89 ;  /* 0x000000ffff057224 */ /* 0x002fc600078e0059 */
[----:B--2---:R-:W2:Y:S04]  /*2aed0*/  LDL.LU.64 R88, [R1+0xc80] ;  /* 0x000c800001587983 */ /* 0x004ea80000300a00 */
[----:B------:R1:W-:Y:S02]  /*2aee0*/  STL [R1+0x718], R5 ;  /* 0x0007180501007387 */ /* 0x0003e40000100800 */
[----:B-1----:R-:W-:Y:S02]  /*2aef0*/  IMAD.MOV.U32 R5, RZ, RZ, R99 ;  /* 0x000000ffff057224 */ /* 0x002fe400078e0063 */
[----:B------:R-:W-:Y:S04]  /*2af00*/  STL [R1+0x724], R98 ;  /* 0x0007246201007387 */ /* 0x000fe80000100800 */
[----:B------:R-:W-:Y:S04]  /*2af10*/  STL [R1+0x72c], R116 ;  /* 0x00072c7401007387 */ /* 0x000fe80000100800 */
[----:B------:R1:W-:Y:S02]  /*2af20*/  STL [R1+0x720], R5 ;  /* 0x0007200501007387 */ /* 0x0003e40000100800 */
[----:B-1----:R-:W-:-:S02]  /*2af30*/  MOV R5, R117 ;  /* 0x0000007500057202 */ /* 0x002fc40000000f00 */
[----:B------:R-:W-:Y:S04]  /*2af40*/  STL [R1+0x734], R96 ;  /* 0x0007346001007387 */ /* 0x000fe80000100800 */
[----:B------:R1:W-:Y:S04]  /*2af50*/  STL [R1+0x728], R5 ;  /* 0x0007280501007387 */ /* 0x0003e80000100800 */
[----:B------:R-:W-:Y:S01]  /*2af60*/  STL [R1+0x73c], R114 ;  /* 0x00073c7201007387 */ /* 0x000fe20000100800 */
[----:B-1----:R-:W-:-:S05]  /*2af70*/  IMAD.MOV.U32 R5, RZ, RZ, R97 ;  /* 0x000000ffff057224 */ /* 0x002fca00078e0061 */
[----:B------:R1:W-:Y:S02]  /*2af80*/  STL [R1+0x730], R5 ;  /* 0x0007300501007387 */ /* 0x0003e40000100800 */
[----:B-1----:R-:W-:Y:S02]  /*2af90*/  IMAD.MOV.U32 R5, RZ, RZ, R115 ;  /* 0x000000ffff057224 */ /* 0x002fe400078e0073 */
[----:B------:R-:W-:Y:S04]  /*2afa0*/  STL [R1+0x744], R94 ;  /* 0x0007445e01007387 */ /* 0x000fe80000100800 */
[----:B------:R1:W-:Y:S04]  /*2afb0*/  STL [R1+0x738], R5 ;  /* 0x0007380501007387 */ /* 0x0003e80000100800 */
[----:B------:R-:W-:Y:S01]  /*2afc0*/  STL [R1+0x74c], R112 ;  /* 0x00074c7001007387 */ /* 0x000fe20000100800 */
[----:B-1----:R-:W-:-:S05]  /*2afd0*/  MOV R5, R95 ;  /* 0x0000005f00057202 */ /* 0x002fca0000000f00 */
[----:B------:R1:W-:Y:S02]  /*2afe0*/  STL [R1+0x740], R5 ;  /* 0x0007400501007387 */ /* 0x0003e40000100800 */
[----:B-1----:R-:W-:Y:S02]  /*2aff0*/  IMAD.MOV.U32 R5, RZ, RZ, R113 ;  /* 0x000000ffff057224 */ /* 0x002fe400078e0071 */
[----:B---3--:R-:W-:Y:S04]  /*2b000*/  STL [R1+0x754], R78 ;  /* 0x0007544e01007387 */ /* 0x008fe80000100800 */
[----:B------:R1:W-:Y:S04]  /*2b010*/  STL [R1+0x748], R5 ;  /* 0x0007480501007387 */ /* 0x0003e80000100800 */
[----:B------:R-:W-:Y:S01]  /*2b020*/  STL [R1+0x75c], R110 ;  /* 0x00075c6e01007387 */ /* 0x000fe20000100800 */
[----:B-1----:R-:W-:-:S05]  /*2b030*/  IMAD.MOV.U32 R5, RZ, RZ, R79 ;  /* 0x000000ffff057224 */ /* 0x002fca00078e004f */
[----:B------:R1:W-:Y:S04]  /*2b040*/  STL [R1+0x750], R5 ;  /* 0x0007500501007387 */ /* 0x0003e80000100800 */
[----:B----4-:R-:W-:Y:S01]  /*2b050*/  STL [R1+0x764], R76 ;  /* 0x0007644c01007387 */ /* 0x010fe20000100800 */
[----:B-1----:R-:W-:-:S05]  /*2b060*/  MOV R5, R111 ;  /* 0x0000006f00057202 */ /* 0x002fca0000000f00 */
[----:B------:R1:W-:Y:S04]  /*2b070*/  STL [R1+0x758], R5 ;  /* 0x0007580501007387 */ /* 0x0003e80000100800 */
[----:B------:R-:W-:Y:S01]  /*2b080*/  STL [R1+0x76c], R108 ;  /* 0x00076c6c01007387 */ /* 0x000fe20000100800 */
[----:B-1----:R-:W-:-:S05]  /*2b090*/  IMAD.MOV.U32 R5, RZ, RZ, R77 ;  /* 0x000000ffff057224 */ /* 0x002fca00078e004d */
[----:B------:R1:W-:Y:S02]  /*2b0a0*/  STL [R1+0x760], R5 ;  /* 0x0007600501007387 */ /* 0x0003e40000100800 */
[----:B-1----:R-:W-:Y:S02]  /*2b0b0*/  IMAD.MOV.U32 R5, RZ, RZ, R109 ;  /* 0x000000ffff057224 */ /* 0x002fe400078e006d */
[----:B-----5:R-:W-:Y:S04]  /*2b0c0*/  STL [R1+0x774], R74 ;  /* 0x0007744a01007387 */ /* 0x020fe80000100800 */
[----:B------:R1:W-:Y:S04]  /*2b0d0*/  STL [R1+0x768], R5 ;  /* 0x0007680501007387 */ /* 0x0003e80000100800 */
[----:B------:R-:W-:Y:S01]  /*2b0e0*/  STL [R1+0x77c], R106 ;  /* 0x00077c6a01007387 */ /* 0x000fe20000100800 */
[----:B-1----:R-:W-:-:S05]  /*2b0f0*/  MOV R5, R75 ;  /* 0x0000004b00057202 */ /* 0x002fca0000000f00 */
[----:B------:R1:W-:Y:S04]  /*2b100*/  STL [R1+0x770], R5 ;  /* 0x0007700501007387 */ /* 0x0003e80000100800 */
[----:B------:R-:W-:Y:S01]  /*2b110*/  STL [R1+0x784], R72 ;  /* 0x0007844801007387 */ /* 0x000fe20000100800 */
[----:B-1----:R-:W-:-:S05]  /*2b120*/  IMAD.MOV.U32 R5, RZ, RZ, R107 ;  /* 0x000000ffff057224 */ /* 0x002fca00078e006b */
[----:B------:R1:W-:Y:S04]  /*2b130*/  STL [R1+0x778], R5 ;  /* 0x0007780501007387 */ /* 0x0003e80000100800 */
[----:B------:R-:W-:Y:S01]  /*2b140*/  STL [R1+0x78c], R70 ;  /* 0x00078c4601007387 */ /* 0x000fe20000100800 */
[----:B-1----:R-:W-:-:S05]  /*2b150*/  IMAD.MOV.U32 R5, RZ, RZ, R73 ;  /* 0x000000ffff057224 */ /* 0x002fca00078e0049 */
[----:B------:R1:W-:Y:S04]  /*2b160*/  STL [R1+0x780], R5 ;  /* 0x0007800501007387 */ /* 0x0003e80000100800 */
[----:B------:R-:W-:Y:S01]  /*2b170*/  STL [R1+0x794], R68 ;  /* 0x0007944401007387 */ /* 0x000fe20000100800 */
[----:B-1----:R-:W-:-:S05]  /*2b180*/  MOV R5, R71 ;  /* 0x0000004700057202 */ /* 0x002fca0000000f00 */
[----:B------:R1:W-:Y:S04]  /*2b190*/  STL [R1+0x788], R5 ;  /* 0x0007880501007387 */ /* 0x0003e80000100800 */
[----:B--2---:R-:W-:Y:S01]  /*2b1a0*/  STL [R1+0x79c], R88 ;  /* 0x00079c5801007387 */ /* 0x004fe20000100800 */
        /* <DEDUP_REMOVED lines=105> */
[----:B-1----:R-:W-:Y:S02]  /*2b840*/  MOV R5, R17 ;  /* 0x0000001100057202 */ /* 0x002fe40000000f00 */
[----:B------:R-:W-:-:S03]  /*2b850*/  SHF.R.S32.HI R4, RZ, 0x7, R4 ;  /* 0x00000007ff047819 */ /* 0x000fc60000011404 */
[----:B------:R1:W-:Y:S02]  /*2b860*/  STL [R1+0x8a8], R5 ;  /* 0x0008a80501007387 */ /* 0x0003e40000100800 */
[----:B-1----:R-:W-:-:S05]  /*2b870*/  IMAD.MOV.U32 R5, RZ, RZ, R15 ;  /* 0x000000ffff057224 */ /* 0x002fca00078e000f */
[----:B------:R1:W-:Y:S01]  /*2b880*/  STL [R1+0x8b0], R5 ;  /* 0x0008b00501007387 */ /* 0x0003e20000100800 */
[C---:B------:R-:W-:Y:S01]  /*2b890*/  VIADD R6, R4.reuse, 0xfffffffb ;  /* 0xfffffffb04067836 */ /* 0x040fe20000000000 */
[----:B-1----:R-:W-:-:S04]  /*2b8a0*/  VIMNMX R5, PT, PT, R4, 0x2, !PT ;  /* 0x0000000204057848 */ /* 0x002fc80007fe0100 */
[----:B------:R-:W-:Y:S01]  /*2b8b0*/  IADD3 R5, PT, PT, R5, -0x2, RZ ;  /* 0xfffffffe05057810 */ /* 0x000fe20007ffe0ff */
[----:B------:R1:W-:Y:S04]  /*2b8c0*/  STL [R1+0x970], R6 ;  /* 0x0009700601007387 */ /* 0x0003e80000100800 */
[----:B------:R1:W-:Y:S01]  /*2b8d0*/  STL [R1+0x96c], R5 ;  /* 0x00096c0501007387 */ /* 0x0003e20000100800 */
[----:B------:R-:W-:Y:S02]  /*2b8e0*/  IMAD.MOV.U32 R4, RZ, RZ, RZ ;  /* 0x000000ffff047224 */ /* 0x000fe400078e00ff */
[----:B------:R-:W-:Y:S01]  /*2b8f0*/  IMAD.MOV.U32 R82, RZ, RZ, RZ ;  /* 0x000000ffff527224 */ /* 0x000fe200078e00ff */
[----:B------:R-:W-:Y:S01]  /*2b900*/  UMOV UR13, 0x1 ;  /* 0x00000001000d7882 */ /* 0x000fe20000000000 */
[----:B------:R-:W-:Y:S01]  /*2b910*/  UMOV UR14, 0x4 ;  /* 0x00000004000e7882 */ /* 0x000fe20000000000 */
[----:B------:R-:W-:Y:S01]  /*2b920*/  UMOV UR5, URZ ;  /* 0x000000ff00057c82 */ /* 0x000fe20008000000 */
[----:B------:R-:W-:Y:S01]  /*2b930*/  UMOV UR6, URZ ;  /* 0x000000ff00067c82 */ /* 0x000fe20008000000 */
[----:B------:R-:W-:-:S05]  /*2b940*/  UMOV UR9, URZ ;  /* 0x000000ff00097c82 */ /* 0x000fca0008000000 */
.L_x_12:
[----:B------:R-:W-:Y:S01]  /*2b950*/  SHF.L.U32 R4, R4, 0x1f, RZ ;  /* 0x0000001f04047819 */ /* 0x000fe200000006ff */
[----:B------:R-:W-:-:S03]  /*2b960*/  UIADD3 UR6, UPT, UPT, UR6, 0x1, URZ ;  /* 0x0000000106067890 */ /* 0x000fc6000fffe0ff */
[----:B------:R-:W2:Y:S01]  /*2b970*/  SYNCS.PHASECHK.TRANS64.TRYWAIT P2, [UR8], R4 ;  /* 0x00000004ff0075a7 */ /* 0x000ea20008041108 */
[----:B------:R-:W-:-:S04]  /*2b980*/  UISETP.GT.AND UP1, UPT, UR6, 0x3, UPT ;  /* 0x000000030600788c */ /* 0x000fc8000bf24270 */
[----:B------:R-:W-:-:S04]  /*2b990*/  USEL UR6, UR6, URZ, !UP1 ;  /* 0x000000ff06067287 */ /* 0x000fc8000c800000 */
[----:B------:R-:W-:Y:S01]  /*2b9a0*/  ULEA UR15, UR6, UR7, 0x11 ;  /* 0x00000007060f7291 */ /* 0x000fe2000f8e88ff */
[----:B--2---:R-:W-:Y:S11]  /*2b9b0*/  @!P2 BRA `(.L_x_10) ;  /* 0x000001180064a947 */ /* 0x004ff60003800000 */
.L_x_18:
[----:B------:R-:W-:-:S04]  /*2b9c0*/  DEPBAR.LE SB0, 0x6 ;  /* 0x000081800000791a */ /* 0x000fc80000000000 */
[----:B------:R-:W-:Y:S01]  /*2b9d0*/  BAR.SYNC.DEFER_BLOCKING 0x0 ;  /* 0x0000000000007b1d */ /* 0x000fe20000010000 */
[----:B------:R-:W-:Y:S02]  /*2b9e0*/  UIADD3 UR5, UPT, UPT, UR5, 0x1, URZ ;  /* 0x0000000105057890 */ /* 0x000fe4000fffe0ff */
[----:B------:R-:W-:Y:S02]  /*2b9f0*/  ULEA UR8, UR13, UR7, 0x3 ;  /* 0x000000070d087291 */ /* 0x000fe4000f8e18ff */
[----:B------:R-:W-:Y:S02]  /*2ba00*/  UISETP.GT.AND UP1, UPT, UR5, 0x4, UPT ;  /* 0x000000040500788c */ /* 0x000fe4000bf24270 */
[----:B------:R-:W-:Y:S02]  /*2ba10*/  UIADD3 UR8, UPT, UPT, UR8, 0xa8000, URZ ;  /* 0x000a800008087890 */ /* 0x000fe4000fffe0ff */
[----:B------:R-:W-:Y:S01]  /*2ba20*/  USEL UR5, UR5, URZ, !UP1 ;  /* 0x000000ff05057287 */ /* 0x000fe2000c800000 */
[----:B------:R-:W-:Y:S01]  /*2ba30*/  UMOV UR4, UR9 ;  /* 0x0000000900047c82 */ /* 0x000fe20008000000 */
[----:B-1----:R-:W1:Y:S04]  /*2ba40*/  LDSM.16.M88.4 R4, [R81+UR15] ;  /* 0x0000000f5104783b */ /* 0x002e680008000200 */
[----:B------:R-:W2:Y:S04]  /*2ba50*/  LDSM.16.M88.4 R8, [R81+UR15+0x800] ;  /* 0x0008000f5108783b */ /* 0x000ea80008000200 */
[----:B------:R-:W3:Y:S04]  /*2ba60*/  LDSM.16.M88.4 R212, [R81+UR15+0x1000] ;  /* 0x0010000f51d4783b */ /* 0x000ee80008000200 */
[----:B------:R-:W4:Y:S04]  /*2ba70*/  LDSM.16.M88.4 R204, [R81+UR15+0x1800] ;  /* 0x0018000f51cc783b */ /* 0x000f280008000200 */
[----:B------:R-:W5:Y:S04]  /*2ba80*/  LDSM.16.M88.4 R208, [R81+UR15+0x2000] ;  /* 0x0020000f51d0783b */ /* 0x000f680008000200 */
[----:B------:R-:W5:Y:S04]  /*2ba90*/  LDSM.16.M88.4 R196, [R81+UR15+0x2800] ;  /* 0x0028000f51c4783b */ /* 0x000f680008000200 */
[----:B------:R-:W5:Y:S04]  /*2baa0*/  LDSM.16.M88.4 R200, [R81+UR15+0x3000] ;  /* 0x0030000f51c8783b */ /* 0x000f680008000200 */
[----:B------:R-:W5:Y:S04]  /*2bab0*/  LDSM.16.M88.4 R188, [R81+UR15+0x3800] ;  /* 0x0038000f51bc783b */ /* 0x000f680008000200 */
[----:B------:R-:W5:Y:S04]  /*2bac0*/  LDSM.16.M88.4 R192, [R81+UR15+0x4000] ;  /* 0x0040000f51c0783b */ /* 0x000f680008000200 */
[----:B------:R-:W5:Y:S04]  /*2bad0*/  LDSM.16.M88.4 R180, [R81+UR15+0x4800] ;  /* 0x0048000f51b4783b */ /* 0x000f680008000200 */
[----:B------:R-:W5:Y:S01]  /*2bae0*/  LDSM.16.M88.4 R184, [R81+UR15+0x5000] ;  /* 0x0050000f51b8783b */ /* 0x000f620008000200 */
[----:B-1----:R-:W-:-:S02]  /*2baf0*/  IMAD.MOV.U32 R12, RZ, RZ, R4 ;  /* 0x000000ffff0c7224 */ /* 0x002fc400078e0004 */
[----:B------:R-:W-:Y:S01]  /*2bb00*/  IMAD.MOV.U32 R13, RZ, RZ, R6 ;  /* 0x000000ffff0d7224 */ /* 0x000fe200078e0006 */
[----:B------:R-:W1:Y:S01]  /*2bb10*/  LDSM.16.M88.4 R172, [R81+UR15+0x5800] ;  /* 0x0058000f51ac783b */ /* 0x000e620008000200 */
[----:B--2---:R-:W-:Y:S01]  /*2bb20*/  MOV R14, R8 ;  /* 0x00000008000e7202 */ /* 0x004fe20000000f00 */
[----:B------:R-:W-:Y:S02]  /*2bb30*/  IMAD.MOV.U32 R15, RZ, RZ, R10 ;  /* 0x000000ffff0f7224 */ /* 0x000fe400078e000a */
[----:B------:R-:W2:Y:S01]  /*2bb40*/  LDSM.16.M88.4 R176, [R81+UR15+0x6000] ;  /* 0x0060000f51b0783b */ /* 0x000ea20008000200 */
[----:B---3--:R-:W-:Y:S01]  /*2bb50*/  IMAD.MOV.U32 R16, RZ, RZ, R212 ;  /* 0x000000ffff107224 */ /* 0x008fe200078e00d4 */
[----:B------:R-:W-:Y:S01]  /*2bb60*/  MOV R17, R214 ;  /* 0x000000d600117202 */ /* 0x000fe20000000f00 */
[----:B------:R-:W-:Y:S01]  /*2bb70*/  IMAD.MOV.U32 R4, RZ, RZ, R5 ;  /* 0x000000ffff047224 */ /* 0x000fe200078e0005 */
[----:B------:R-:W3:Y:S01]  /*2bb80*/  LDSM.16.M88.4 R164, [R81+UR15+0x6800] ;  /* 0x0068000f51a4783b */ /* 0x000ee20008000200 */
[----:B----4-:R-:W-:Y:S01]  /*2bb90*/  IMAD.MOV.U32 R18, RZ, RZ, R204 ;  /* 0x000000ffff127224 */ /* 0x010fe200078e00cc */
[----:B------:R-:W-:Y:S01]  /*2bba0*/  MOV R5, R7 ;  /* 0x0000000700057202 */ /* 0x000fe20000000f00 */
[----:B------:R-:W-:Y:S01]  /*2bbb0*/  IMAD.MOV.U32 R19, RZ, RZ, R206 ;  /* 0x000000ffff137224 */ /* 0x000fe200078e00ce */
[----:B------:R-:W4:Y:S01]  /*2bbc0*/  LDSM.16.M88.4 R168, [R81+UR15+0x7000] ;  /* 0x0070000f51a8783b */ /* 0x000f220008000200 */
[----:B-----5:R-:W-:Y:S01]  /*2bbd0*/  MOV R20, R208 ;  /* 0x000000d000147202 */ /* 0x020fe20000000f00 */
[----:B------:R-:W-:Y:S01]  /*2bbe0*/  IMAD.MOV.U32 R21, RZ, RZ, R210 ;  /* 0x000000ffff157224 */ /* 0x000fe200078e00d2 */
[----:B------:R-:W-:Y:S01]  /*2bbf0*/  MOV R8, R213 ;  /* 0x000000d500087202 */ /* 0x000fe20000000f00 */
[----:B------:R-:W5:Y:S01]  /*2bc00*/  LDSM.16.M88.4 R156, [R81+UR15+0x7800] ;  /* 0x0078000f519c783b */ /* 0x000f620008000200 */
[----:B------:R-:W-:Y:S01]  /*2bc10*/  IMAD.MOV.U32 R22, RZ, RZ, R196 ;  /* 0x000000ffff167224 */ /* 0x000fe200078e00c4 */
[----:B------:R-:W-:Y:S01]  /*2bc20*/  MOV R23, R198 ;  /* 0x000000c600177202 */ /* 0x000fe20000000f00 */
[----:B------:R-:W-:Y:S01]  /*2bc30*/  IMAD.MOV.U32 R6, RZ, RZ, R9 ;  /* 0x000000ffff067224 */ /* 0x000fe200078e0009 */
[----:B------:R-:W5:Y:S01]  /*2bc40*/  LDSM.16.M88.4 R160, [R81+UR15+0x8000] ;  /* 0x0080000f51a0783b */ /* 0x000f620008000200 */
[----:B------:R-:W-:-:S02]  /*2bc50*/  IMAD.MOV.U32 R24, RZ, RZ, R200 ;  /* 0x000000ffff187224 */ /* 0x000fc400078e00c8 */
[----:B------:R-:W-:Y:S01]  /*2bc60*/  IMAD.MOV.U32 R25, RZ, RZ, R202 ;  /* 0x000000ffff197224 */ /* 0x000fe200078e00ca */
[----:B------:R-:W5:Y:S01]  /*2bc70*/  LDSM.16.M88.4 R148, [R81+UR15+0x8800] ;  /* 0x0088000f5194783b */ /* 0x000f620008000200 */
[----:B------:R-:W-:Y:S01]  /*2bc80*/  MOV R26, R188 ;  /* 0x000000bc001a7202 */ /* 0x000fe20000000f00 */
[----:B------:R-:W-:Y:S02]  /*2bc90*/  IMAD.MOV.U32 R27, RZ, RZ, R190 ;  /* 0x000000ffff1b7224 */ /* 0x000fe400078e00be */
[----:B------:R-:W5:Y:S01]  /*2bca0*/  LDSM.16.M88.4 R152, [R81+UR15+0x9000] ;  /* 0x0090000f5198783b */ /* 0x000f620008000200 */
[----:B------:R-:W-:Y:S01]  /*2bcb0*/  IMAD.MOV.U32 R28, RZ, RZ, R192 ;  /* 0x000000ffff1c7224 */ /* 0x000fe200078e00c0 */
[----:B------:R-:W-:Y:S01]  /*2bcc0*/  MOV R29, R194 ;  /* 0x000000c2001d7202 */ /* 0x000fe20000000f00 */
[----:B------:R-:W-:Y:S01]  /*2bcd0*/  IMAD.MOV.U32 R7, RZ, RZ, R11 ;  /* 0x000000ffff077224 */ /* 0x000fe200078e000b */
[----:B------:R-:W5:Y:S01]  /*2bce0*/  LDSM.16.M88.4 R144, [R81+UR15+0x9800] ;  /* 0x0098000f5190783b */ /* 0x000f620008000200 */
[----:B------:R-:W-:Y:S01]  /*2bcf0*/  IMAD.MOV.U32 R30, RZ, RZ, R180 ;  /* 0x000000ffff1e7224 */ /* 0x000fe200078e00b4 */
[----:B------:R-:W-:Y:S01]  /*2bd00*/  MOV R11, R207 ;  /* 0x000000cf000b7202 */ /* 0x000fe20000000f00 */
[----:B------:R-:W-:Y:S01]  /*2bd10*/  IMAD.MOV.U32 R31, RZ, RZ, R182 ;  /* 0x000000ffff1f7224 */ /* 0x000fe200078e00b6 */
[----:B------:R-:W5:Y:S01]  /*2bd20*/  LDSM.16.M88.4 R140, [R81+UR15+0xa000] ;  /* 0x00a0000f518c783b */ /* 0x000f620008000200 */
[----:B------:R-:W-:Y:S01]  /*2bd30*/  MOV R32, R184 ;  /* 0x000000b800207202 */ /* 0x000fe20000000f00 */
[----:B------:R-:W-:-:S02]  /*2bd40*/  IMAD.MOV.U32 R33, RZ, RZ, R186 ;  /* 0x000000ffff217224 */ /* 0x000fc400078e00ba */
[----:B------:R-:W5:Y:S01]  /*2bd50*/  LDSM.16.M88.4 R128, [R81+UR15+0xa800] ;  /* 0x00a8000f5180783b */ /* 0x000f620008000200 */
[----:B-1----:R-:W-:Y:S01]  /*2bd60*/  IMAD.MOV.U32 R34, RZ, RZ, R172 ;  /* 0x000000ffff227224 */ /* 0x002fe200078e00ac */
[----:B------:R-:W-:Y:S01]  /*2bd70*/  MOV R35, R174 ;  /* 0x000000ae00237202 */ /* 0x000fe20000000f00 */
[----:B------:R-:W-:Y:S01]  /*2bd80*/  IMAD.MOV.U32 R9, RZ, RZ, R215 ;  /* 0x000000ffff097224 */ /* 0x000fe200078e00d7 */
[----:B------:R-:W1:Y:S01]  /*2bd90*/  LDSM.16.M88.4 R136, [R81+UR15+0xb000] ;  /* 0x00b0000f5188783b */ /* 0x000e620008000200 */
[----:B--2---:R-:W-:Y:S02]  /*2bda0*/  IMAD.MOV.U32 R36, RZ, RZ, R176 ;  /* 0x000000ffff247224 */ /* 0x004fe400078e00b0 */
[----:B------:R-:W-:Y:S01]  /*2bdb0*/  IMAD.MOV.U32 R37, RZ, RZ, R178 ;  /* 0x000000ffff257224 */ /* 0x000fe200078e00b2 */
[----:B------:R-:W2:Y:S01]  /*2bdc0*/  LDSM.16.M88.4 R120, [R81+UR15+0xb800] ;  /* 0x00b8000f5178783b */ /* 0x000ea20008000200 */
[----:B---3--:R-:W-:Y:S01]  /*2bdd0*/  MOV R38, R164 ;  /* 0x000000a400267202 */ /* 0x008fe20000000f00 */
[----:B------:R-:W-:-:S02]  /*2bde0*/  IMAD.MOV.U32 R39, RZ, RZ, R166 ;  /* 0x000000ffff277224 */ /* 0x000fc400078e00a6 */
[----:B------:R-:W3:Y:S01]  /*2bdf0*/  LDSM.16.M88.4 R124, [R81+UR15+0xc000] ;  /* 0x00c0000f517c783b */ /* 0x000ee20008000200 */
[----:B----4-:R-:W-:Y:S01]  /*2be00*/  IMAD.MOV.U32 R40, RZ, RZ, R168 ;  /* 0x000000ffff287224 */ /* 0x010fe200078e00a8 */
[----:B------:R-:W-:Y:S01]  /*2be10*/  MOV R41, R170 ;  /* 0x000000aa00297202 */ /* 0x000fe20000000f00 */
[----:B------:R-:W-:Y:S01]  /*2be20*/  IMAD.MOV.U32 R10, RZ, RZ, R205 ;  /* 0x000000ffff0a7224 */ /* 0x000fe200078e00cd */
[----:B------:R-:W4:Y:S01]  /*2be30*/  LDSM.16.M88.4 R112, [R81+UR15+0xc800] ;  /* 0x00c8000f5170783b */ /* 0x000f220008000200 */
[----:B-----5:R-:W-:Y:S02]  /*2be40*/  IMAD.MOV.U32 R42, RZ, RZ, R156 ;  /* 0x000000ffff2a7224 */ /* 0x020fe400078e009c */
[----:B------:R-:W-:Y:S01]  /*2be50*/  IMAD.MOV.U32 R43, RZ, RZ, R158 ;  /* 0x000000ffff2b7224 */ /* 0x000fe200078e009e */
[----:B------:R-:W5:Y:S01]  /*2be60*/  LDSM.16.M88.4 R116, [R81+UR15+0xd000] ;  /* 0x00d0000f5174783b */ /* 0x000f620008000200 */
[----:B------:R-:W-:Y:S01]  /*2be70*/  MOV R44, R160 ;  /* 0x000000a0002c7202 */ /* 0x000fe20000000f00 */
[----:B------:R-:W-:-:S02]  /*2be80*/  IMAD.MOV.U32 R45, RZ, RZ, R162 ;  /* 0x000000ffff2d7224 */ /* 0x000fc400078e00a2 */
[----:B------:R-:W5:Y:S01]  /*2be90*/  LDSM.16.M88.4 R104, [R81+UR15+0xd800] ;  /* 0x00d8000f5168783b */ /* 0x000f620008000200 */
[----:B------:R-:W-:Y:S01]  /*2bea0*/  IMAD.MOV.U32 R46, RZ, RZ, R148 ;  /* 0x000000ffff2e7224 */ /* 0x000fe200078e0094 */
[----:B------:R-:W-:Y:S02]  /*2beb0*/  MOV R47, R150 ;  /* 0x00000096002f7202 */ /* 0x000fe40000000f00 */
[----:B------:R-:W5:Y:S01]  /*2bec0*/  LDSM.16.M88.4 R108, [R81+UR15+0xe000] ;  /* 0x00e0000f516c783b */ /* 0x000f620008000200 */
[----:B------:R-:W-:Y:S02]  /*2bed0*/  IMAD.MOV.U32 R48, RZ, RZ, R152 ;  /* 0x000000ffff307224 */ /* 0x000fe400078e0098 */
        /* <DEDUP_REMOVED lines=10> */
[----:B-1----:R-:W-:Y:S01]  /*2bf80*/  MOV R56, R136 ;  /* 0x0000008800387202 */ /* 0x002fe20000000f00 */
[----:B------:R-:W-:Y:S01]  /*2bf90*/  IMAD.MOV.U32 R57, RZ, RZ, R138 ;  /* 0x000000ffff397224 */ /* 0x000fe200078e008a */
[----:B------:R-:W-:Y:S01]  /*2bfa0*/  LDSM.16.M88.4 R92, [R81+UR15+0x10000] ;  /* 0x0100000f515c783b */ /* 0x000fe20008000200 */
[----:B--2---:R-:W-:Y:S01]  /*2bfb0*/  IMAD.MOV.U32 R58, RZ, RZ, R120 ;  /* 0x000000ffff3a7224 */ /* 0x004fe200078e0078 */
[----:B------:R-:W-:-:S02]  /*2bfc0*/  MOV R59, R122 ;  /* 0x0000007a003b7202 */ /* 0x000fc40000000f00 */
[----:B------:R-:W-:Y:S01]  /*2bfd0*/  LDSM.16.M88.4 R88, [R81+UR15+0x10800] ;  /* 0x0108000f5158783b */ /* 0x000fe20008000200 */
[----:B---3--:R-:W-:Y:S02]  /*2bfe0*/  IMAD.MOV.U32 R60, RZ, RZ, R124 ;  /* 0x000000ffff3c7224 */ /* 0x008fe400078e007c */
[----:B------:R-:W-:Y:S01]  /*2bff0*/  IMAD.MOV.U32 R61, RZ, RZ, R126 ;  /* 0x000000ffff3d7224 */ /* 0x000fe200078e007e */
[----:B------:R-:W-:Y:S01]  /*2c000*/  LDSM.16.M88.4 R216, [R81+UR15+0x12000] ;  /* 0x0120000f51d8783b */ /* 0x000fe20008000200 */
[----:B----4-:R-:W-:Y:S01]  /*2c010*/  MOV R62, R112 ;  /* 0x00000070003e7202 */ /* 0x010fe20000000f00 */
[----:B------:R-:W-:Y:S02]  /*2c020*/  IMAD.MOV.U32 R63, RZ, RZ, R114 ;  /* 0x000000ffff3f7224 */ /* 0x000fe400078e0072 */
[----:B------:R-:W-:Y:S01]  /*2c030*/  LDSM.16.M88.4 R212, [R81+UR15+0x13000] ;  /* 0x0130000f51d4783b */ /* 0x000fe20008000200 */
[----:B-----5:R-:W-:Y:S01]  /*2c040*/  IMAD.MOV.U32 R64, RZ, RZ, R116 ;  /* 0x000000ffff407224 */ /* 0x020fe200078e0074 */
[----:B------:R-:W-:-:S02]  /*2c050*/  MOV R65, R118 ;  /* 0x0000007600417202 */ /* 0x000fc40000000f00 */
[----:B------:R-:W-:Y:S01]  /*2c060*/  LDSM.16.M88.4 R204, [R81+UR15+0x14000] ;  /* 0x0140000f51cc783b */ /* 0x000fe20008000200 */
[----:B------:R-:W-:Y:S02]  /*2c070*/  IMAD.MOV.U32 R66, RZ, RZ, R104 ;  /* 0x000000ffff427224 */ /* 0x000fe400078e0068 */
        /* <DEDUP_REMOVED lines=8> */
[----:B------:R-:W-:-:S04]  /*2c100*/  IMAD.MOV.U32 R75, RZ, RZ, R78 ;  /* 0x000000ffff4b7224 */ /* 0x000fc800078e004e */
[----:B------:R1:W-:Y:S02]  /*2c110*/  STTM.x64 tmem[UR11+0x80], R12 ;  /* 0x0000800c000079ed */ /* 0x0003e4000834000b */
        /* <DEDUP_REMOVED lines=37> */
[----:B------:R-:W-:Y:S01]  /*2c370*/  LDSM.16.M88.4 R208, [R81+UR15+0x12800] ;  /* 0x0128000f51d0783b */ /* 0x000fe20008000200 */
[----:B------:R-:W-:-:S02]  /*2c380*/  IMAD.MOV.U32 R40, RZ, RZ, R153 ;  /* 0x000000ffff287224 */ /* 0x000fc400078e0099 */
[----:B------:R-:W-:Y:S01]  /*2c390*/  IMAD.MOV.U32 R42, RZ, RZ, R145 ;  /* 0x000000ffff2a7224 */ /* 0x000fe200078e0091 */
[----:B------:R-:W-:Y:S01]  /*2c3a0*/  LDSM.16.M88.4 R200, [R81+UR15+0x13800] ;  /* 0x0138000f51c8783b */ /* 0x000fe20008000200 */
[----:B------:R-:W-:Y:S02]  /*2c3b0*/  IMAD.MOV.U32 R43, RZ, RZ, R147 ;  /* 0x000000ffff2b7224 */ /* 0x000fe400078e0093 */
[----:B------:R-:W-:Y:S01]  /*2c3c0*/  IMAD.MOV.U32 R45, RZ, RZ, R143 ;  /* 0x000000ffff2d7224 */ /* 0x000fe200078e008f */
[----:B------:R-:W-:Y:S01]  /*2c3d0*/  LDSM.16.M88.4 R192, [R81+UR15+0x14800] ;  /* 0x0148000f51c0783b */ /* 0x000fe20008000200 */
[----:B------:R-:W-:Y:S02]  /*2c3e0*/  IMAD.MOV.U32 R46, RZ, RZ, R129 ;  /* 0x000000ffff2e7224 */ /* 0x000fe400078e0081 */
        /* <DEDUP_REMOVED lines=20> */
[----:B------:R-:W-:-:S03]  /*2c530*/  IMAD.MOV.U32 R67, RZ, RZ, R79 ;  /* 0x000000ffff437224 */ /* 0x000fc600078e004f */
[----:B------:R-:W-:Y:S04]  /*2c540*/  LDSM.16.M88.4 R96, [R81+UR15+0x11800] ;  /* 0x0118000f5160783b */ /* 0x000fe80008000200 */
        /* <DEDUP_REMOVED lines=10> */
[----:B------:R-:W1:Y:S04]  /*2c5f0*/  LDSM.16.M88.4 R128, [R81+UR15+0x1d000] ;  /* 0x01d0000f5180783b */ /* 0x000e680008000200 */
[----:B------:R-:W2:Y:S04]  /*2c600*/  LDSM.16.M88.4 R116, [R81+UR15+0x1d800] ;  /* 0x01d8000f5174783b */ /* 0x000ea80008000200 */
[----:B------:R-:W3:Y:S04]  /*2c610*/  LDSM.16.M88.4 R120, [R81+UR15+0x1e000] ;  /* 0x01e0000f5178783b */ /* 0x000ee80008000200 */
[----:B------:R-:W4:Y:S04]  /*2c620*/  LDSM.16.M88.4 R108, [R81+UR15+0x1e800] ;  /* 0x01e8000f516c783b */ /* 0x000f280008000200 */
[----:B------:R-:W5:Y:S04]  /*2c630*/  LDSM.16.M88.4 R112, [R81+UR15+0x1f000] ;  /* 0x01f0000f5170783b */ /* 0x000f680008000200 */
[----:B------:R-:W5:Y:S01]  /*2c640*/  LDSM.16.M88.4 R104, [R81+UR15+0x1f800] ;  /* 0x01f8000f5168783b */ /* 0x000f620008000200 */
[----:B------:R5:W-:Y:S01]  /*2c650*/  STTM.x64 tmem[UR11+0x100], R4 ;  /* 0x00010004000079ed */ /* 0x000be2000834000b */
[----:B-1----:R-:W-:-:S02]  /*2c660*/  IMAD.MOV.U32 R68, RZ, RZ, R128 ;  /* 0x000000ffff447224 */ /* 0x002fc400078e0080 */
[----:B------:R-:W-:Y:S01]  /*2c670*/  IMAD.MOV.U32 R69, RZ, RZ, R130 ;  /* 0x000000ffff457224 */ /* 0x000fe200078e0082 */
[----:B--2---:R-:W-:Y:S01]  /*2c680*/  MOV R70, R116 ;  /* 0x0000007400467202 */ /* 0x004fe20000000f00 */
[----:B------:R-:W-:Y:S02]  /*2c690*/  IMAD.MOV.U32 R71, RZ, RZ, R118 ;  /* 0x000000ffff477224 */ /* 0x000fe400078e0076 */
[----:B---3--:R-:W-:Y:S01]  /*2c6a0*/  IMAD.MOV.U32 R72, RZ, RZ, R120 ;  /* 0x000000ffff487224 */ /* 0x008fe200078e0078 */
[----:B------:R-:W-:Y:S01]  /*2c6b0*/  MOV R73, R122 ;  /* 0x0000007a00497202 */ /* 0x000fe20000000f00 */
[----:B----4-:R-:W-:Y:S02]  /*2c6c0*/  IMAD.MOV.U32 R74, RZ, RZ, R108 ;  /* 0x000000ffff4a7224 */ /* 0x010fe400078e006c */
[----:B------:R-:W-:Y:S01]  /*2c6d0*/  IMAD.MOV.U32 R75, RZ, RZ, R110 ;  /* 0x000000ffff4b7224 */ /* 0x000fe200078e006e */
[----:B-----5:R-:W-:Y:S01]  /*2c6e0*/  MOV R76, R112 ;  /* 0x00000070004c7202 */ /* 0x020fe20000000f00 */
[----:B------:R-:W-:-:S02]  /*2c6f0*/  IMAD.MOV.U32 R77, RZ, RZ, R114 ;  /* 0x000000ffff4d7224 */ /* 0x000fc400078e0072 */
[----:B------:R-:W-:Y:S01]  /*2c700*/  IMAD.MOV.U32 R78, RZ, RZ, R104 ;  /* 0x000000ffff4e7224 */ /* 0x000fe200078e0068 */
[----:B------:R-:W-:Y:S02]  /*2c710*/  MOV R79, R106 ;  /* 0x0000006a004f7202 */ /* 0x000fe40000000f00 */
        /* <DEDUP_REMOVED lines=57> */
[----:B------:R1:W-:Y:S01]  /*2cab0*/  STTM.x64 tmem[UR11+0xc0], R16 ;  /* 0x0000c010000079ed */ /* 0x0003e2000834000b */
[----:B------:R-:W-:Y:S02]  /*2cac0*/  IMAD.MOV.U32 R5, RZ, RZ, R95 ;  /* 0x000000ffff057224 */ /* 0x000fe400078e005f */
[----:B------:R-:W-:Y:S02]  /*2cad0*/  IMAD.MOV.U32 R7, RZ, RZ, R91 ;  /* 0x000000ffff077224 */ /* 0x000fe400078e005b */
[----:B------:R-:W-:Y:S02]  /*2cae0*/  IMAD.MOV.U32 R8, RZ, RZ, R101 ;  /* 0x000000ffff087224 */ /* 0x000fe400078e0065 */
[----:B------:R-:W-:Y:S02]  /*2caf0*/  IMAD.MOV.U32 R10, RZ, RZ, R97 ;  /* 0x000000ffff0a7224 */ /* 0x000fe400078e0061 */
[----:B------:R-:W-:-:S02]  /*2cb00*/  IMAD.MOV.U32 R11, RZ, RZ, R99 ;  /* 0x000000ffff0b7224 */ /* 0x000fc400078e0063 */
        /* <DEDUP_REMOVED lines=54> */
[----:B------:R1:W-:Y:S01]  /*2ce70*/  STTM.x64 tmem[UR11+0x140], R4 ;  /* 0x00014004000079ed */ /* 0x0003e2000834000b */
[----:B------:R-:W2:Y:S02]  /*2ce80*/  FENCE.VIEW.ASYNC.T ;  /* 0x00000000000073c6 */ /* 0x000ea40000000200 */
[----:B--2---:R-:W-:Y:S06]  /*2ce90*/  BAR.SYNC.DEFER_BLOCKING 0x0 ;  /* 0x0000000000007b1d */ /* 0x004fec0000010000 */
[----:B------:R-:W-:Y:S05]  /*2cea0*/  @P1 BRA `(.L_x_11) ;  /* 0x0000000800a41947 */ /* 0x000fea0003800000 */
[----:B------:R-:W-:Y:S01]  /*2ceb0*/  ULEA UR9, UR5, UR7, 0xf ;  /* 0x0000000705097291 */ /* 0x000fe2000f8e78ff */
[----:B-1----:R-:W-:Y:S01]  /*2cec0*/  MOV.SPILL R4, UR15 ;  /* 0x0000000f00047c02 */ /* 0x002fe20009000f00 */
[----:B------:R-:W-:Y:S01]  /*2ced0*/  UMOV UR21, URZ ;  /* 0x000000ff00157c82 */ /* 0x000fe20008000000 */
[----:B------:R-:W-:Y:S01]  /*2cee0*/  UIADD3 UR64, UPT, UPT, UR10, 0x88, URZ ;  /* 0x000000880a407890 */ /* 0x000fe2000fffe0ff */
[----:B------:R-:W-:Y:S01]  /*2cef0*/  MOV.SPILL R5, UR14 ;  /* 0x0000000e00057c02 */ /* 0x000fe20009000f00 */
[----:B------:R-:W-:Y:S02]  /*2cf00*/  UIADD3 UR9, UPT, UPT, UR9, 0x80000, URZ ;  /* 0x0008000009097890 */ /* 0x000fe4000fffe0ff */
[----:B------:R-:W-:Y:S02]  /*2cf10*/  UIADD3 UR65, UPT, UPT, UR10, 0x90, URZ ;  /* 0x000000900a417890 */ /* 0x000fe4000fffe0ff */
[----:B------:R-:W-:Y:S02]  /*2cf20*/  USHF.R.U32.HI UR46, URZ, 0x4, UR9 ;  /* 0x00000004ff2e7899 */ /* 0x000fe40008011609 */
[----:B------:R-:W-:-:S02]  /*2cf30*/  UIADD3 UR77, UPT, UPT, UR10, 0x98, URZ ;  /* 0x000000980a4d7890 */ /* 0x000fc4000fffe0ff */
[----:B------:R-:W-:Y:S01]  /*2cf40*/  USGXT.U32 UR46, UR46, 0xe ;  /* 0x0000000e2e2e789a */ /* 0x000fe20008000000 */
[----:B------:R-:W-:Y:S01]  /*2cf50*/  UMOV UR26, 0x0 ;  /* 0x00000000001a7882 */ /* 0x000fe20000000000 */
[----:B------:R-:W-:Y:S02]  /*2cf60*/  UMOV UR27, 0x8100910 ;  /* 0x08100910001b7882 */ /* 0x000fe40000000000 */
[----:B------:R-:W-:Y:S01]  /*2cf70*/  UIADD3 UR48, UP1, UPT, UR46, 0x2, URZ ;  /* 0x000000022e307890 */ /* 0x000fe2000ff3e0ff */
[----:B------:R-:W-:Y:S01]  /*2cf80*/  UMOV UR47, 0x40004040 ;  /* 0x40004040002f7882 */ /* 0x000fe20000000000 */
[----:B------:R-:W-:Y:S02]  /*2cf90*/  UMOV UR28, 0x0 ;  /* 0x00000000001c7882 */ /* 0x000fe40000000000 */
[----:B------:R-:W-:Y:S01]  /*2cfa0*/  UIADD3.X UR49, UPT, UPT, UR21, 0x40004040, URZ, UP1, !UPT ;  /* 0x4000404015317890 */ /* 0x000fe20008ffe4ff */
[----:B------:R1:W-:Y:S01]  /*2cfb0*/  UTCHMMA tmem[UR12], gdesc[UR46], tmem[UR10], tmem[UR26], idesc[UR27], UPT ;  /* 0x00ff1a2e0c0079ea */ /* 0x0003e2000b80000a */
[----:B------:R-:W-:-:S02]  /*2cfc0*/  UIADD3 UR50, UP1, UPT, UR48, 0x2, URZ ;  /* 0x0000000230327890 */ /* 0x000fc4000ff3e0ff */
[----:B------:R-:W-:Y:S02]  /*2cfd0*/  UIADD3 UR52, UP2, UPT, UR48, 0x4, URZ ;  /* 0x0000000430347890 */ /* 0x000fe4000ff5e0ff */
[----:B------:R-:W-:Y:S02]  /*2cfe0*/  UIADD3.X UR51, UPT, UPT, UR49, URZ, URZ, UP1, !UPT ;  /* 0x000000ff31337290 */ /* 0x000fe40008ffe4ff */
[----:B------:R-:W-:Y:S02]  /*2cff0*/  UIADD3.X UR53, UPT, UPT, UR49, URZ, URZ, UP2, !UPT ;  /* 0x000000ff31357290 */ /* 0x000fe400097fe4ff */
[----:B------:R-:W-:Y:S02]  /*2d000*/  UIADD3 UR54, UP2, UPT, UR48, 0x1fe, URZ ;  /* 0x000001fe30367890 */ /* 0x000fe4000ff5e0ff */
[----:B------:R-:W-:Y:S01]  /*2d010*/  UIADD3 UR56, UP1, UPT, UR48, 0x200, URZ ;  /* 0x0000020030387890 */ /* 0x000fe2000ff3e0ff */
[----:B------:R-:W-:Y:S01]  /*2d020*/  UMOV UR29, 0x8100910 ;  /* 0x08100910001d7882 */ /* 0x000fe20000000000 */
[----:B------:R-:W-:-:S02]  /*2d030*/  UIADD3.X UR55, UPT, UPT, UR49, URZ, URZ, UP2, !UPT ;  /* 0x000000ff31377290 */ /* 0x000fc400097fe4ff */
[----:B------:R2:W-:Y:S01]  /*2d040*/  UTCHMMA tmem[UR64], gdesc[UR48], tmem[UR10], tmem[UR28], idesc[UR29], UPT ;  /* 0x00ff1c30400079ea */ /* 0x0005e2000b80000a */
[----:B------:R-:W-:Y:S02]  /*2d050*/  UIADD3 UR76, UPT, UPT, UR10, 0xa0, URZ ;  /* 0x000000a00a4c7890 */ /* 0x000fe4000fffe0ff */
[----:B-1----:R-:W-:Y:S02]  /*2d060*/  UIADD3 UR26, UP2, UPT, UR48, 0x202, URZ ;  /* 0x00000202301a7890 */ /* 0x002fe4000ff5e0ff */
[----:B------:R-:W-:Y:S01]  /*2d070*/  UIADD3.X UR57, UPT, UPT, UR49, URZ, URZ, UP1, !UPT ;  /* 0x000000ff31397290 */ /* 0x000fe20008ffe4ff */
[----:B------:R-:W-:Y:S01]  /*2d080*/  UMOV UR32, 0x0 ;  /* 0x0000000000207882 */ /* 0x000fe20000000000 */
[----:B------:R-:W-:Y:S01]  /*2d090*/  UMOV UR33, 0x8100910 ;  /* 0x0810091000217882 */ /* 0x000fe20000000000 */
[----:B------:R-:W-:Y:S02]  /*2d0a0*/  UIADD3 UR66, UPT, UPT, UR10, 0xa8, URZ ;  /* 0x000000a80a427890 */ /* 0x000fe4000fffe0ff */
[----:B------:R1:W-:Y:S01]  /*2d0b0*/  UTCHMMA tmem[UR65], gdesc[UR50], tmem[UR10], tmem[UR32], idesc[UR33], UPT ;  /* 0x00ff2032410079ea */ /* 0x0003e2000b80000a */
[----:B--2---:R-:W-:Y:S01]  /*2d0c0*/  UIADD3 UR28, UP1, UPT, UR48, 0x204, URZ ;  /* 0x00000204301c7890 */ /* 0x004fe2000ff3e0ff */
[----:B------:R-:W-:Y:S01]  /*2d0d0*/  UMOV UR30, 0x0 ;  /* 0x00000000001e7882 */ /* 0x000fe20000000000 */
[----:B------:R-:W-:Y:S01]  /*2d0e0*/  UMOV UR31, 0x8100910 ;  /* 0x08100910001f7882 */ /* 0x000fe20000000000 */
[----:B------:R-:W-:-:S02]  /*2d0f0*/  UIADD3 UR67, UPT, UPT, UR10, 0xb0, URZ ;  /* 0x000000b00a437890 */ /* 0x000fc4000fffe0ff */
[----:B------:R2:W-:Y:S01]  /*2d100*/  UTCHMMA tmem[UR77], gdesc[UR52], tmem[UR10], tmem[UR30], idesc[UR31], UPT ;  /* 0x00ff1e344d0079ea */ /* 0x0005e2000b80000a */
[----:B------:R-:W-:Y:S02]  /*2d110*/  UIADD3.X UR27, UPT, UPT, UR49, URZ, URZ, UP2, !UPT ;  /* 0x000000ff311b7290 */ /* 0x000fe400097fe4ff */
[----:B------:R-:W-:Y:S02]  /*2d120*/  UIADD3 UR69, UPT, UPT, UR10, 0xb8, URZ ;  /* 0x000000b80a457890 */ /* 0x000fe4000fffe0ff */
[----:B------:R-:W-:Y:S02]  /*2d130*/  UIADD3.X UR29, UPT, UPT, UR49, URZ, URZ, UP1, !UPT ;  /* 0x000000ff311d7290 */ /* 0x000fe40008ffe4ff */
[----:B-1----:R-:W-:Y:S01]  /*2d140*/  UIADD3 UR32, UP1, UPT, UR48, 0x400, URZ ;  /* 0x0000040030207890 */ /* 0x002fe2000ff3e0ff */
[----:B------:R-:W-:Y:S01]  /*2d150*/  UMOV UR34, 0x0 ;  /* 0x0000000000227882 */ /* 0x000fe20000000000 */
[----:B--2---:R-:W-:Y:S01]  /*2d160*/  UIADD3 UR30, UP2, UPT, UR48, 0x3fe, URZ ;  /* 0x000003fe301e7890 */ /* 0x004fe2000ff5e0ff */
[----:B------:R-:W-:Y:S01]  /*2d170*/  UMOV UR35, 0x8100910 ;  /* 0x0810091000237882 */ /* 0x000fe20000000000 */
[----:B------:R-:W-:Y:S01]  /*2d180*/  UMOV UR36, 0x0 ;  /* 0x0000000000247882 */ /* 0x000fe20000000000 */
[----:B------:R-:W-:Y:S01]  /*2d190*/  UMOV UR37, 0x8100910 ;  /* 0x0810091000257882 */ /* 0x000fe20000000000 */
[----:B------:R1:W-:Y:S01]  /*2d1a0*/  UTCHMMA tmem[UR76], gdesc[UR54], tmem[UR10], tmem[UR34], idesc[UR35], UPT ;  /* 0x00ff22364c0079ea */ /* 0x0003e2000b80000a */
[----:B------:R-:W-:Y:S01]  /*2d1b0*/  UIADD3.X UR31, UPT, UPT, UR49, URZ, URZ, UP2, !UPT ;  /* 0x000000ff311f7290 */ /* 0x000fe200097fe4ff */
[----:B------:R2:W-:Y:S01]  /*2d1c0*/  UTCHMMA tmem[UR66], gdesc[UR56], tmem[UR10], tmem[UR36], idesc[UR37], UPT ;  /* 0x00ff2438420079ea */ /* 0x0005e2000b80000a */
[----:B------:R-:W-:-:S02]  /*2d1d0*/  UIADD3 UR68, UPT, UPT, UR10, 0xc0, URZ ;  /* 0x000000c00a447890 */ /* 0x000fc4000fffe0ff */
[----:B------:R-:W-:Y:S01]  /*2d1e0*/  UIADD3.X UR33, UPT, UPT, UR49, URZ, URZ, UP1, !UPT ;  /* 0x000000ff31217290 */ /* 0x000fe20008ffe4ff */
[----:B------:R-:W-:Y:S01]  /*2d1f0*/  UMOV UR40, 0x0 ;  /* 0x0000000000287882 */ /* 0x000fe20000000000 */
[----:B------:R-:W-:Y:S01]  /*2d200*/  UMOV UR41, 0x8100910 ;  /* 0x0810091000297882 */ /* 0x000fe20000000000 */
[----:B------:R-:W-:Y:S02]  /*2d210*/  UIADD3 UR63, UPT, UPT, UR10, 0xc8, URZ ;  /* 0x000000c80a3f7890 */ /* 0x000fe4000fffe0ff */
[----:B------:R3:W-:Y:S01]  /*2d220*/  UTCHMMA tmem[UR67], gdesc[UR26], tmem[UR10], tmem[UR40], idesc[UR41], UPT ;  /* 0x00ff281a430079ea */ /* 0x0007e2000b80000a */
[----:B-1----:R-:W-:Y:S02]  /*2d230*/  UIADD3 UR34, UP2, UPT, UR48, 0x402, URZ ;  /* 0x0000040230227890 */ /* 0x002fe4000ff5e0ff */
[----:B--2---:R-:W-:Y:S01]  /*2d240*/  UIADD3 UR36, UP1, UPT, UR48, 0x404, URZ ;  /* 0x0000040430247890 */ /* 0x004fe2000ff3e0ff */
[----:B------:R-:W-:Y:S01]  /*2d250*/  UMOV UR38, 0x0 ;  /* 0x0000000000267882 */ /* 0x000fe20000000000 */
[----:B------:R-:W-:Y:S01]  /*2d260*/  UMOV UR39, 0x8100910 ;  /* 0x0810091000277882 */ /* 0x000fe20000000000 */
[----:B------:R-:W-:Y:S01]  /*2d270*/  UIADD3.X UR35, UPT, UPT, UR49, URZ, URZ, UP2, !UPT ;  /* 0x000000ff31237290 */ /* 0x000fe200097fe4ff */
[----:B------:R1:W-:Y:S01]  /*2d280*/  UTCHMMA tmem[UR69], gdesc[UR28], tmem[UR10], tmem[UR38], idesc[UR39], UPT ;  /* 0x00ff261c450079ea */ /* 0x0003e2000b80000a */
[----:B------:R-:W-:-:S02]  /*2d290*/  UIADD3.X UR37, UPT, UPT, UR49, URZ, URZ, UP1, !UPT ;  /* 0x000000ff31257290 */ /* 0x000fc40008ffe4ff */
[----:B---3--:R-:W-:Y:S01]  /*2d2a0*/  UIADD3 UR40, UP1, UPT, UR48, 0x600, URZ ;  /* 0x0000060030287890 */ /* 0x008fe2000ff3e0ff */
[----:B------:R-:W-:Y:S01]  /*2d2b0*/  UMOV UR42, 0x0 ;  /* 0x00000000002a7882 */ /* 0x000fe20000000000 */
[----:B------:R-:W-:Y:S01]  /*2d2c0*/  UMOV UR43, 0x8100910 ;  /* 0x08100910002b7882 */ /* 0x000fe20000000000 */
[----:B------:R-:W-:Y:S01]  /*2d2d0*/  UMOV UR44, 0x0 ;  /* 0x00000000002c7882 */ /* 0x000fe20000000000 */
[----:B------:R-:W-:Y:S01]  /*2d2e0*/  UMOV UR45, 0x8100910 ;  /* 0x08100910002d7882 */ /* 0x000fe20000000000 */
[----:B------:R2:W-:Y:S01]  /*2d2f0*/  UTCHMMA tmem[UR68], gdesc[UR30], tmem[UR10], tmem[UR42], idesc[UR43], UPT ;  /* 0x00ff2a1e440079ea */ /* 0x0005e2000b80000a */
[----:B-1----:R-:W-:Y:S01]  /*2d300*/  UIADD3 UR38, UP2, UPT, UR48, 0x5fe, URZ ;  /* 0x000005fe30267890 */ /* 0x002fe2000ff5e0ff */
[----:B------:R1:W-:Y:S01]  /*2d310*/  UTCHMMA tmem[UR63], gdesc[UR32], tmem[UR10], tmem[UR44], idesc[UR45], UPT ;  /* 0x00ff2c203f0079ea */ /* 0x0003e2000b80000a */
[----:B------:R-:W-:Y:S02]  /*2d320*/  UIADD3 UR62, UPT, UPT, UR10, 0xd0, URZ ;  /* 0x000000d00a3e7890 */ /* 0x000fe4000fffe0ff */
[----:B------:R-:W-:-:S02]  /*2d330*/  UIADD3.X UR39, UPT, UPT, UR49, URZ, URZ, UP2, !UPT ;  /* 0x000000ff31277290 */ /* 0x000fc400097fe4ff */
[----:B------:R-:W-:Y:S02]  /*2d340*/  UIADD3.X UR41, UPT, UPT, UR49, URZ, URZ, UP1, !UPT ;  /* 0x000000ff31297290 */ /* 0x000fe40008ffe4ff */
[----:B------:R-:W-:Y:S02]  /*2d350*/  UIADD3 UR59, UPT, UPT, UR10, 0xd8, URZ ;  /* 0x000000d80a3b7890 */ /* 0x000fe4000fffe0ff */
[----:B--2---:R-:W-:Y:S02]  /*2d360*/  UIADD3 UR42, UP2, UPT, UR48, 0x602, URZ ;  /* 0x00000602302a7890 */ /* 0x004fe4000ff5e0ff */
[----:B-1----:R-:W-:Y:S02]  /*2d370*/  UIADD3 UR44, UP1, UPT, UR48, 0x604, URZ ;  /* 0x00000604302c7890 */ /* 0x002fe4000ff3e0ff */
[----:B------:R-:W-:Y:S02]  /*2d380*/  UIADD3 UR58, UPT, UPT, UR10, 0xe0, URZ ;  /* 0x000000e00a3a7890 */ /* 0x000fe4000fffe0ff */
[----:B------:R-:W-:-:S02]  /*2d390*/  UIADD3 UR9, UPT, UPT, UR10, 0xe8, URZ ;  /* 0x000000e80a097890 */ /* 0x000fc4000fffe0ff */
[----:B------:R-:W-:Y:S02]  /*2d3a0*/  UIADD3 UR18, UPT, UPT, UR10, 0xf0, URZ ;  /* 0x000000f00a127890 */ /* 0x000fe4000fffe0ff */
[----:B------:R-:W-:Y:S02]  /*2d3b0*/  UIADD3.X UR43, UPT, UPT, UR49, URZ, URZ, UP2, !UPT ;  /* 0x000000ff312b7290 */ /* 0x000fe400097fe4ff */
[----:B------:R-:W-:Y:S02]  /*2d3c0*/  UIADD3 UR19, UPT, UPT, UR10, 0xf8, URZ ;  /* 0x000000f80a137890 */ /* 0x000fe4000fffe0ff */
[----:B------:R-:W-:Y:S02]  /*2d3d0*/  UIADD3.X UR45, UPT, UPT, UR49, URZ, URZ, UP1, !UPT ;  /* 0x000000ff312d7290 */ /* 0x000fe40008ffe4ff */
[----:B------:R-:W-:Y:S02]  /*2d3e0*/  UIADD3 UR20, UPT, UPT, UR10, 0x40, URZ ;  /* 0x000000400a147890 */ /* 0x000fe4000fffe0ff */
        /* <DEDUP_REMOVED lines=19> */
[----:B------:R-:W-:Y:S01]  /*2d520*/  UTCHMMA tmem[UR9], gdesc[UR40], tmem[UR10], tmem[UR74], idesc[UR75], UPT ;  /* 0x00ff4a28090079ea */ /* 0x000fe2000b80000a */
[----:B------:R-:W-:Y:S01]  /*2d530*/  UIADD3 UR67, UPT, UPT, UR10, 0x120, URZ ;  /* 0x000001200a437890 */ /* 0x000fe2000fffe0ff */
[----:B------:R-:W-:Y:S01]  /*2d540*/  UMOV UR76, 0x0 ;  /* 0x00000000004c7882 */ /* 0x000fe20000000000 */
[----:B------:R-:W-:Y:S01]  /*2d550*/  UMOV UR77, 0x8100910 ;  /* 0x08100910004d7882 */ /* 0x000fe20000000000 */
[----:B------:R-:W-:Y:S01]  /*2d560*/  UMOV UR14, 0x0 ;  /* 0x00000000000e7882 */ /* 0x000fe20000000000 */
[----:B------:R-:W-:Y:S01]  /*2d570*/  UMOV UR15, 0x8100910 ;  /* 0x08100910000f7882 */ /* 0x000fe20000000000 */
[----:B------:R-:W-:-:S02]  /*2d580*/  UIADD3 UR63, UPT, UPT, UR10, 0x40, URZ ;  /* 0x000000400a3f7890 */ /* 0x000fc4000fffe0ff */
[----:B------:R-:W-:Y:S01]  /*2d590*/  UTCHMMA tmem[UR18], gdesc[UR42], tmem[UR10], tmem[UR76], idesc[UR77], UPT ;  /* 0x00ff4c2a120079ea */ /* 0x000fe2000b80000a */
[----:B-1----:R-:W-:Y:S02]  /*2d5a0*/  UIADD3 UR61, UPT, UPT, UR10, 0x128, URZ ;  /* 0x000001280a3d7890 */ /* 0x002fe4000fffe0ff */
[----:B------:R-:W-:Y:S01]  /*2d5b0*/  UTCHMMA tmem[UR19], gdesc[UR44], tmem[UR10], tmem[UR14], idesc[UR15], UPT ;  /* 0x00ff0e2c130079ea */ /* 0x000fe2000b80000a */
[----:B--2---:R-:W-:Y:S01]  /*2d5c0*/  UIADD3 UR59, UPT, UPT, UR10, 0x40, URZ ;  /* 0x000000400a3b7890 */ /* 0x004fe2000fffe0ff */
[----:B------:R1:W-:Y:S01]  /*2d5d0*/  UTCHMMA tmem[UR21], gdesc[UR46], tmem[UR20], tmem[UR76], idesc[UR77], UPT ;  /* 0x00ff4c2e150079ea */ /* 0x0003e2000b800014 */
[----:B------:R-:W-:Y:S01]  /*2d5e0*/  UIADD3 UR60, UPT, UPT, UR10, 0x130, URZ ;  /* 0x000001300a3c7890 */ /* 0x000fe2000fffe0ff */
[----:B------:R2:W-:Y:S01]  /*2d5f0*/  UTCHMMA tmem[UR23], gdesc[UR48], tmem[UR22], tmem[UR76], idesc[UR77], UPT ;  /* 0x00ff4c30170079ea */ /* 0x0005e2000b800016 */
[----:B---3--:R-:W-:Y:S01]  /*2d600*/  UIADD3 UR58, UPT, UPT, UR10, 0x40, URZ ;  /* 0x000000400a3a7890 */ /* 0x008fe2000fffe0ff */
[----:B------:R3:W-:Y:S01]  /*2d610*/  UTCHMMA tmem[UR25], gdesc[UR50], tmem[UR24], tmem[UR74], idesc[UR75], UPT ;  /* 0x00ff4a32190079ea */ /* 0x0007e2000b800018 */
[----:B------:R-:W-:-:S02]  /*2d620*/  UIADD3 UR69, UPT, UPT, UR10, 0x138, URZ ;  /* 0x000001380a457890 */ /* 0x000fc4000fffe0ff */
[----:B------:R-:W-:Y:S02]  /*2d630*/  UIADD3 UR68, UPT, UPT, UR10, 0x40, URZ ;  /* 0x000000400a447890 */ /* 0x000fe4000fffe0ff */
[----:B------:R-:W-:Y:S02]  /*2d640*/  UIADD3 UR62, UPT, UPT, UR10, 0x140, URZ ;  /* 0x000001400a3e7890 */ /* 0x000fe4000fffe0ff */
[----:B------:R-:W-:Y:S02]  /*2d650*/  UIADD3 UR72, UPT, UPT, UR10, 0x40, URZ ;  /* 0x000000400a487890 */ /* 0x000fe4000fffe0ff */
[----:B------:R-:W-:Y:S01]  /*2d660*/  UIADD3 UR71, UPT, UPT, UR10, 0x148, URZ ;  /* 0x000001480a477890 */ /* 0x000fe2000fffe0ff */
[----:B-1----:R-:W-:Y:S01]  /*2d670*/  UMOV UR46, 0x0 ;  /* 0x00000000002e7882 */ /* 0x002fe20000000000 */
[----:B------:R-:W-:Y:S01]  /*2d680*/  UMOV UR47, 0x8100910 ;  /* 0x08100910002f7882 */ /* 0x000fe20000000000 */
[----:B------:R-:W-:Y:S01]  /*2d690*/  UIADD3 UR70, UPT, UPT, UR10, 0x40, URZ ;  /* 0x000000400a467890 */ /* 0x000fe2000fffe0ff */
[----:B------:R1:W-:Y:S01]  /*2d6a0*/  UTCHMMA tmem[UR65], gdesc[UR52], tmem[UR64], tmem[UR46], idesc[UR47], UPT ;  /* 0x00ff2e34410079ea */ /* 0x0003e2000b800040 */
[----:B------:R-:W-:Y:S01]  /*2d6b0*/  UIADD3 UR73, UPT, UPT, UR10, 0x150, URZ ;  /* 0x000001500a497890 */ /* 0x000fe2000fffe0ff */
[----:B--2---:R-:W-:Y:S01]  /*2d6c0*/  UMOV UR48, 0x0 ;  /* 0x0000000000307882 */ /* 0x004fe20000000000 */
[----:B------:R-:W-:Y:S01]  /*2d6d0*/  UMOV UR49, 0x8100910 ;  /* 0x0810091000317882 */ /* 0x000fe20000000000 */
[----:B---3--:R-:W-:Y:S01]  /*2d6e0*/  UIADD3 UR74, UPT, UPT, UR10, 0x40, URZ ;  /* 0x000000400a4a7890 */ /* 0x008fe2000fffe0ff */
[----:B------:R2:W-:Y:S01]  /*2d6f0*/  UTCHMMA tmem[UR67], gdesc[UR54], tmem[UR66], tmem[UR48], idesc[UR49], UPT ;  /* 0x00ff3036430079ea */ /* 0x0005e2000b800042 */
[----:B------:R-:W-:Y:S01]  /*2d700*/  UIADD3 UR75, UPT, UPT, UR10, 0x158, URZ ;  /* 0x000001580a4b7890 */ /* 0x000fe2000fffe0ff */
[----:B------:R-:W-:Y:S01]  /*2d710*/  UTCHMMA tmem[UR61], gdesc[UR56], tmem[UR63], tmem[UR48], idesc[UR49], UPT ;  /* 0x00ff30383d0079ea */ /* 0x000fe2000b80003f */
[----:B------:R3:W-:Y:S01]  /*2d720*/  UTCHMMA tmem[UR60], gdesc[UR26], tmem[UR59], tmem[UR14], idesc[UR15], UPT ;  /* 0x00ff0e1a3c0079ea */ /* 0x0007e2000b80003b */
[----:B-1----:R-:W-:-:S02]  /*2d730*/  UIADD3 UR53, UPT, UPT, UR10, 0x160, URZ ;  /* 0x000001600a357890 */ /* 0x002fc4000fffe0ff */
[----:B------:R-:W-:Y:S02]  /*2d740*/  UIADD3 UR52, UPT, UPT, UR10, 0x40, URZ ;  /* 0x000000400a347890 */ /* 0x000fe4000fffe0ff */
[----:B------:R-:W-:Y:S02]  /*2d750*/  UIADD3 UR65, UPT, UPT, UR10, 0x170, URZ ;  /* 0x000001700a417890 */ /* 0x000fe4000fffe0ff */
[----:B--2---:R-:W-:Y:S02]  /*2d760*/  UIADD3 UR54, UPT, UPT, UR10, 0x168, URZ ;  /* 0x000001680a367890 */ /* 0x004fe4000fffe0ff */
[----:B------:R-:W-:Y:S01]  /*2d770*/  UIADD3 UR55, UPT, UPT, UR10, 0x40, URZ ;  /* 0x000000400a377890 */ /* 0x000fe2000fffe0ff */
[----:B---3--:R-:W-:Y:S01]  /*2d780*/  R2UR.FILL UR15, R4 ;  /* 0x00000000040f72ca */ /* 0x008fe200004e0000 */
[----:B------:R-:W-:Y:S01]  /*2d790*/  UMOV UR66, 0x0 ;  /* 0x0000000000427882 */ /* 0x000fe20000000000 */
[----:B------:R-:W-:Y:S01]  /*2d7a0*/  UMOV UR67, 0x8100910 ;  /* 0x0810091000437882 */ /* 0x000fe20000000000 */
[----:B------:R-:W-:Y:S01]  /*2d7b0*/  UIADD3 UR56, UPT, UPT, UR10, 0x40, URZ ;  /* 0x000000400a387890 */ /* 0x000fe2000fffe0ff */
[----:B------:R2:W-:Y:S01]  /*2d7c0*/  UTCHMMA tmem[UR69], gdesc[UR28], tmem[UR58], tmem[UR66], idesc[UR67], UPT ;  /* 0x00ff421c450079ea */ /* 0x0005e2000b80003a */
[----:B------:R-:W-:Y:S01]  /*2d7d0*/  UIADD3 UR57, UPT, UPT, UR10, 0x178, URZ ;  /* 0x000001780a397890 */ /* 0x000fe2000fffe0ff */
[----:B------:R2:W-:Y:S01]  /*2d7e0*/  UTCHMMA tmem[UR62], gdesc[UR30], tmem[UR68], tmem[UR76], idesc[UR77], UPT ;  /* 0x00ff4c1e3e0079ea */ /* 0x0005e2000b800044 */
[----:B------:R-:W-:Y:S01]  /*2d7f0*/  UMOV UR18, 0x0 ;  /* 0x0000000000127882 */ /* 0x000fe20000000000 */
[----:B------:R-:W-:Y:S01]  /*2d800*/  UMOV UR19, 0x8100910 ;  /* 0x0810091000137882 */ /* 0x000fe20000000000 */
[----:B------:R-:W-:Y:S01]  /*2d810*/  UMOV UR20, 0x0 ;  /* 0x0000000000147882 */ /* 0x000fe20000000000 */
[----:B------:R-:W-:Y:S01]  /*2d820*/  UMOV UR21, 0x8100910 ;  /* 0x0810091000157882 */ /* 0x000fe20000000000 */
[----:B------:R-:W-:Y:S01]  /*2d830*/  UMOV UR22, 0x0 ;  /* 0x0000000000167882 */ /* 0x000fe20000000000 */
[----:B------:R-:W-:Y:S01]  /*2d840*/  UMOV UR23, 0x8100910 ;  /* 0x0810091000177882 */ /* 0x000fe20000000000 */
[----:B------:R2:W-:Y:S01]  /*2d850*/  UTCHMMA tmem[UR71], gdesc[UR32], tmem[UR72], tmem[UR18], idesc[UR19], UPT ;  /* 0x00ff1220470079ea */ /* 0x0005e2000b800048 */
[----:B------:R2:W-:Y:S01]  /*2d860*/  UTCHMMA tmem[UR73], gdesc[UR34], tmem[UR70], tmem[UR20], idesc[UR21], UPT ;  /* 0x00ff1422490079ea */ /* 0x0005e2000b800046 */
[----:B------:R-:W-:Y:S01]  /*2d870*/  UMOV UR24, 0x0 ;  /* 0x0000000000187882 */ /* 0x000fe20000000000 */
[----:B------:R-:W-:Y:S01]  /*2d880*/  UMOV UR25, 0x8100910 ;  /* 0x0810091000197882 */ /* 0x000fe20000000000 */
[----:B------:R2:W-:Y:S01]  /*2d890*/  UTCHMMA tmem[UR75], gdesc[UR36], tmem[UR74], tmem[UR22], idesc[UR23], UPT ;  /* 0x00ff16244b0079ea */ /* 0x0005e2000b80004a */
        /* <DEDUP_REMOVED lines=10> */
.L_x_11:
[----:B-1----:R-:W3:Y:S01]  /*2d940*/  LDL R4, [R1+0x970] ;  /* 0x0009700001047983 */ /* 0x002ee20000100800 */
[----:B------:R-:W1:Y:S03]  /*2d950*/  LDC R5, c[0x0][0x3a0] ;  /* 0x0000e800ff057b82 */ /* 0x000e660000000800 */
[----:B------:R-:W4:Y:S04]  /*2d960*/  LDL.LU R7, [R1+0x958] ;  /* 0x0009580001077983 */ /* 0x000f280000300800 */
[----:B------:R-:W5:Y:S04]  /*2d970*/  LDL.LU R6, [R1+0x960] ;  /* 0x0009600001067983 */ /* 0x000f680000300800 */
[----:B--2---:R-:W2:Y:S04]  /*2d980*/  LDL.LU R13, [R1+0x950] ;  /* 0x00095000010d7983 */ /* 0x004ea80000300800 */
[----:B------:R-:W2:Y:S04]  /*2d990*/  LDL.LU R8, [R1+0x95c] ;  /* 0x00095c0001087983 */ /* 0x000ea80000300800 */
[----:B------:R-:W4:Y:S04]  /*2d9a0*/  LDL.LU R17, [R1+0x948] ;  /* 0x0009480001117983 */ /* 0x000f280000300800 */
[----:B------:R-:W4:Y:S01]  /*2d9b0*/  LDL.LU R16, [R1+0x954] ;  /* 0x0009540001107983 */ /* 0x000f220000300800 */
[----:B-1----:R-:W-:-:S03]  /*2d9c0*/  VIADD R5, R5, 0xfffffd80 ;  /* 0xfffffd8005057836 */ /* 0x002fc60000000000 */
[----:B------:R-:W4:Y:S01]  /*2d9d0*/  LDL.LU R12, [R1+0x940] ;  /* 0x00094000010c7983 */ /* 0x000f220000300800 */
[----:B------:R-:W-:-:S03]  /*2d9e0*/  IMAD R5, R82, -0x80, R5 ;  /* 0xffffff8052057824 */ /* 0x000fc600078e0205 */
[----:B------:R-:W4:Y:S01]  /*2d9f0*/  LDL.LU R11, [R1+0x94c] ;  /* 0x00094c00010b7983 */ /* 0x000f220000300800 */
[----:B------:R-:W-:Y:S01]  /*2da00*/  BAR.SYNC.DEFER_BLOCKING 0x0 ;  /* 0x0000000000007b1d */ /* 0x000fe20000010000 */
[----:B------:R-:W-:-:S05]  /*2da10*/  ISETP.GT.AND P4, PT, R5, RZ, PT ;  /* 0x000000ff0500720c */ /* 0x000fca0003f84270 */
[----:B------:R-:W4:Y:S04]  /*2da20*/  LDL.LU R10, [R1+0x938] ;  /* 0x00093800010a7983 */ /* 0x000f280000300800 */
[----:B------:R-:W4:Y:S01]  /*2da30*/  LDL.LU R9, [R1+0x944] ;  /* 0x0009440001097983 */ /* 0x000f220000300800 */
[----:B---3--:R-:W-:Y:S02]  /*2da40*/  ISETP.GE.AND P2, PT, R82, R4, PT ;  /* 0x000000045200720c */ /* 0x008fe40003f46270 */
[----:B------:R-:W-:-:S04]  /*2da50*/  SEL R4, RZ, 0x4, !P4 ;  /* 0x00000004ff047807 */ /* 0x000fc80006000000 */
[----:B------:R-:W-:-:S04]  /*2da60*/  SEL R4, R4, RZ, !P2 ;  /* 0x000000ff04047207 */ /* 0x000fc80005000000 */
[----:B------:R-:W-:Y:S02]  /*2da70*/  ISETP.NE.U32.AND P5, PT, R4, RZ, PT ;  /* 0x000000ff0400720c */ /* 0x000fe40003fa5070 */
[-C--:B-----5:R-:W-:Y:S02]  /*2da80*/  IADD3 R6, P4, PT, R6, R2.reuse, RZ ;  /* 0x0000000206067210 */ /* 0x0a0fe40007f9e0ff */
[----:B--2---:R-:W-:Y:S02]  /*2da90*/  IADD3 R8, P6, PT, R8, R2, RZ ;  /* 0x0000000208087210 */ /* 0x004fe40007fde0ff */
[----:B----4-:R-:W-:-:S03]  /*2daa0*/  IADD3.X R7, PT, PT, R7, R0, RZ, P4, !PT ;  /* 0x0000000007077210 */ /* 0x010fc600027fe4ff */
[----:B------:R-:W-:Y:S01]  /*2dab0*/  IMAD.X R13, R13, 0x1, R0, P6 ;  /* 0x000000010d0d7824 */ /* 0x000fe200030e0600 */
[----:B------:R-:W-:Y:S02]  /*2dac0*/  LEA R4, R83, UR15, 0x2 ;  /* 0x0000000f53047c11 */ /* 0x000fe4000f8e10ff */
[----:B------:R-:W-:Y:S01]  /*2dad0*/  IADD3 R16, P6, PT, R16, R2, RZ ;  /* 0x0000000210107210 */ /* 0x000fe20007fde0ff */
[----:B------:R1:W-:Y:S01]  /*2dae0*/  STL [R1+0x960], R6 ;  /* 0x0009600601007387 */ /* 0x0003e20000100800 */
[----:B------:R-:W-:-:S03]  /*2daf0*/  ISETP.GT.AND P4, PT, R5, 0x1, PT ;  /* 0x000000010500780c */ /* 0x000fc60003f84270 */
[----:B------:R2:W-:Y:S01]  /*2db00*/  STL [R1+0x958], R7 ;  /* 0x0009580701007387 */ /* 0x0005e20000100800 */
[----:B------:R-:W-:-:S03]  /*2db10*/  IMAD.X R17, R17, 0x1, R0, P6 ;  /* 0x0000000111117824 */ /* 0x000fc600030e0600 */
[----:B------:R-:W-:Y:S01]  /*2db20*/  @!PT LDS RZ, [RZ] ;  /* 0x00000000fffff984 */ /* 0x000fe20000000800 */
[----:B------:R-:W-:Y:S01]  /*2db30*/  @!PT LDS RZ, [RZ] ;  /* 0x00000000fffff984 */ /* 0x000fe20000000800 */
[----:B------:R-:W-:Y:S01]  /*2db40*/  @!PT LDS RZ, [RZ] ;  /* 0x00000000fffff984 */ /* 0x000fe20000000800 */
[----:B------:R1:W-:Y:S04]  /*2db50*/  LDGSTS.E [R4], desc[UR16][R6.64], P5 ;  /* 0x0000000006047fae */ /* 0x0003e8000a9a1010 */
[----:B------:R-:W-:Y:S04]  /*2db60*/  STL [R1+0x95c], R8 ;  /* 0x00095c0801007387 */ /* 0x000fe80000100800 */
[----:B------:R3:W-:Y:S01]  /*2db70*/  STL [R1+0x950], R13 ;  /* 0x0009500d01007387 */ /* 0x0007e20000100800 */
[----:B-1----:R-:W-:-:S03]  /*2db80*/  SEL R6, RZ, 0x4, !P4 ;  /* 0x00000004ff067807 */ /* 0x002fc60006000000 */
[----:B------:R-:W4:Y:S04]  /*2db90*/  LDL.LU R15, [R1+0x930] ;  /* 0x00093000010f7983 */ /* 0x000f280000300800 */
[----:B------:R-:W-:Y:S01]  /*2dba0*/  STL [R1+0x954], R16 ;  /* 0x0009541001007387 */ /* 0x000fe20000100800 */
[----:B------:R-:W-:-:S03]  /*2dbb0*/  SEL R6, R6, RZ, !P2 ;  /* 0x000000ff06067207 */ /* 0x000fc60005000000 */
[----:B------:R-:W-:Y:S04]  /*2dbc0*/  STL [R1+0x948], R17 ;  /* 0x0009481101007387 */ /* 0x000fe80000100800 */
[----:B------:R-:W5:Y:S01]  /*2dbd0*/  LDL.LU R14, [R1+0x93c] ;  /* 0x00093c00010e7983 */ /* 0x000f620000300800 */
[----:B------:R-:W-:Y:S01]  /*2dbe0*/  ISETP.NE.U32.AND P4, PT, R6, RZ, PT ;  /* 0x000000ff0600720c */ /* 0x000fe20003f85070 */
[----:B--2---:R-:W-:Y:S01]  /*2dbf0*/  IMAD.MOV.U32 R7, RZ, RZ, R13 ;  /* 0x000000ffff077224 */ /* 0x004fe200078e000d */
[----:B------:R-:W-:Y:S01]  /*2dc00*/  MOV R6, R8 ;  /* 0x0000000800067202 */ /* 0x000fe20000000f00 */
[----:B---3--:R-:W2:Y:S04]  /*2dc10*/  LDL.LU R13, [R1+0x928] ;  /* 0x00092800010d7983 */ /* 0x008ea80000300800 */
[----:B------:R-:W3:Y:S01]  /*2dc20*/  LDL.LU R8, [R1+0x934] ;  /* 0x0009340001087983 */ /* 0x000ee20000300800 */
[----:B------:R-:W-:-:S03]  /*2dc30*/  IADD3 R11, P6, PT, R11, R2, RZ ;  /* 0x000000020b0b7210 */ /* 0x000fc60007fde0ff */
[----:B------:R1:W-:Y:S02]  /*2dc40*/  LDGSTS.E [R4+0x200], desc[UR16][R6.64], P5 ;  /* 0x0020000006047fae */ /* 0x0003e4000a9a1010 */
[----:B------:R-:W-:Y:S01]  /*2dc50*/  IMAD.X R12, R12, 0x1, R0, P6 ;  /* 0x000000010c0c7824 */ /* 0x000fe200030e0600 */
[----:B------:R-:W-:Y:S02]  /*2dc60*/  IADD3 R9, P6, PT, R9, R2, RZ ;  /* 0x0000000209097210 */ /* 0x000fe40007fde0ff */
[----:B------:R-:W-:Y:S01]  /*2dc70*/  ISETP.GT.AND P5, PT, R5, 0x2, PT ;  /* 0x000000020500780c */ /* 0x000fe20003fa4270 */
[----:B------:R-:W-:Y:S01]  /*2dc80*/  STL [R1+0x94c], R11 ;  /* 0x00094c0b01007387 */ /* 0x000fe20000100800 */
[----:B-1----:R-:W-:Y:S01]  /*2dc90*/  IMAD.MOV.U32 R6, RZ, RZ, R16 ;  /* 0x000000ffff067224 */ /* 0x002fe200078e0010 */
[----:B------:R-:W-:Y:S01]  /*2dca0*/  MOV R7, R17 ;  /* 0x0000001100077202 */ /* 0x000fe20000000f00 */
[----:B------:R-:W-:Y:S01]  /*2dcb0*/  IMAD.X R10, R10, 0x1, R0, P6 ;  /* 0x000000010a0a7824 */ /* 0x000fe200030e0600 */
[----:B------:R1:W-:Y:S04]  /*2dcc0*/  STL [R1+0x940], R12 ;  /* 0x0009400c01007387 */ /* 0x0003e80000100800 */
[----:B------:R1:W-:Y:S04]  /*2dcd0*/  LDGSTS.E [R4+0x400], desc[UR16][R6.64], P4 ;  /* 0x0040000006047fae */ /* 0x0003e8000a1a1010 */
[----:B------:R-:W2:Y:S04]  /*2dce0*/  LDL.LU R19, [R1+0x920] ;  /* 0x0009200001137983 */ /* 0x000ea80000300800 */
[----:B------:R-:W-:Y:S01]  /*2dcf0*/  STL [R1+0x944], R9 ;  /* 0x0009440901007387 */ /* 0x000fe20000100800 */
[----:B-1----:R-:W-:-:S03]  /*2dd00*/  SEL R6, RZ, 0x4, !P5 ;  /* 0x00000004ff067807 */ /* 0x002fc60006800000 */
[----:B------:R1:W-:Y:S01]  /*2dd10*/  STL [R1+0x938], R10 ;  /* 0x0009380a01007387 */ /* 0x0003e20000100800 */
[----:B------:R-:W-:-:S03]  /*2dd20*/  SEL R6, R6, RZ, !P2 ;  /* 0x000000ff06067207 */ /* 0x000fc60005000000 */
[----:B------:R-:W2:Y:S01]  /*2dd30*/  LDL.LU R18, [R1+0x92c] ;  /* 0x00092c0001127983 */ /* 0x000ea20000300800 */
[----:B------:R-:W-:Y:S01]  /*2dd40*/  IMAD.MOV.U32 R7, RZ, RZ, R12 ;  /* 0x000000ffff077224 */ /* 0x000fe200078e000c */
[----:B------:R-:W-:Y:S02]  /*2dd50*/  ISETP.NE.U32.AND P5, PT, R6, RZ, PT ;  /* 0x000000ff0600720c */ /* 0x000fe40003fa5070 */
[----:B------:R-:W2:Y:S01]  /*2dd60*/  LDL.LU R12, [R1+0x918] ;  /* 0x00091800010c7983 */ /* 0x000ea20000300800 */
[----:B------:R-:W-:-:S03]  /*2dd70*/  MOV R6, R11 ;  /* 0x0000000b00067202 */ /* 0x000fc60000000f00 */
[----:B------:R-:W2:Y:S04]  /*2dd80*/  LDL.LU R11, [R1+0x924] ;  /* 0x00092400010b7983 */ /* 0x000ea80000300800 */
[----:B------:R1:W-:Y:S01]  /*2dd90*/  LDGSTS.E [R4+0x600], desc[UR16][R6.64], P4 ;  /* 0x0060000006047fae */ /* 0x0003e2000a1a1010 */
[----:B------:R-:W-:Y:S02]  /*2dda0*/  ISETP.GT.AND P4, PT, R5, 0x3, PT ;  /* 0x000000030500780c */ /* 0x000fe40003f84270 */
[----:B-1----:R-:W-:Y:S01]  /*2ddb0*/  MOV R7, R10 ;  /* 0x0000000a00077202 */ /* 0x002fe20000000f00 */
[----:B------:R-:W-:Y:S01]  /*2ddc0*/  IMAD.MOV.U32 R6, RZ, RZ, R9 ;  /* 0x000000ffff067224 */ /* 0x000fe200078e0009 */
[----:B------:R-:W2:Y:S04]  /*2ddd0*/  LDL.LU R10, [R1+0x910] ;  /* 0x00091000010a7983 */ /* 0x000ea80000300800 */
[----:B------:R-:W2:Y:S04]  /*2dde0*/  LDL.LU R9, [R1+0x91c] ;  /* 0x00091c0001097983 */ /* 0x000ea80000300800 */
[----:B------:R1:W-:Y:S04]  /*2ddf0*/  LDGSTS.E [R4+0x800], desc[UR16][R6.64], P5 ;  /* 0x0080000006047fae */ /* 0x0003e8000a9a1010 */
[----:B------:R-:W2:Y:S04]  /*2de00*/  LDL.LU R17, [R1+0x908] ;  /* 0x0009080001117983 */ /* 0x000ea80000300800 */
[----:B------:R-:W2:Y:S01]  /*2de10*/  LDL.LU R16, [R1+0x914] ;  /* 0x0009140001107983 */ /* 0x000ea20000300800 */
[----:B-1----:R-:W-:-:S04]  /*2de20*/  SEL R6, RZ, 0x4, !P4 ;  /* 0x00000004ff067807 */ /* 0x002fc80006000000 */
[----:B------:R-:W-:-:S04]  /*2de30*/  SEL R6, R6, RZ, !P2 ;  /* 0x000000ff06067207 */ /* 0x000fc80005000000 */
[----:B------:R-:W-:Y:S02]  /*2de40*/  ISETP.NE.U32.AND P4, PT, R6, RZ, PT ;  /* 0x000000ff0600720c */ /* 0x000fe40003f85070 */
[----:B-----5:R-:W-:-:S05]  /*2de50*/  IADD3 R14, P6, PT, R14, R2, RZ ;  /* 0x000000020e0e7210 */ /* 0x020fca0007fde0ff */
[----:B----4-:R-:W-:Y:S01]  /*2de60*/  IMAD.X R15, R15, 0x1, R0, P6 ;  /* 0x000000010f0f7824 */ /* 0x010fe200030e0600 */
[----:B---3--:R-:W-:-:S03]  /*2de70*/  IADD3 R8, P6, PT, R8, R2, RZ ;  /* 0x0000000208087210 */ /* 0x008fc60007fde0ff */
[----:B------:R-:W-:Y:S01]  /*2de80*/  IMAD.MOV.U32 R7, RZ, RZ, R15 ;  /* 0x000000ffff077224 */ /* 0x000fe200078e000f */
[----:B------:R-:W-:Y:S01]  /*2de90*/  MOV R6, R14 ;  /* 0x0000000e00067202 */ /* 0x000fe20000000f00 */
[----:B------:R-:W-:Y:S01]  /*2dea0*/  STL [R1+0x93c], R14 ;  /* 0x00093c0e01007387 */ /* 0x000fe20000100800 */
[----:B--2---:R-:W-:-:S03]  /*2deb0*/  IMAD.X R13, R13, 0x1, R0, P6 ;  /* 0x000000010d0d7824 */ /* 0x004fc600030e0600 */
[----:B------:R1:W-:Y:S04]  /*2dec0*/  STL [R1+0x930], R15 ;  /* 0x0009300f01007387 */ /* 0x0003e80000100800 */
[----:B------:R2:W-:Y:S04]  /*2ded0*/  STL [R1+0x934], R8 ;  /* 0x0009340801007387 */ /* 0x0005e80000100800 */
[----:B------:R3:W-:Y:S04]  /*2dee0*/  LDGSTS.E [R4+0xa00], desc[UR16][R6.64], P5 ;  /* 0x00a0000006047fae */ /* 0x0007e8000a9a1010 */
[----:B------:R4:W-:Y:S04]  /*2def0*/  STL [R1+0x928], R13 ;  /* 0x0009280d01007387 */ /* 0x0009e80000100800 */
[----:B-1----:R-:W5:Y:S01]  /*2df00*/  LDL.LU R15, [R1+0x900] ;  /* 0x00090000010f7983 */ /* 0x002f620000300800 */
[----:B---3--:R-:W-:-:S03]  /*2df10*/  IMAD.MOV.U32 R6, RZ, RZ, R8 ;  /* 0x000000ffff067224 */ /* 0x008fc600078e0008 */
[----:B--2---:R-:W2:Y:S01]  /*2df20*/  LDL.LU R8, [R1+0x90c] ;  /* 0x00090c0001087983 */ /* 0x004ea20000300800 */
[----:B------:R-:W-:-:S03]  /*2df30*/  MOV R7, R13 ;  /* 0x0000000d00077202 */ /* 0x000fc60000000f00 */
[----:B------:R-:W3:Y:S04]  /*2df40*/  LDL.LU R14, [R1+0x8f8] ;  /* 0x0008f800010e7983 */ /* 0x000ee80000300800 */
[----:B----4-:R-:W4:Y:S01]  /*2df50*/  LDL.LU R13, [R1+0x904] ;  /* 0x00090400010d7983 */ /* 0x010f220000300800 */
[----:B------:R-:W-:Y:S02]  /*2df60*/  ISETP.GT.AND P5, PT, R5, 0x4, PT ;  /* 0x000000040500780c */ /* 0x000fe40003fa4270 */
[-C--:B------:R-:W-:Y:S01]  /*2df70*/  IADD3 R18, P6, PT, R18, R2.reuse, RZ ;  /* 0x0000000212127210 */ /* 0x080fe20007fde0ff */
[----:B------:R1:W-:Y:S04]  /*2df80*/  LDGSTS.E [R4+0xc00], desc[UR16][R6.64], P4 ;  /* 0x00c0000006047fae */ /* 0x0003e8000a1a1010 */
[----:B------:R-:W-:Y:S01]  /*2df90*/  IMAD.X R19, R19, 0x1, R0, P6 ;  /* 0x0000000113137824 */ /* 0x000fe200030e0600 */
[----:B------:R-:W-:-:S02]  /*2dfa0*/  IADD3 R11, P6, PT, R11, R2, RZ ;  /* 0x000000020b0b7210 */ /* 0x000fc40007fde0ff */
[----:B-1----:R-:W-:-:S04]  /*2dfb0*/  SEL R6, RZ, 0x4, !P5 ;  /* 0x00000004ff067807 */ /* 0x002fc80006800000 */
[----:B------:R-:W-:Y:S01]  /*2dfc0*/  SEL R6, R6, RZ, !P2 ;  /* 0x000000ff06067207 */ /* 0x000fe20005000000 */
[----:B------:R-:W-:-:S03]  /*2dfd0*/  IMAD.X R12, R12, 0x1, R0, P6 ;  /* 0x000000010c0c7824 */ /* 0x000fc600030e0600 */
[----:B------:R-:W-:Y:S01]  /*2dfe0*/  ISETP.NE.U32.AND P5, PT, R6, RZ, PT ;  /* 0x000000ff0600720c */ /* 0x000fe20003fa5070 */
[----:B------:R-:W-:Y:S01]  /*2dff0*/  IMAD.MOV.U32 R7, RZ, RZ, R19 ;  /* 0x000000ffff077224 */ /* 0x000fe200078e0013 */
[----:B------:R-:W-:Y:S01]  /*2e000*/  MOV R6, R18 ;  /* 0x0000001200067202 */ /* 0x000fe20000000f00 */
[----:B------:R-:W-:Y:S04]  /*2e010*/  STL [R1+0x92c], R18 ;  /* 0x00092c1201007387 */ /* 0x000fe80000100800 */
[----:B------:R1:W-:Y:S01]  /*2e020*/  LDGSTS.E [R4+0xe00], desc[UR16][R6.64], P4 ;  /* 0x00e0000006047fae */ /* 0x0003e2000a1a1010 */
[----:B------:R-:W-:Y:S02]  /*2e030*/  IADD3 R9, P6, PT, R9, R2, RZ ;  /* 0x0000000209097210 */ /* 0x000fe40007fde0ff */
[----:B------:R-:W-:-:S03]  /*2e040*/  ISETP.GT.AND P4, PT, R5, 0x5, PT ;  /* 0x000000050500780c */ /* 0x000fc60003f84270 */
[--C-:B------:R-:W-:Y:S01]  /*2e050*/  IMAD.X R10, R10, 0x1, R0.reuse, P6 ;  /* 0x000000010a0a7824 */ /* 0x100fe200030e0600 */
[----:B------:R-:W-:Y:S01]  /*2e060*/  STL [R1+0x920], R19 ;  /* 0x0009201301007387 */ /* 0x000fe20000100800 */
[----:B-1----:R-:W-:Y:S01]  /*2e070*/  IMAD.MOV.U32 R6, RZ, RZ, R11 ;  /* 0x000000ffff067224 */ /* 0x002fe200078e000b */
[----:B------:R-:W-:Y:S02]  /*2e080*/  MOV R7, R12 ;  /* 0x0000000c00077202 */ /* 0x000fe40000000f00 */
[----:B------:R-:W-:Y:S01]  /*2e090*/  IADD3 R16, P6, PT, R16, R2, RZ ;  /* 0x0000000210107210 */ /* 0x000fe20007fde0ff */
[----:B------:R-:W-:Y:S04]  /*2e0a0*/  STL [R1+0x924], R11 ;  /* 0x0009240b01007387 */ /* 0x000fe80000100800 */
[----:B------:R1:W-:Y:S01]  /*2e0b0*/  STL [R1+0x918], R12 ;  /* 0x0009180c01007387 */ /* 0x0003e20000100800 */
[----:B------:R-:W-:-:S03]  /*2e0c0*/  IMAD.X R17, R17, 0x1, R0, P6 ;  /* 0x0000000111117824 */ /* 0x000fc600030e0600 */
[----:B------:R1:W-:Y:S04]  /*2e0d0*/  LDGSTS.E [R4+0x1000], desc[UR16][R6.64], P5 ;  /* 0x0100000006047fae */ /* 0x0003e8000a9a1010 */
[----:B------:R-:W-:Y:S04]  /*2e0e0*/  STL [R1+0x91c], R9 ;  /* 0x00091c0901007387 */ /* 0x000fe80000100800 */
[----:B------:R1:W-:Y:S02]  /*2e0f0*/  STL [R1+0x910], R10 ;  /* 0x0009100a01007387 */ /* 0x0003e40000100800 */
[----:B-1----:R-:W-:-:S02]  /*2e100*/  SEL R6, RZ, 0x4, !P4 ;  /* 0x00000004ff067807 */ /* 0x002fc40006000000 */
[----:B------:R-:W3:Y:S02]  /*2e110*/  LDL.LU R12, [R1+0x8f0] ;  /* 0x0008f000010c7983 */ /* 0x000ee40000300800 */
[----:B------:R-:W-:Y:S02]  /*2e120*/  SEL R6, R6, RZ, !P2 ;  /* 0x000000ff06067207 */ /* 0x000fe40005000000 */
[----:B------:R-:W-:Y:S04]  /*2e130*/  STL [R1+0x914], R16 ;  /* 0x0009141001007387 */ /* 0x000fe80000100800 */
[----:B------:R1:W-:Y:S01]  /*2e140*/  STL [R1+0x908], R17 ;  /* 0x0009081101007387 */ /* 0x0003e20000100800 */
[----:B------:R-:W-:-:S03]  /*2e150*/  ISETP.NE.U32.AND P4, PT, R6, RZ, PT ;  /* 0x000000ff0600720c */ /* 0x000fc60003f85070 */
[----:B------:R-:W3:Y:S01]  /*2e160*/  LDL.LU R11, [R1+0x8fc] ;  /* 0x0008fc00010b7983 */ /* 0x000ee20000300800 */
[----:B------:R-:W-:Y:S01]  /*2e170*/  IMAD.MOV.U32 R7, RZ, RZ, R10 ;  /* 0x000000ffff077224 */ /* 0x000fe200078e000a */
[----:B------:R-:W-:Y:S02]  /*2e180*/  MOV R6, R9 ;  /* 0x0000000900067202 */ /* 0x000fe40000000f00 */
[----:B------:R-:W3:Y:S04]  /*2e190*/  LDL.LU R10, [R1+0x8e8] ;  /* 0x0008e800010a7983 */ /* 0x000ee80000300800 */
[----:B------:R-:W3:Y:S04]  /*2e1a0*/  LDL.LU R9, [R1+0x8f4] ;  /* 0x0008f40001097983 */ /* 0x000ee80000300800 */
[----:B------:R1:W-:Y:S01]  /*2e1b0*/  LDGSTS.E [R4+0x1200], desc[UR16][R6.64], P5 ;  /* 0x0120000006047fae */ /* 0x0003e2000a9a1010 */
[----:B------:R-:W-:Y:S01]  /*2e1c0*/  ISETP.GT.AND P5, PT, R5, 0x6, PT ;  /* 0x000000060500780c */ /* 0x000fe20003fa4270 */
[----:B-1----:R-:W-:Y:S01]  /*2e1d0*/  IMAD.MOV.U32 R6, RZ, RZ, R16 ;  /* 0x000000ffff067224 */ /* 0x002fe200078e0010 */
[----:B------:R-:W-:-:S05]  /*2e1e0*/  MOV R7, R17 ;  /* 0x0000001100077202 */ /* 0x000fca0000000f00 */
[----:B------:R1:W-:Y:S02]  /*2e1f0*/  LDGSTS.E [R4+0x1400], desc[UR16][R6.64], P4 ;  /* 0x0140000006047fae */ /* 0x0003e4000a1a1010 */
[----:B-1----:R-:W-:-:S04]  /*2e200*/  SEL R6, RZ, 0x4, !P5 ;  /* 0x00000004ff067807 */ /* 0x002fc80006800000 */
[----:B------:R-:W-:-:S04]  /*2e210*/  SEL R6, R6, RZ, !P2 ;  /* 0x000000ff06067207 */ /* 0x000fc80005000000 */
[----:B------:R-:W-:Y:S02]  /*2e220*/  ISETP.NE.U32.AND P5, PT, R6, RZ, PT ;  /* 0x000000ff0600720c */ /* 0x000fe40003fa5070 */
[----:B--2---:R-:W-:-:S05]  /*2e230*/  IADD3 R8, P6, PT, R8, R2, RZ ;  /* 0x0000000208087210 */ /* 0x004fca0007fde0ff */
[--C-:B-----5:R-:W-:Y:S01]  /*2e240*/  IMAD.X R15, R15, 0x1, R0.reuse, P6 ;  /* 0x000000010f0f7824 */ /* 0x120fe200030e0600 */
[----:B----4-:R-:W-:Y:S01]  /*2e250*/  IADD3 R13, P6, PT, R13, R2, RZ ;  /* 0x000000020d0d7210 */ /* 0x010fe20007fde0ff */
[----:B------:R1:W-:Y:S04]  /*2e260*/  STL [R1+0x90c], R8 ;  /* 0x00090c0801007387 */ /* 0x0003e80000100800 */
[----:B---3--:R-:W-:Y:S01]  /*2e270*/  IMAD.X R14, R14, 0x1, R0, P6 ;  /* 0x000000010e0e7824 */ /* 0x008fe200030e0600 */
[----:B------:R2:W-:Y:S04]  /*2e280*/  STL [R1+0x900], R15 ;  /* 0x0009000f01007387 */ /* 0x0005e80000100800 */
[----:B------:R-:W3:Y:S04]  /*2e290*/  LDL.LU R19, [R1+0x8e0] ;  /* 0x0008e00001137983 */ /* 0x000ee80000300800 */
[----:B------:R-:W-:Y:S04]  /*2e2a0*/  STL [R1+0x904], R13 ;  /* 0x0009040d01007387 */ /* 0x000fe80000100800 */
[----:B------:R4:W-:Y:S04]  /*2e2b0*/  STL [R1+0x8f8], R14 ;  /* 0x0008f80e01007387 */ /* 0x0009e80000100800 */
[----:B------:R-:W5:Y:S01]  /*2e2c0*/  LDL.LU R18, [R1+0x8ec] ;  /* 0x0008ec0001127983 */ /* 0x000f620000300800 */
[----:B------:R-:W-:-:S03]  /*2e2d0*/  MOV R6, R8 ;  /* 0x0000000800067202 */ /* 0x000fc60000000f00 */
[----:B------:R-:W3:Y:S04]  /*2e2e0*/  LDL.LU R17, [R1+0x8d8] ;  /* 0x0008d80001117983 */ /* 0x000ee80000300800 */
[----:B-1----:R-:W3:Y:S01]  /*2e2f0*/  LDL.LU R8, [R1+0x8e4] ;  /* 0x0008e40001087983 */ /* 0x002ee20000300800 */
[----:B------:R-:W-:-:S03]  /*2e300*/  IMAD.MOV.U32 R7, RZ, RZ, R15 ;  /* 0x000000ffff077224 */ /* 0x000fc600078e000f */
[----:B------:R-:W3:Y:S04]  /*2e310*/  LDL.LU R16, [R1+0x8d0] ;  /* 0x0008d00001107983 */ /* 0x000ee80000300800 */
[----:B------:R1:W-:Y:S01]  /*2e320*/  LDGSTS.E [R4+0x1600], desc[UR16][R6.64], P4 ;  /* 0x0160000006047fae */ /* 0x0003e2000a1a1010 */
[----:B------:R-:W-:-:S03]  /*2e330*/  ISETP.GT.AND P4, PT, R5, 0x7, PT ;  /* 0x000000070500780c */ /* 0x000fc60003f84270 */
[----:B--2---:R-:W2:Y:S01]  /*2e340*/  LDL.LU R15, [R1+0x8dc] ;  /* 0x0008dc00010f7983 */ /* 0x004ea20000300800 */
[----:B-1----:R-:W-:Y:S01]  /*2e350*/  IMAD.MOV.U32 R6, RZ, RZ, R13 ;  /* 0x000000ffff067224 */ /* 0x002fe200078e000d */
[----:B------:R-:W-:Y:S02]  /*2e360*/  MOV R7, R14 ;  /* 0x0000000e00077202 */ /* 0x000fe40000000f00 */
[----:B----4-:R-:W4:Y:S04]  /*2e370*/  LDL.LU R14, [R1+0x8c8] ;  /* 0x0008c800010e7983 */ /* 0x010f280000300800 */
[----:B------:R1:W-:Y:S04]  /*2e380*/  LDGSTS.E [R4+0x1800], desc[UR16][R6.64], P5 ;  /* 0x0180000006047fae */ /* 0x0003e8000a9a1010 */
[----:B------:R-:W4:Y:S01]  /*2e390*/  LDL.LU R13, [R1+0x8d4] ;  /* 0x0008d400010d7983 */ /* 0x000f220000300800 */
[----:B-1----:R-:W-:-:S04]  /*2e3a0*/  SEL R6, RZ, 0x4, !P4 ;  /* 0x00000004ff067807 */ /* 0x002fc80006000000 */
[----:B------:R-:W-:Y:S02]  /*2e3b0*/  SEL R6, R6, RZ, !P2 ;  /* 0x000000ff06067207 */ /* 0x000fe40005000000 */
[----:B------:R-:W-:Y:S02]  /*2e3c0*/  IADD3 R11, P6, PT, R11, R2, RZ ;  /* 0x000000020b0b7210 */ /* 0x000fe40007fde0ff */
[----:B------:R-:W-:-:S03]  /*2e3d0*/  ISETP.NE.U32.AND P4, PT, R6, RZ, PT ;  /* 0x000000ff0600720c */ /* 0x000fc60003f85070 */
[----:B------:R-:W-:Y:S01]  /*2e3e0*/  IMAD.X R12, R12, 0x1, R0, P6 ;  /* 0x000000010c0c7824 */ /* 0x000fe200030e0600 */
[----:B------:R-:W-:-:S03]  /*2e3f0*/  IADD3 R9, P6, PT, R9, R2, RZ ;  /* 0x0000000209097210 */ /* 0x000fc60007fde0ff */
[----:B------:R-:W-:Y:S01]  /*2e400*/  IMAD.MOV.U32 R7, RZ, RZ, R12 ;  /* 0x000000ffff077224 */ /* 0x000fe200078e000c */
[----:B------:R-:W-:Y:S01]  /*2e410*/  MOV R6, R11 ;  /* 0x0000000b00067202 */ /* 0x000fe20000000f00 */
[----:B------:R-:W-:-:S04]  /*2e420*/  IMAD.X R10, R10, 0x1, R0, P6 ;  /* 0x000000010a0a7824 */ /* 0x000fc800030e0600 */
[----:B------:R1:W-:Y:S01]  /*2e430*/  LDGSTS.E [R4+0x1a00], desc[UR16][R6.64], P5 ;  /* 0x01a0000006047fae */ /* 0x0003e2000a9a1010 */
[----:B------:R-:W-:-:S03]  /*2e440*/  ISETP.GT.AND P5, PT, R5, 0x8, PT ;  /* 0x000000080500780c */ /* 0x000fc60003fa4270 */
[----:B------:R-:W-:Y:S01]  /*2e450*/  STL [R1+0x8fc], R11 ;  /* 0x0008fc0b01007387 */ /* 0x000fe20000100800 */
[----:B-1----:R-:W-:Y:S01]  /*2e460*/  IMAD.MOV.U32 R6, RZ, RZ, R9 ;  /* 0x000000ffff067224 */ /* 0x002fe200078e0009 */
[----:B------:R-:W-:Y:S02]  /*2e470*/  MOV R7, R10 ;  /* 0x0000000a00077202 */ /* 0x000fe40000000f00 */
[----:B------:R1:W-:Y:S04]  /*2e480*/  STL [R1+0x8f0], R12 ;  /* 0x0008f00c01007387 */ /* 0x0003e80000100800 */
[----:B------:R1:W-:Y:S04]  /*2e490*/  LDGSTS.E [R4+0x1c00], desc[UR16][R6.64], P4 ;  /* 0x01c0000006047fae */ /* 0x0003e8000a1a1010 */
[----:B------:R-:W-:Y:S04]  /*2e4a0*/  STL [R1+0x8f4], R9 ;  /* 0x0008f40901007387 */ /* 0x000fe80000100800 */
[----:B------:R1:W-:Y:S02]  /*2e4b0*/  STL [R1+0x8e8], R10 ;  /* 0x0008e80a01007387 */ /* 0x0003e40000100800 */
[----:B-1----:R-:W-:-:S02]  /*2e4c0*/  SEL R6, RZ, 0x4, !P5 ;  /* 0x00000004ff067807 */ /* 0x002fc40006800000 */
[----:B------:R-:W4:Y:S02]  /*2e4d0*/  LDL.LU R12, [R1+0x8c0] ;  /* 0x0008c000010c7983 */ /* 0x000f240000300800 */
[----:B------:R-:W-:Y:S02]  /*2e4e0*/  SEL R6, R6, RZ, !P2 ;  /* 0x000000ff06067207 */ /* 0x000fe40005000000 */
[----:B------:R-:W4:Y:S02]  /*2e4f0*/  LDL.LU R11, [R1+0x8cc] ;  /* 0x0008cc00010b7983 */ /* 0x000f240000300800 */
[----:B------:R-:W-:Y:S02]  /*2e500*/  ISETP.NE.U32.AND P5, PT, R6, RZ, PT ;  /* 0x000000ff0600720c */ /* 0x000fe40003fa5070 */
[----:B------:R-:W4:Y:S04]  /*2e510*/  LDL.LU R10, [R1+0x8b8] ;  /* 0x0008b800010a7983 */ /* 0x000f280000300800 */
[----:B------:R-:W4:Y:S01]  /*2e520*/  LDL.LU R9, [R1+0x8c4] ;  /* 0x0008c40001097983 */ /* 0x000f220000300800 */
[----:B-----5:R-:W-:-:S05]  /*2e530*/  IADD3 R18, P6, PT, R18, R2, RZ ;  /* 0x0000000212127210 */ /* 0x020fca0007fde0ff */
[----:B---3--:R-:W-:Y:S01]  /*2e540*/  IMAD.X R19, R19, 0x1, R0, P6 ;  /* 0x0000000113137824 */ /* 0x008fe200030e0600 */
[----:B------:R-:W-:-:S03]  /*2e550*/  IADD3 R8, P6, PT, R8, R2, RZ ;  /* 0x0000000208087210 */ /* 0x000fc60007fde0ff */
[----:B------:R-:W-:Y:S01]  /*2e560*/  IMAD.MOV.U32 R7, RZ, RZ, R19 ;  /* 0x000000ffff077224 */ /* 0x000fe200078e0013 */
[----:B------:R-:W-:Y:S01]  /*2e570*/  MOV R6, R18 ;  /* 0x0000001200067202 */ /* 0x000fe20000000f00 */
[----:B------:R-:W-:Y:S01]  /*2e580*/  STL [R1+0x8ec], R18 ;  /* 0x0008ec1201007387 */ /* 0x000fe20000100800 */
[----:B------:R-:W-:-:S03]  /*2e590*/  IMAD.X R17, R17, 0x1, R0, P6 ;  /* 0x0000000111117824 */ /* 0x000fc600030e0600 */
[----:B------:R-:W-:Y:S04]  /*2e5a0*/  STL [R1+0x8e0], R19 ;  /* 0x0008e01301007387 */ /* 0x000fe80000100800 */
[----:B------:R1:W-:Y:S04]  /*2e5b0*/  LDGSTS.E [R4+0x1e00], desc[UR16][R6.64], P4 ;  /* 0x01e0000006047fae */ /* 0x0003e8000a1a1010 */
[----:B------:R3:W-:Y:S04]  /*2e5c0*/  STL [R1+0x8e4], R8 ;  /* 0x0008e40801007387 */ /* 0x0007e80000100800 */
[----:B------:R-:W-:Y:S01]  /*2e5d0*/  STL [R1+0x8d8], R17 ;  /* 0x0008d81101007387 */ /* 0x000fe20000100800 */
[----:B-1----:R-:W-:-:S03]  /*2e5e0*/  IMAD.MOV.U32 R6, RZ, RZ, R8 ;  /* 0x000000ffff067224 */ /* 0x002fc600078e0008 */
[----:B---3--:R-:W3:Y:S01]  /*2e5f0*/  LDL.LU R8, [R1+0x8bc] ;  /* 0x0008bc0001087983 */ /* 0x008ee20000300800 */
[----:B------:R-:W-:Y:S02]  /*2e600*/  MOV R7, R17 ;  /* 0x0000001100077202 */ /* 0x000fe40000000f00 */
[-C--:B--2---:R-:W-:Y:S02]  /*2e610*/  IADD3 R15, P6, PT, R15, R2.reuse, RZ ;  /* 0x000000020f0f7210 */ /* 0x084fe40007fde0ff */
[----:B------:R-:W-:Y:S01]  /*2e620*/  ISETP.GT.AND P4, PT, R5, 0x9, PT ;  /* 0x000000090500780c */ /* 0x000fe20003f84270 */
[----:B------:R1:W-:Y:S02]  /*2e630*/  LDGSTS.E [R4+0x2000], desc[UR16][R6.64], P5 ;  /* 0x0200000006047fae */ /* 0x0003e4000a9a1010 */
[----:B------:R-:W-:Y:S01]  /*2e640*/  IMAD.X R16, R16, 0x1, R0, P6 ;  /* 0x0000000110107824 */ /* 0x000fe200030e0600 */
[----:B----4-:R-:W-:Y:S02]  /*2e650*/  IADD3 R13, P6, PT, R13, R2, RZ ;  /* 0x000000020d0d7210 */ /* 0x010fe40007fde0ff */
[----:B-1----:R-:W-:-:S03]  /*2e660*/  SEL R6, RZ, 0x4, !P4 ;  /* 0x00000004ff067807 */ /* 0x002fc60006000000 */
[----:B------:R-:W-:Y:S01]  /*2e670*/  IMAD.X R14, R14, 0x1, R0, P6 ;  /* 0x000000010e0e7824 */ /* 0x000fe200030e0600 */
[----:B------:R-:W-:Y:S01]  /*2e680*/  SEL R6, R6, RZ, !P2 ;  /* 0x000000ff06067207 */ /* 0x000fe20005000000 */
[----:B------:R-:W-:-:S03]  /*2e690*/  IMAD.MOV.U32 R7, RZ, RZ, R16 ;  /* 0x000000ffff077224 */ /* 0x000fc600078e0010 */
[----:B------:R-:W-:Y:S02]  /*2e6a0*/  ISETP.NE.U32.AND P4, PT, R6, RZ, PT ;  /* 0x000000ff0600720c */ /* 0x000fe40003f85070 */
[----:B------:R-:W-:Y:S01]  /*2e6b0*/  MOV R6, R15 ;  /* 0x0000000f00067202 */ /* 0x000fe20000000f00 */
[----:B------:R1:W-:Y:S04]  /*2e6c0*/  STL [R1+0x8dc], R15 ;  /* 0x0008dc0f01007387 */ /* 0x0003e80000100800 */
[----:B------:R2:W-:Y:S01]  /*2e6d0*/  LDGSTS.E [R4+0x2200], desc[UR16][R6.64], P5 ;  /* 0x0220000006047fae */ /* 0x0005e2000a9a1010 */
[----:B------:R-:W-:-:S03]  /*2e6e0*/  ISETP.GT.AND P5, PT, R5, 0xa, PT ;  /* 0x0000000a0500780c */ /* 0x000fc60003fa4270 */
[----:B------:R-:W-:Y:S04]  /*2e6f0*/  STL [R1+0x8d0], R16 ;  /* 0x0008d01001007387 */ /* 0x000fe80000100800 */
[----:B------:R4:W-:Y:S01]  /*2e700*/  STL [R1+0x8d4], R13 ;  /* 0x0008d40d01007387 */ /* 0x0009e20000100800 */
[----:B--2---:R-:W-:Y:S01]  /*2e710*/  IMAD.MOV.U32 R6, RZ, RZ, R13 ;  /* 0x000000ffff067224 */ /* 0x004fe200078e000d */
[----:B------:R-:W-:Y:S02]  /*2e720*/  MOV R7, R14 ;  /* 0x0000000e00077202 */ /* 0x000fe40000000f00 */
[----:B------:R-:W-:Y:S04]  /*2e730*/  STL [R1+0x8c8], R14 ;  /* 0x0008c80e01007387 */ /* 0x000fe80000100800 */
[----:B------:R2:W-:Y:S01]  /*2e740*/  LDGSTS.E [R4+0x2400], desc[UR16][R6.64], P4 ;  /* 0x0240000006047fae */ /* 0x0005e2000a1a1010 */
[----:B------:R-:W-:-:S05]  /*2e750*/  IADD3 R11, P6, PT, R11, R2, RZ ;  /* 0x000000020b0b7210 */ /* 0x000fca0007fde0ff */
[--C-:B------:R-:W-:Y:S01]  /*2e760*/  IMAD.X R12, R12, 0x1, R0.reuse, P6 ;  /* 0x000000010c0c7824 */ /* 0x100fe200030e0600 */
[----:B------:R-:W-:Y:S01]  /*2e770*/  IADD3 R9, P6, PT, R9, R2, RZ ;  /* 0x0000000209097210 */ /* 0x000fe20007fde0ff */
[----:B------:R5:W-:Y:S04]  /*2e780*/  STL [R1+0x8cc], R11 ;  /* 0x0008cc0b01007387 */ /* 0x000be80000100800 */
[----:B------:R-:W-:Y:S01]  /*2e790*/  IMAD.X R10, R10, 0x1, R0, P6 ;  /* 0x000000010a0a7824 */ /* 0x000fe200030e0600 */
[----:B------:R-:W-:Y:S01]  /*2e7a0*/  STL [R1+0x8c0], R12 ;  /* 0x0008c00c01007387 */ /* 0x000fe20000100800 */
[----:B--2---:R-:W-:-:S03]  /*2e7b0*/  SEL R6, RZ, 0x4, !P5 ;  /* 0x00000004ff067807 */ /* 0x004fc60006800000 */
[----:B------:R2:W-:Y:S01]  /*2e7c0*/  STL [R1+0x8c4], R9 ;  /* 0x0008c40901007387 */ /* 0x0005e20000100800 */
[----:B------:R-:W-:-:S03]  /*2e7d0*/  SEL R6, R6, RZ, !P2 ;  /* 0x000000ff06067207 */ /* 0x000fc60005000000 */
[----:B------:R1:W-:Y:S01]  /*2e7e0*/  STL [R1+0x8b8], R10 ;  /* 0x0008b80a01007387 */ /* 0x0003e20000100800 */
[----:B------:R-:W-:Y:S01]  /*2e7f0*/  ISETP.NE.U32.AND P5, PT, R6, RZ, PT ;  /* 0x000000ff0600720c */ /* 0x000fe20003fa5070 */
[----:B------:R-:W-:Y:S01]  /*2e800*/  IMAD.MOV.U32 R7, RZ, RZ, R12 ;  /* 0x000000ffff077224 */ /* 0x000fe200078e000c */
[----:B------:R-:W-:-:S05]  /*2e810*/  MOV R6, R11 ;  /* 0x0000000b00067202 */ /* 0x000fca0000000f00 */
[----:B------:R1:W-:Y:S02]  /*2e820*/  LDGSTS.E [R4+0x2600], desc[UR16][R6.64], P4 ;  /* 0x0260000006047fae */ /* 0x0003e4000a1a1010 */
[----:B-1----:R-:W-:Y:S01]  /*2e830*/  IMAD.MOV.U32 R6, RZ, RZ, R9 ;  /* 0x000000ffff067224 */ /* 0x002fe200078e0009 */
[----:B------:R-:W-:Y:S02]  /*2e840*/  MOV R7, R10 ;  /* 0x0000000a00077202 */ /* 0x000fe40000000f00 */
[----:B------:R-:W-:-:S03]  /*2e850*/  ISETP.GT.AND P4, PT, R5, 0xb, PT ;  /* 0x0000000b0500780c */ /* 0x000fc60003f84270 */
[----:B------:R1:W-:Y:S02]  /*2e860*/  LDGSTS.E [R4+0x2800], desc[UR16][R6.64], P5 ;  /* 0x0280000006047fae */ /* 0x0003e4000a9a1010 */
[----:B-1----:R-:W-:-:S04]  /*2e870*/  SEL R6, RZ, 0x4, !P4 ;  /* 0x00000004ff067807 */ /* 0x002fc80006000000 */
[----:B------:R-:W-:-:S04]  /*2e880*/  SEL R6, R6, RZ, !P2 ;  /* 0x000000ff06067207 */ /* 0x000fc80005000000 */
[----:B------:R-:W-:Y:S02]  /*2e890*/  ISETP.NE.U32.AND P4, PT, R6, RZ, PT ;  /* 0x000000ff0600720c */ /* 0x000fe40003f85070 */
[----:B---3--:R-:W-:-:S05]  /*2e8a0*/  IADD3 R8, P6, PT, R8, R2, RZ ;  /* 0x0000000208087210 */ /* 0x008fca0007fde0ff */
[----:B------:R1:W-:Y:S04]  /*2e8b0*/  STL [R1+0x8bc], R8 ;  /* 0x0008bc0801007387 */ /* 0x0003e80000100800 */
[----:B------:R-:W3:Y:S04]  /*2e8c0*/  LDL.LU R19, [R1] ;  /* 0x0000000001137983 */ /* 0x000ee80000300800 */
[----:B------:R-:W3:Y:S04]  /*2e8d0*/  LDL.LU R18, [R1+0x4] ;  /* 0x0000040001127983 */ /* 0x000ee80000300800 */
[----:B------:R-:W3:Y:S04]  /*2e8e0*/  LDL.LU R15, [R1+0x8] ;  /* 0x00000800010f7983 */ /* 0x000ee80000300800 */
[----:B----4-:R-:W4:Y:S04]  /*2e8f0*/  LDL.LU R13, [R1+0xc] ;  /* 0x00000c00010d7983 */ /* 0x010f280000300800 */
[----:B-----5:R-:W5:Y:S04]  /*2e900*/  LDL.LU R11, [R1+0x10] ;  /* 0x00001000010b7983 */ /* 0x020f680000300800 */
[----:B--2---:R-:W2:Y:S04]  /*2e910*/  LDL.LU R9, [R1+0x14] ;  /* 0x0000140001097983 */ /* 0x004ea80000300800 */
[----:B------:R-:W2:Y:S04]  /*2e920*/  LDL.LU R17, [R1+0x18] ;  /* 0x0000180001117983 */ /* 0x000ea80000300800 */
[----:B------:R-:W2:Y:S01]  /*2e930*/  LDL.LU R16, [R1+0x1c] ;  /* 0x00001c0001107983 */ /* 0x000ea20000300800 */
[----:B------:R-:W-:Y:S01]  /*2e940*/  IMAD.X R85, R85, 0x1, R0, P6 ;  /* 0x0000000155557824 */ /* 0x000fe200030e0600 */
[----:B------:R-:W-:-:S02]  /*2e950*/  IADD3 R87, P6, PT, R87, R2, RZ ;  /* 0x0000000257577210 */ /* 0x000fc40007fde0ff */
[----:B------:R-:W-:Y:S01]  /*2e960*/  MOV R6, R8 ;  /* 0x0000000800067202 */ /* 0x000fe20000000f00 */
[----:B------:R-:W-:Y:S01]  /*2e970*/  IMAD.MOV.U32 R7, RZ, RZ, R85 ;  /* 0x000000ffff077224 */ /* 0x000fe200078e0055 */
[----:B------:R-:W2:Y:S01]  /*2e980*/  LDL.LU R14, [R1+0x20] ;  /* 0x00002000010e7983 */ /* 0x000ea20000300800 */
[----:B------:R-:W-:-:S03]  /*2e990*/  IMAD.X R86, R86, 0x1, R0, P6 ;  /* 0x0000000156567824 */ /* 0x000fc600030e0600 */
[----:B------:R1:W-:Y:S01]  /*2e9a0*/  LDGSTS.E [R4+0x2a00], desc[UR16][R6.64], P5 ;  /* 0x02a0000006047fae */ /* 0x0003e2000a9a1010 */
[----:B------:R-:W-:Y:S02]  /*2e9b0*/  ISETP.GT.AND P5, PT, R5, 0xc, PT ;  /* 0x0000000c0500780c */ /* 0x000fe40003fa4270 */
[----:B------:R-:W-:Y:S01]  /*2e9c0*/  IADD3 R134, P6, PT, R134, R2, RZ ;  /* 0x0000000286867210 */ /* 0x000fe20007fde0ff */
[----:B------:R-:W2:Y:S01]  /*2e9d0*/  LDL.LU R12, [R1+0x24] ;  /* 0x00002400010c7983 */ /* 0x000ea20000300800 */
[----:B-1----:R-:W-:Y:S01]  /*2e9e0*/  IMAD.MOV.U32 R6, RZ, RZ, R87 ;  /* 0x000000ffff067224 */ /* 0x002fe200078e0057 */
[----:B------:R-:W-:Y:S02]  /*2e9f0*/  MOV R7, R86 ;  /* 0x0000005600077202 */ /* 0x000fe40000000f00 */
[----:B------:R-:W-:Y:S01]  /*2ea00*/  IMAD.X R133, R133, 0x1, R0, P6 ;  /* 0x0000000185857824 */ /* 0x000fe200030e0600 */
[----:B------:R-:W2:Y:S04]  /*2ea10*/  LDL.LU R10, [R1+0x28] ;  /* 0x00002800010a7983 */ /* 0x000ea80000300800 */
[----:B------:R1:W-:Y:S01]  /*2ea20*/  LDGSTS.E [R4+0x2c00], desc[UR16][R6.64], P4 ;  /* 0x02c0000006047fae */ /* 0x0003e2000a1a1010 */
[----:B------:R-:W-:-:S03]  /*2ea30*/  IADD3 R220, P6, PT, R220, R2, RZ ;  /* 0x00000002dcdc7210 */ /* 0x000fc60007fde0ff */
[----:B------:R-:W2:Y:S01]  /*2ea40*/  LDL.LU R8, [R1+0x2c] ;  /* 0x00002c0001087983 */ /* 0x000ea20000300800 */
[----:B-1----:R-:W-:-:S04]  /*2ea50*/  SEL R6, RZ, 0x4, !P5 ;  /* 0x00000004ff067807 */ /* 0x002fc80006800000 */
[----:B------:R-:W-:Y:S01]  /*2ea60*/  SEL R6, R6, RZ, !P2 ;  /* 0x000000ff06067207 */ /* 0x000fe20005000000 */
[----:B------:R-:W-:-:S03]  /*2ea70*/  IMAD.MOV.U32 R7, RZ, RZ, R133 ;  /* 0x000000ffff077224 */ /* 0x000fc600078e0085 */
[----:B------:R-:W-:Y:S01]  /*2ea80*/  ISETP.NE.U32.AND P5, PT, R6, RZ, PT ;  /* 0x000000ff0600720c */ /* 0x000fe20003fa5070 */
[----:B------:R-:W-:Y:S01]  /*2ea90*/  IMAD.X R135, R135, 0x1, R0, P6 ;  /* 0x0000000187877824 */ /* 0x000fe200030e0600 */
[----:B------:R-:W-:-:S05]  /*2eaa0*/  MOV R6, R134 ;  /* 0x0000008600067202 */ /* 0x000fca0000000f00 */
[----:B------:R1:W-:Y:S01]  /*2eab0*/  LDGSTS.E [R4+0x2e00], desc[UR16][R6.64], P4 ;  /* 0x02e0000006047fae */ /* 0x0003e2000a1a1010 */
[----:B------:R-:W-:Y:S02]  /*2eac0*/  ISETP.GT.AND P4, PT, R5, 0xd, PT ;  /* 0x0000000d0500780c */ /* 0x000fe40003f84270 */
[----:B------:R-:W-:Y:S01]  /*2ead0*/  IADD3 R222, P6, PT, R222, R2, RZ ;  /* 0x00000002dede7210 */ /* 0x000fe20007fde0ff */
[----:B-1----:R-:W-:Y:S01]  /*2eae0*/  IMAD.MOV.U32 R6, RZ, RZ, R220 ;  /* 0x000000ffff067224 */ /* 0x002fe200078e00dc */
[----:B------:R-:W-:-:S05]  /*2eaf0*/  MOV R7, R135 ;  /* 0x0000008700077202 */ /* 0x000fca0000000f00 */
[----:B------:R1:W-:Y:S01]  /*2eb00*/  LDGSTS.E [R4+0x3000], desc[UR16][R6.64], P5 ;  /* 0x0300000006047fae */ /* 0x0003e2000a9a1010 */
[----:B------:R-:W-:Y:S01]  /*2eb10*/  IMAD.X R221, R221, 0x1, R0, P6 ;  /* 0x00000001dddd7824 */ /* 0x000fe200030e0600 */
[----:B------:R-:W-:Y:S02]  /*2eb20*/  IADD3 R224, P6, PT, R224, R2, RZ ;  /* 0x00000002e0e07210 */ /* 0x000fe40007fde0ff */
        /* <DEDUP_REMOVED lines=106> */
[----:B---3--:R-:W-:Y:S01]  /*2f1d0*/  IADD3 R18, P6, PT, R18, R2, RZ ;  /* 0x0000000212127210 */ /* 0x008fe20007fde0ff */
[----:B-1----:R-:W-:Y:S01]  /*2f1e0*/  IMAD.MOV.U32 R6, RZ, RZ, R252 ;  /* 0x000000ffff067224 */ /* 0x002fe200078e00fc */
[----:B------:R-:W-:-:S03]  /*2f1f0*/  MOV R7, R251 ;  /* 0x000000fb00077202 */ /* 0x000fc60000000f00 */
[----:B------:R-:W-:Y:S02]  /*2f200*/  IMAD.X R19, R19, 0x1, R0, P6 ;  /* 0x0000000113137824 */ /* 0x000fe400030e0600 */
[----:B------:R1:W-:Y:S01]  /*2f210*/  LDGSTS.E [R4+0x5000], desc[UR16][R6.64], P5 ;  /* 0x0500000006047fae */ /* 0x0003e2000a9a1010 */
[----:B----4-:R-:W-:Y:S02]  /*2f220*/  IADD3 R13, P6, PT, R13, R2, RZ ;  /* 0x000000020d0d7210 */ /* 0x010fe40007fde0ff */
[----:B-1----:R-:W-:-:S04]  /*2f230*/  SEL R6, RZ, 0x4, !P4 ;  /* 0x00000004ff067807 */ /* 0x002fc80006000000 */
[----:B------:R-:W-:Y:S01]  /*2f240*/  SEL R6, R6, RZ, !P2 ;  /* 0x000000ff06067207 */ /* 0x000fe20005000000 */
[--C-:B------:R-:W-:Y:S01]  /*2f250*/  IMAD.X R15, R15, 0x1, R0.reuse, P6 ;  /* 0x000000010f0f7824 */ /* 0x100fe200030e0600 */
[----:B--2---:R-:W-:Y:S02]  /*2f260*/  IADD3 R9, P6, PT, R9, R2, RZ ;  /* 0x0000000209097210 */ /* 0x004fe40007fde0ff */
[----:B------:R-:W-:Y:S01]  /*2f270*/  ISETP.NE.U32.AND P4, PT, R6, RZ, PT ;  /* 0x000000ff0600720c */ /* 0x000fe20003f85070 */
[----:B------:R-:W-:Y:S01]  /*2f280*/  IMAD.MOV.U32 R7, RZ, RZ, R19 ;  /* 0x000000ffff077224 */ /* 0x000fe200078e0013 */
[----:B------:R-:W-:Y:S01]  /*2f290*/  MOV R6, R18 ;  /* 0x0000001200067202 */ /* 0x000fe20000000f00 */
[--C-:B-----5:R-:W-:Y:S01]  /*2f2a0*/  IMAD.X R11, R11, 0x1, R0.reuse, P6 ;  /* 0x000000010b0b7824 */ /* 0x120fe200030e0600 */
[----:B------:R-:W-:Y:S01]  /*2f2b0*/  IADD3 R16, P6, PT, R16, R2, RZ ;  /* 0x0000000210107210 */ /* 0x000fe20007fde0ff */
[----:B------:R-:W-:Y:S04]  /*2f2c0*/  STL [R1+0x4], R18 ;  /* 0x0000041201007387 */ /* 0x000fe80000100800 */
[----:B------:R1:W-:Y:S01]  /*2f2d0*/  LDGSTS.E [R4+0x5200], desc[UR16][R6.64], P5 ;  /* 0x0520000006047fae */ /* 0x0003e2000a9a1010 */
[----:B------:R-:W-:Y:S01]  /*2f2e0*/  ISETP.GT.AND P5, PT, R5, 0x16, PT ;  /* 0x000000160500780c */ /* 0x000fe20003fa4270 */
[----:B------:R-:W-:-:S02]  /*2f2f0*/  IMAD.X R17, R17, 0x1, R0, P6 ;  /* 0x0000000111117824 */ /* 0x000fc400030e0600 */
[----:B------:R-:W-:Y:S04]  /*2f300*/  STL [R1], R19 ;  /* 0x0000001301007387 */ /* 0x000fe80000100800 */
[----:B------:R-:W-:Y:S01]  /*2f310*/  STL [R1+0xc], R13 ;  /* 0x00000c0d01007387 */ /* 0x000fe20000100800 */
[----:B-1----:R-:W-:Y:S01]  /*2f320*/  IMAD.MOV.U32 R6, RZ, RZ, R13 ;  /* 0x000000ffff067224 */ /* 0x002fe200078e000d */
[----:B------:R-:W-:Y:S02]  /*2f330*/  MOV R7, R15 ;  /* 0x0000000f00077202 */ /* 0x000fe40000000f00 */
[----:B------:R1:W-:Y:S04]  /*2f340*/  STL [R1+0x8], R15 ;  /* 0x0000080f01007387 */ /* 0x0003e80000100800 */
[----:B------:R2:W-:Y:S04]  /*2f350*/  LDGSTS.E [R4+0x5400], desc[UR16][R6.64], P4 ;  /* 0x0540000006047fae */ /* 0x0005e8000a1a1010 */
[----:B------:R-:W-:Y:S04]  /*2f360*/  STL [R1+0x14], R9 ;  /* 0x0000140901007387 */ /* 0x000fe80000100800 */
[----:B------:R3:W-:Y:S01]  /*2f370*/  STL [R1+0x10], R11 ;  /* 0x0000100b01007387 */ /* 0x0007e20000100800 */
[----:B--2---:R-:W-:-:S03]  /*2f380*/  SEL R6, RZ, 0x4, !P5 ;  /* 0x00000004ff067807 */ /* 0x004fc60006800000 */
[----:B-1----:R-:W2:Y:S04]  /*2f390*/  LDL.LU R15, [R1+0x30] ;  /* 0x00003000010f7983 */ /* 0x002ea80000300800 */
[----:B------:R-:W-:Y:S01]  /*2f3a0*/  STL [R1+0x1c], R16 ;  /* 0x00001c1001007387 */ /* 0x000fe20000100800 */
[----:B------:R-:W-:-:S03]  /*2f3b0*/  SEL R6, R6, RZ, !P2 ;  /* 0x000000ff06067207 */ /* 0x000fc60005000000 */
[----:B------:R-:W-:Y:S04]  /*2f3c0*/  STL [R1+0x18], R17 ;  /* 0x0000181101007387 */ /* 0x000fe80000100800 */
[----:B------:R-:W4:Y:S01]  /*2f3d0*/  LDL.LU R13, [R1+0x34] ;  /* 0x00003400010d7983 */ /* 0x000f220000300800 */
[----:B------:R-:W-:Y:S01]  /*2f3e0*/  ISETP.NE.U32.AND P5, PT, R6, RZ, PT ;  /* 0x000000ff0600720c */ /* 0x000fe20003fa5070 */
[----:B------:R-:W-:Y:S01]  /*2f3f0*/  IMAD.MOV.U32 R7, RZ, RZ, R11 ;  /* 0x000000ffff077224 */ /* 0x000fe200078e000b */
[----:B------:R-:W-:Y:S01]  /*2f400*/  MOV R6, R9 ;  /* 0x0000000900067202 */ /* 0x000fe20000000f00 */
[----:B---3--:R-:W3:Y:S04]  /*2f410*/  LDL.LU R11, [R1+0x38] ;  /* 0x00003800010b7983 */ /* 0x008ee80000300800 */
[----:B------:R-:W5:Y:S01]  /*2f420*/  LDL.LU R9, [R1+0x3c] ;  /* 0x00003c0001097983 */ /* 0x000f620000300800 */
        /* <DEDUP_REMOVED lines=11> */
[----:B------:R-:W3:Y:S04]  /*2f4e0*/  LDL.LU R19, [R1+0x40] ;  /* 0x0000400001137983 */ /* 0x000ee80000300800 */
[----:B------:R-:W-:Y:S01]  /*2f4f0*/  STL [R1+0x2c], R8 ;  /* 0x00002c0801007387 */ /* 0x000fe20000100800 */
[----:B-1----:R-:W-:-:S03]  /*2f500*/  SEL R6, RZ, 0x4, !P4 ;  /* 0x00000004ff067807 */ /* 0x002fc60006000000 */
[----:B------:R1:W-:Y:S01]  /*2f510*/  STL [R1+0x28], R10 ;  /* 0x0000280a01007387 */ /* 0x0003e20000100800 */
[----:B------:R-:W-:-:S03]  /*2f520*/  SEL R6, R6, RZ, !P2 ;  /* 0x000000ff06067207 */ /* 0x000fc60005000000 */
[----:B------:R-:W3:Y:S01]  /*2f530*/  LDL.LU R18, [R1+0x44] ;  /* 0x0000440001127983 */ /* 0x000ee20000300800 */
[----:B------:R-:W-:Y:S01]  /*2f540*/  IMAD.MOV.U32 R7, RZ, RZ, R14 ;  /* 0x000000ffff077224 */ /* 0x000fe200078e000e */
[----:B------:R-:W-:Y:S02]  /*2f550*/  ISETP.NE.U32.AND P4, PT, R6, RZ, PT ;  /* 0x000000ff0600720c */ /* 0x000fe40003f85070 */
[----:B------:R-:W3:Y:S01]  /*2f560*/  LDL.LU R14, [R1+0x48] ;  /* 0x00004800010e7983 */ /* 0x000ee20000300800 */
[----:B------:R-:W-:-:S03]  /*2f570*/  MOV R6, R12 ;  /* 0x0000000c00067202 */ /* 0x000fc60000000f00 */
[----:B------:R-:W3:Y:S04]  /*2f580*/  LDL.LU R12, [R1+0x4c] ;  /* 0x00004c00010c7983 */ /* 0x000ee80000300800 */
[----:B------:R1:W-:Y:S02]  /*2f590*/  LDGSTS.E [R4+0x5a00], desc[UR16][R6.64], P5 ;  /* 0x05a0000006047fae */ /* 0x0003e4000a9a1010 */
[----:B-1----:R-:W-:Y:S01]  /*2f5a0*/  MOV R7, R10 ;  /* 0x0000000a00077202 */ /* 0x002fe20000000f00 */
[----:B------:R-:W-:Y:S01]  /*2f5b0*/  IMAD.MOV.U32 R6, RZ, RZ, R8 ;  /* 0x000000ffff067224 */ /* 0x000fe200078e0008 */
[----:B------:R-:W3:Y:S04]  /*2f5c0*/  LDL.LU R10, [R1+0x50] ;  /* 0x00005000010a7983 */ /* 0x000ee80000300800 */
[----:B------:R-:W3:Y:S04]  /*2f5d0*/  LDL.LU R8, [R1+0x54] ;  /* 0x0000540001087983 */ /* 0x000ee80000300800 */
[----:B------:R-:W3:Y:S04]  /*2f5e0*/  LDL.LU R17, [R1+0x58] ;  /* 0x0000580001117983 */ /* 0x000ee80000300800 */
[----:B------:R-:W3:Y:S01]  /*2f5f0*/  LDL.LU R16, [R1+0x5c] ;  /* 0x00005c0001107983 */ /* 0x000ee20000300800 */
[----:B------:R-:W-:-:S03]  /*2f600*/  ISETP.GT.AND P5, PT, R5, 0x18, PT ;  /* 0x000000180500780c */ /* 0x000fc60003fa4270 */
[----:B------:R1:W-:Y:S02]  /*2f610*/  LDGSTS.E [R4+0x5c00], desc[UR16][R6.64], P4 ;  /* 0x05c0000006047fae */ /* 0x0003e4000a1a1010 */
[----:B-1----:R-:W-:-:S04]  /*2f620*/  SEL R6, RZ, 0x4, !P5 ;  /* 0x00000004ff067807 */ /* 0x002fc80006800000 */
[----:B------:R-:W-:-:S04]  /*2f630*/  SEL R6, R6, RZ, !P2 ;  /* 0x000000ff06067207 */ /* 0x000fc80005000000 */
[----:B------:R-:W-:Y:S02]  /*2f640*/  ISETP.NE.U32.AND P5, PT, R6, RZ, PT ;  /* 0x000000ff0600720c */ /* 0x000fe40003fa5070 */
[----:B----4-:R-:W-:-:S05]  /*2f650*/  IADD3 R13, P6, PT, R13, R2, RZ ;  /* 0x000000020d0d7210 */ /* 0x010fca0007fde0ff */
[--C-:B--2---:R-:W-:Y:S01]  /*2f660*/  IMAD.X R15, R15, 0x1, R0.reuse, P6 ;  /* 0x000000010f0f7824 */ /* 0x104fe200030e0600 */
[----:B-----5:R-:W-:Y:S01]  /*2f670*/  IADD3 R9, P6, PT, R9, R2, RZ ;  /* 0x0000000209097210 */ /* 0x020fe20007fde0ff */
[----:B------:R-:W-:Y:S04]  /*2f680*/  STL [R1+0x34], R13 ;  /* 0x0000340d01007387 */ /* 0x000fe80000100800 */
[----:B---3--:R-:W-:Y:S01]  /*2f690*/  IMAD.X R11, R11, 0x1, R0, P6 ;  /* 0x000000010b0b7824 */ /* 0x008fe200030e0600 */
[----:B------:R1:W-:Y:S01]  /*2f6a0*/  STL [R1+0x30], R15 ;  /* 0x0000300f01007387 */ /* 0x0003e20000100800 */
[----:B------:R-:W-:Y:S01]  /*2f6b0*/  MOV R6, R13 ;  /* 0x0000000d00067202 */ /* 0x000fe20000000f00 */
[----:B------:R-:W-:Y:S02]  /*2f6c0*/  IMAD.MOV.U32 R7, RZ, RZ, R15 ;  /* 0x000000ffff077224 */ /* 0x000fe400078e000f */
[----:B------:R-:W-:Y:S04]  /*2f6d0*/  STL [R1+0x3c], R9 ;  /* 0x00003c0901007387 */ /* 0x000fe80000100800 */
[----:B------:R2:W-:Y:S04]  /*2f6e0*/  STL [R1+0x38], R11 ;  /* 0x0000380b01007387 */ /* 0x0005e80000100800 */
[----:B-1----:R-:W3:Y:S04]  /*2f6f0*/  LDL.LU R15, [R1+0x60] ;  /* 0x00006000010f7983 */ /* 0x002ee80000300800 */
[----:B------:R-:W4:Y:S04]  /*2f700*/  LDL.LU R13, [R1+0x64] ;  /* 0x00006400010d7983 */ /* 0x000f280000300800 */
[----:B------:R1:W-:Y:S02]  /*2f710*/  LDGSTS.E [R4+0x5e00], desc[UR16][R6.64], P4 ;  /* 0x05e0000006047fae */ /* 0x0003e4000a1a1010 */
[----:B-1----:R-:W-:Y:S01]  /*2f720*/  MOV R7, R11 ;  /* 0x0000000b00077202 */ /* 0x002fe20000000f00 */
[----:B------:R-:W-:Y:S01]  /*2f730*/  IMAD.MOV.U32 R6, RZ, RZ, R9 ;  /* 0x000000ffff067224 */ /* 0x000fe200078e0009 */
[----:B--2---:R-:W2:Y:S04]  /*2f740*/  LDL.LU R11, [R1+0x68] ;  /* 0x00006800010b7983 */ /* 0x004ea80000300800 */
[----:B------:R-:W5:Y:S01]  /*2f750*/  LDL.LU R9, [R1+0x6c] ;  /* 0x00006c0001097983 */ /* 0x000f620000300800 */
[----:B------:R-:W-:-:S02]  /*2f760*/  ISETP.GT.AND P4, PT, R5, 0x19, PT ;  /* 0x000000190500780c */ /* 0x000fc40003f84270 */
[-C--:B------:R-:W-:Y:S01]  /*2f770*/  IADD3 R18, P6, PT, R18, R2.reuse, RZ ;  /* 0x0000000212127210 */ /* 0x080fe20007fde0ff */
[----:B------:R1:W-:Y:S04]  /*2f780*/  LDGSTS.E [R4+0x6000], desc[UR16][R6.64], P5 ;  /* 0x0600000006047fae */ /* 0x0003e8000a9a1010 */
[----:B------:R-:W-:Y:S01]  /*2f790*/  IMAD.X R19, R19, 0x1, R0, P6 ;  /* 0x0000000113137824 */ /* 0x000fe200030e0600 */
[----:B------:R-:W-:Y:S02]  /*2f7a0*/  IADD3 R12, P6, PT, R12, R2, RZ ;  /* 0x000000020c0c7210 */ /* 0x000fe40007fde0ff */
[----:B-1----:R-:W-:-:S04]  /*2f7b0*/  SEL R6, RZ, 0x4, !P4 ;  /* 0x00000004ff067807 */ /* 0x002fc80006000000 */
[----:B------:R-:W-:Y:S01]  /*2f7c0*/  SEL R6, R6, RZ, !P2 ;  /* 0x000000ff06067207 */ /* 0x000fe20005000000 */
[----:B------:R-:W-:-:S03]  /*2f7d0*/  IMAD.X R14, R14, 0x1, R0, P6 ;  /* 0x000000010e0e7824 */ /* 0x000fc600030e0600 */
[----:B------:R-:W-:Y:S01]  /*2f7e0*/  ISETP.NE.U32.AND P4, PT, R6, RZ, PT ;  /* 0x000000ff0600720c */ /* 0x000fe20003f85070 */
[----:B------:R-:W-:Y:S01]  /*2f7f0*/  IMAD.MOV.U32 R7, RZ, RZ, R19 ;  /* 0x000000ffff077224 */ /* 0x000fe200078e0013 */
[----:B------:R-:W-:Y:S02]  /*2f800*/  IADD3 R8, P6, PT, R8, R2, RZ ;  /* 0x0000000208087210 */ /* 0x000fe40007fde0ff */
[----:B------:R-:W-:-:S03]  /*2f810*/  MOV R6, R18 ;  /* 0x0000001200067202 */ /* 0x000fc60000000f00 */
[--C-:B------:R-:W-:Y:S02]  /*2f820*/  IMAD.X R10, R10, 0x1, R0.reuse, P6 ;  /* 0x000000010a0a7824 */ /* 0x100fe400030e0600 */
[----:B------:R1:W-:Y:S01]  /*2f830*/  LDGSTS.E [R4+0x6200], desc[UR16][R6.64], P5 ;  /* 0x0620000006047fae */ /* 0x0003e2000a9a1010 */
[----:B------:R-:W-:Y:S02]  /*2f840*/  IADD3 R16, P6, PT, R16, R2, RZ ;  /* 0x0000000210107210 */ /* 0x000fe40007fde0ff */
[----:B------:R-:W-:Y:S01]  /*2f850*/  ISETP.GT.AND P5, PT, R5, 0x1a, PT ;  /* 0x0000001a0500780c */ /* 0x000fe20003fa4270 */
[----:B------:R-:W-:Y:S02]  /*2f860*/  STL [R1+0x44], R18 ;  /* 0x0000441201007387 */ /* 0x000fe40000100800 */
[----:B------:R-:W-:Y:S02]  /*2f870*/  IMAD.X R17, R17, 0x1, R0, P6 ;  /* 0x0000000111117824 */ /* 0x000fe400030e0600 */
[----:B------:R-:W-:Y:S01]  /*2f880*/  STL [R1+0x40], R19 ;  /* 0x0000401301007387 */ /* 0x000fe20000100800 */
[----:B-1----:R-:W-:Y:S01]  /*2f890*/  IMAD.MOV.U32 R6, RZ, RZ, R12 ;  /* 0x000000ffff067224 */ /* 0x002fe200078e000c */
[----:B------:R-:W-:-:S02]  /*2f8a0*/  MOV R7, R14 ;  /* 0x0000000e00077202 */ /* 0x000fc40000000f00 */
[----:B------:R-:W-:Y:S04]  /*2f8b0*/  STL [R1+0x4c], R12 ;  /* 0x00004c0c01007387 */ /* 0x000fe80000100800 */
[----:B------:R1:W-:Y:S04]  /*2f8c0*/  STL [R1+0x48], R14 ;  /* 0x0000480e01007387 */ /* 0x0003e80000100800 */
[----:B------:R1:W-:Y:S04]  /*2f8d0*/  LDGSTS.E [R4+0x6400], desc[UR16][R6.64], P4 ;  /* 0x0640000006047fae */ /* 0x0003e8000a1a1010 */
[----:B------:R-:W-:Y:S04]  /*2f8e0*/  STL [R1+0x54], R8 ;  /* 0x0000540801007387 */ /* 0x000fe80000100800 */
[----:B------:R1:W-:Y:S02]  /*2f8f0*/  STL [R1+0x50], R10 ;  /* 0x0000500a01007387 */ /* 0x0003e40000100800 */
[----:B-1----:R-:W-:-:S02]  /*2f900*/  SEL R6, RZ, 0x4, !P5 ;  /* 0x00000004ff067807 */ /* 0x002fc40006800000 */
[----:B------:R-:W2:Y:S04]  /*2f910*/  LDL.LU R14, [R1+0x70] ;  /* 0x00007000010e7983 */ /* 0x000ea80000300800 */
[----:B------:R-:W-:Y:S01]  /*2f920*/  STL [R1+0x5c], R16 ;  /* 0x00005c1001007387 */ /* 0x000fe20000100800 */
[----:B------:R-:W-:-:S03]  /*2f930*/  SEL R6, R6, RZ, !P2 ;  /* 0x000000ff06067207 */ /* 0x000fc60005000000 */
[----:B------:R-:W-:Y:S04]  /*2f940*/  STL [R1+0x58], R17 ;  /* 0x0000581101007387 */ /* 0x000fe80000100800 */
[----:B------:R-:W2:Y:S01]  /*2f950*/  LDL.LU R12, [R1+0x74] ;  /* 0x00007400010c7983 */ /* 0x000ea20000300800 */
[----:B------:R-:W-:Y:S01]  /*2f960*/  ISETP.NE.U32.AND P5, PT, R6, RZ, PT ;  /* 0x000000ff0600720c */ /* 0x000fe20003fa5070 */
[----:B------:R-:W-:Y:S01]  /*2f970*/  IMAD.MOV.U32 R7, RZ, RZ, R10 ;  /* 0x000000ffff077224 */ /* 0x000fe200078e000a */
[----:B------:R-:W-:Y:S01]  /*2f980*/  MOV R6, R8 ;  /* 0x0000000800067202 */ /* 0x000fe20000000f00 */
[----:B------:R-:W2:Y:S04]  /*2f990*/  LDL.LU R10, [R1+0x78] ;  /* 0x00007800010a7983 */ /* 0x000ea80000300800 */
[----:B------:R-:W2:Y:S04]  /*2f9a0*/  LDL.LU R8, [R1+0x7c] ;  /* 0x00007c0001087983 */ /* 0x000ea80000300800 */
        /* <DEDUP_REMOVED lines=8> */
[----:B----4-:R-:W-:-:S05]  /*2fa30*/  IADD3 R13, P6, PT, R13, R2, RZ ;  /* 0x000000020d0d7210 */ /* 0x010fca0007fde0ff */
[----:B---3--:R-:W-:Y:S01]  /*2fa40*/  IMAD.X R15, R15, 0x1, R0, P6 ;  /* 0x000000010f0f7824 */ /* 0x008fe200030e0600 */
[----:B------:R-:W-:Y:S04]  /*2fa50*/  STL [R1+0x64], R13 ;  /* 0x0000640d01007387 */ /* 0x000fe80000100800 */
[----:B------:R1:W-:Y:S04]  /*2fa60*/  STL [R1+0x60], R15 ;  /* 0x0000600f01007387 */ /* 0x0003e80000100800 */
[----:B------:R-:W3:Y:S01]  /*2fa70*/  LDL.LU R19, [R1+0x80] ;  /* 0x0000800001137983 */ /* 0x000ee20000300800 */
[----:B-----5:R-:W-:-:S05]  /*2fa80*/  IADD3 R9, P6, PT, R9, R2, RZ ;  /* 0x0000000209097210 */ /* 0x020fca0007fde0ff */
[----:B--2---:R-:W-:Y:S01]  /*2fa90*/  IMAD.X R11, R11, 0x1, R0, P6 ;  /* 0x000000010b0b7824 */ /* 0x004fe200030e0600 */
[----:B------:R-:W-:Y:S04]  /*2faa0*/  STL [R1+0x6c], R9 ;  /* 0x00006c0901007387 */ /* 0x000fe80000100800 */
[----:B------:R2:W-:Y:S04]  /*2fab0*/  STL [R1+0x68], R11 ;  /* 0x0000680b01007387 */ /* 0x0005e80000100800 */
[----:B------:R-:W4:Y:S01]  /*2fac0*/  LDL.LU R18, [R1+0x84] ;  /* 0x0000840001127983 */ /* 0x000f220000300800 */
[----:B------:R-:W-:Y:S01]  /*2fad0*/  MOV R6, R13 ;  /* 0x0000000d00067202 */ /* 0x000fe20000000f00 */
[----:B------:R-:W-:-:S02]  /*2fae0*/  IMAD.MOV.U32 R7, RZ, RZ, R15 ;  /* 0x000000ffff077224 */ /* 0x000fc400078e000f */
[----:B-1----:R-:W5:Y:S04]  /*2faf0*/  LDL.LU R15, [R1+0x88] ;  /* 0x00008800010f7983 */ /* 0x002f680000300800 */
[----:B------:R-:W5:Y:S04]  /*2fb00*/  LDL.LU R13, [R1+0x8c] ;  /* 0x00008c00010d7983 */ /* 0x000f680000300800 */
[----:B------:R1:W-:Y:S02]  /*2fb10*/  LDGSTS.E [R4+0x6a00], desc[UR16][R6.64], P5 ;  /* 0x06a0000006047fae */ /* 0x0003e4000a9a1010 */
[----:B-1----:R-:W-:Y:S01]  /*2fb20*/  MOV R7, R11 ;  /* 0x0000000b00077202 */ /* 0x002fe20000000f00 */
[----:B------:R-:W-:Y:S01]  /*2fb30*/  IMAD.MOV.U32 R6, RZ, RZ, R9 ;  /* 0x000000ffff067224 */ /* 0x000fe200078e0009 */
[----:B--2---:R-:W2:Y:S04]  /*2fb40*/  LDL.LU R11, [R1+0x90] ;  /* 0x00009000010b7983 */ /* 0x004ea80000300800 */
[----:B------:R-:W2:Y:S04]  /*2fb50*/  LDL.LU R9, [R1+0x94] ;  /* 0x0000940001097983 */ /* 0x000ea80000300800 */
[----:B------:R-:W2:Y:S04]  /*2fb60*/  LDL.LU R17, [R1+0x98] ;  /* 0x0000980001117983 */ /* 0x000ea80000300800 */
[----:B------:R-:W2:Y:S01]  /*2fb70*/  LDL.LU R16, [R1+0x9c] ;  /* 0x00009c0001107983 */ /* 0x000ea20000300800 */
[----:B------:R-:W-:-:S03]  /*2fb80*/  ISETP.GT.AND P5, PT, R5, 0x1c, PT ;  /* 0x0000001c0500780c */ /* 0x000fc60003fa4270 */
[----:B------:R1:W-:Y:S02]  /*2fb90*/  LDGSTS.E [R4+0x6c00], desc[UR16][R6.64], P4 ;  /* 0x06c0000006047fae */ /* 0x0003e4000a1a1010 */
[----:B-1----:R-:W-:Y:S02]  /*2fba0*/  SEL R6, RZ, 0x4, !P5 ;  /* 0x00000004ff067807 */ /* 0x002fe40006800000 */
[----:B------:R-:W-:-:S05]  /*2fbb0*/  IADD3 R12, P6, PT, R12, R2, RZ ;  /* 0x000000020c0c7210 */ /* 0x000fca0007fde0ff */
[--C-:B------:R-:W-:Y:S01]  /*2fbc0*/  IMAD.X R14, R14, 0x1, R0.reuse, P6 ;  /* 0x000000010e0e7824 */ /* 0x100fe200030e0600 */
[----:B------:R-:W-:Y:S02]  /*2fbd0*/  IADD3 R8, P6, PT, R8, R2, RZ ;  /* 0x0000000208087210 */ /* 0x000fe40007fde0ff */
[----:B------:R-:W-:Y:S01]  /*2fbe0*/  SEL R6, R6, RZ, !P2 ;  /* 0x000000ff06067207 */ /* 0x000fe20005000000 */
[----:B------:R-:W-:Y:S02]  /*2fbf0*/  STL [R1+0x74], R12 ;  /* 0x0000740c01007387 */ /* 0x000fe40000100800 */
[----:B------:R-:W-:Y:S01]  /*2fc00*/  IMAD.X R10, R10, 0x1, R0, P6 ;  /* 0x000000010a0a7824 */ /* 0x000fe200030e0600 */
[----:B------:R-:W-:Y:S01]  /*2fc10*/  ISETP.NE.U32.AND P5, PT, R6, RZ, PT ;  /* 0x000000ff0600720c */ /* 0x000fe20003fa5070 */
[----:B------:R1:W-:Y:S01]  /*2fc20*/  STL [R1+0x70], R14 ;  /* 0x0000700e01007387 */ /* 0x0003e20000100800 */
[----:B------:R-:W-:Y:S01]  /*2fc30*/  MOV R6, R12 ;  /* 0x0000000c00067202 */ /* 0x000fe20000000f00 */
[----:B------:R-:W-:-:S02]  /*2fc40*/  IMAD.MOV.U32 R7, RZ, RZ, R14 ;  /* 0x000000ffff077224 */ /* 0x000fc400078e000e */
[----:B------:R-:W-:Y:S04]  /*2fc50*/  STL [R1+0x7c], R8 ;  /* 0x00007c0801007387 */ /* 0x000fe80000100800 */
[----:B------:R1:W-:Y:S04]  /*2fc60*/  STL [R1+0x78], R10 ;  /* 0x0000780a01007387 */ /* 0x0003e80000100800 */
[----:B-1----:R-:W2:Y:S04]  /*2fc70*/  LDL.LU R14, [R1+0xa0] ;  /* 0x0000a000010e7983 */ /* 0x002ea80000300800 */
[----:B------:R-:W2:Y:S04]  /*2fc80*/  LDL.LU R12, [R1+0xa4] ;  /* 0x0000a400010c7983 */ /* 0x000ea80000300800 */
[----:B------:R1:W-:Y:S01]  /*2fc90*/  LDGSTS.E [R4+0x6e00], desc[UR16][R6.64], P4 ;  /* 0x06e0000006047fae */ /* 0x0003e2000a1a1010 */
[----:B------:R-:W-:-:S02]  /*2fca0*/  ISETP.GT.AND P4, PT, R5, 0x1d, PT ;  /* 0x0000001d0500780c */ /* 0x000fc40003f84270 */
[----:B-1----:R-:W-:Y:S01]  /*2fcb0*/  MOV R7, R10 ;  /* 0x0000000a00077202 */ /* 0x002fe20000000f00 */
[----:B------:R-:W-:Y:S01]  /*2fcc0*/  IMAD.MOV.U32 R6, RZ, RZ, R8 ;  /* 0x000000ffff067224 */ /* 0x000fe200078e0008 */
[----:B------:R-:W2:Y:S04]  /*2fcd0*/  LDL.LU R10, [R1+0xa8] ;  /* 0x0000a800010a7983 */ /* 0x000ea80000300800 */
[----:B------:R-:W2:Y:S04]  /*2fce0*/  LDL.LU R8, [R1+0xac] ;  /* 0x0000ac0001087983 */ /* 0x000ea80000300800 */
[----:B------:R1:W-:Y:S02]  /*2fcf0*/  LDGSTS.E [R4+0x7000], desc[UR16][R6.64], P5 ;  /* 0x0700000006047fae */ /* 0x0003e4000a9a1010 */
[----:B-1----:R-:W-:-:S04]  /*2fd00*/  SEL R6, RZ, 0x4, !P4 ;  /* 0x00000004ff067807 */ /* 0x002fc80006000000 */
[----:B------:R-:W-:-:S04]  /*2fd10*/  SEL R6, R6, RZ, !P2 ;  /* 0x000000ff06067207 */ /* 0x000fc80005000000 */
[----:B------:R-:W-:Y:S02]  /*2fd20*/  ISETP.NE.U32.AND P4, PT, R6, RZ, PT ;  /* 0x000000ff0600720c */ /* 0x000fe40003f85070 */
[----:B----4-:R-:W-:-:S05]  /*2fd30*/  IADD3 R18, P6, PT, R18, R2, RZ ;  /* 0x0000000212127210 */ /* 0x010fca0007fde0ff */
[----:B---3--:R-:W-:Y:S01]  /*2fd40*/  IMAD.X R19, R19, 0x1, R0, P6 ;  /* 0x0000000113137824 */ /* 0x008fe200030e0600 */
[----:B-----5:R-:W-:-:S03]  /*2fd50*/  IADD3 R13, P6, PT, R13, R2, RZ ;  /* 0x000000020d0d7210 */ /* 0x020fc60007fde0ff */
[----:B------:R-:W-:Y:S01]  /*2fd60*/  IMAD.MOV.U32 R7, RZ, RZ, R19 ;  /* 0x000000ffff077224 */ /* 0x000fe200078e0013 */
[----:B------:R-:W-:Y:S01]  /*2fd70*/  MOV R6, R18 ;  /* 0x0000001200067202 */ /* 0x000fe20000000f00 */
[----:B------:R-:W-:-:S04]  /*2fd80*/  IMAD.X R15, R15, 0x1, R0, P6 ;  /* 0x000000010f0f7824 */ /* 0x000fc800030e0600 */
[----:B------:R1:W-:Y:S01]  /*2fd90*/  LDGSTS.E [R4+0x7200], desc[UR16][R6.64], P5 ;  /* 0x0720000006047fae */ /* 0x0003e2000a9a1010 */
[----:B------:R-:W-:-:S03]  /*2fda0*/  ISETP.GT.AND P5, PT, R5, 0x1e, PT ;  /* 0x0000001e0500780c */ /* 0x000fc60003fa4270 */
[----:B------:R-:W-:Y:S01]  /*2fdb0*/  STL [R1+0x84], R18 ;  /* 0x0000841201007387 */ /* 0x000fe20000100800 */
[----:B--2---:R-:W-:Y:S01]  /*2fdc0*/  IADD3 R9, P6, PT, R9, R2, RZ ;  /* 0x0000000209097210 */ /* 0x004fe20007fde0ff */
[----:B-1----:R-:W-:Y:S01]  /*2fdd0*/  IMAD.MOV.U32 R6, RZ, RZ, R13 ;  /* 0x000000ffff067224 */ /* 0x002fe200078e000d */
[----:B------:R-:W-:-:S03]  /*2fde0*/  MOV R7, R15 ;  /* 0x0000000f00077202 */ /* 0x000fc60000000f00 */
[----:B------:R-:W-:Y:S01]  /*2fdf0*/  IMAD.X R11, R11, 0x1, R0, P6 ;  /* 0x000000010b0b7824 */ /* 0x000fe200030e0600 */
[----:B------:R-:W-:Y:S01]  /*2fe00*/  STL [R1+0x80], R19 ;  /* 0x0000801301007387 */ /* 0x000fe20000100800 */
[----:B------:R-:W-:-:S03]  /*2fe10*/  IADD3 R16, P6, PT, R16, R2, RZ ;  /* 0x0000000210107210 */ /* 0x000fc60007fde0ff */
[----:B------:R-:W-:Y:S02]  /*2fe20*/  STL [R1+0x8c], R13 ;  /* 0x00008c0d01007387 */ /* 0x000fe40000100800 */
[----:B------:R-:W-:Y:S02]  /*2fe30*/  IMAD.X R17, R17, 0x1, R0, P6 ;  /* 0x0000000111117824 */ /* 0x000fe400030e0600 */
        /* <DEDUP_REMOVED lines=14> */
[----:B------:R-:W5:Y:S04]  /*2ff20*/  LDL.LU R9, [R1+0xbc] ;  /* 0x0000bc0001097983 */ /* 0x000f680000300800 */
[----:B------:R1:W-:Y:S01]  /*2ff30*/  LDGSTS.E [R4+0x7600], desc[UR16][R6.64], P4 ;  /* 0x0760000006047fae */ /* 0x0003e2000a1a1010 */
[----:B------:R-:W-:-:S02]  /*2ff40*/  ISETP.GT.AND P4, PT, R5, 0x1f, PT ;  /* 0x0000001f0500780c */ /* 0x000fc40003f84270 */
[----:B------:R-:W-:Y:S01]  /*2ff50*/  IADD3 R12, P6, PT, R12, R2, RZ ;  /* 0x000000020c0c7210 */ /* 0x000fe20007fde0ff */
[----:B-1----:R-:W-:Y:S01]  /*2ff60*/  IMAD.MOV.U32 R6, RZ, RZ, R16 ;  /* 0x000000ffff067224 */ /* 0x002fe200078e0010 */
[----:B------:R-:W-:-:S03]  /*2ff70*/  MOV R7, R17 ;  /* 0x0000001100077202 */ /* 0x000fc60000000f00 */
[----:B------:R-:W-:Y:S01]  /*2ff80*/  IMAD.X R14, R14, 0x1, R0, P6 ;  /* 0x000000010e0e7824 */ /* 0x000fe200030e0600 */
[----:B------:R-:W-:Y:S04]  /*2ff90*/  STL [R1+0xa4], R12 ;  /* 0x0000a40c01007387 */ /* 0x000fe80000100800 */
[----:B------:R1:W-:Y:S04]  /*2ffa0*/  LDGSTS.E [R4+0x7800], desc[UR16][R6.64], P5 ;  /* 0x0780000006047fae */ /* 0x0003e8000a9a1010 */
[----:B------:R1:W-:Y:S04]  /*2ffb0*/  STL [R1+0xa0], R14 ;  /* 0x0000a00e01007387 */ /* 0x0003e80000100800 */
[----:B------:R-:W3:Y:S01]  /*2ffc0*/  LDL.LU R19, [R1+0xc0] ;  /* 0x0000c00001137983 */ /* 0x000ee20000300800 */
[----:B------:R-:W-:-:S02]  /*2ffd0*/  IADD3 R8, P6, PT, R8, R2, RZ ;  /* 0x0000000208087210 */ /* 0x000fc40007fde0ff */
[----:B-1----:R-:W-:-:S03]  /*2ffe0*/  SEL R6, RZ, 0x4, !P4 ;  /* 0x00000004ff067807 */ /* 0x002fc60006000000 */
[----:B------:R-:W-:Y:S01]  /*2fff0*/  IMAD.X R10, R10, 0x1, R0, P6 ;  /* 0x000000010a0a7824 */ /* 0x000fe200030e0600 */
[----:B------:R-:W-:Y:S01]  /*30000*/  STL [R1+0xac], R8 ;  /* 0x0000ac0801007387 */ /* 0x000fe20000100800 */
[----:B------:R-:W-:-:S03]  /*30010*/  SEL R6, R6, RZ, !P2 ;  /* 0x000000ff06067207 */ /* 0x000fc60005000000 */
[----:B------:R1:W-:Y:S01]  /*30020*/  STL [R1+0xa8], R10 ;  /* 0x0000a80a01007387 */ /* 0x0003e20000100800 */
[----:B------:R-:W-:-:S03]  /*30030*/  ISETP.NE.U32.AND P4, PT, R6, RZ, PT ;  /* 0x000000ff0600720c */ /* 0x000fc60003f85070 */
[----:B------:R-:W3:Y:S01]  /*30040*/  LDL.LU R18, [R1+0xc4] ;  /* 0x0000c40001127983 */ /* 0x000ee20000300800 */
[----:B------:R-:W-:Y:S01]  /*30050*/  MOV R6, R12 ;  /* 0x0000000c00067202 */ /* 0x000fe20000000f00 */
[----:B------:R-:W-:Y:S02]  /*30060*/  IMAD.MOV.U32 R7, RZ, RZ, R14 ;  /* 0x000000ffff077224 */ /* 0x000fe400078e000e */
[----:B------:R-:W3:Y:S04]  /*30070*/  LDL.LU R14, [R1+0xc8] ;  /* 0x0000c800010e7983 */ /* 0x000ee80000300800 */
        /* <DEDUP_REMOVED lines=30> */
[----:B------:R-:W-:-:S03]  /*30260*/  ISETP.GT.AND P4, PT, R5, 0x21, PT ;  /* 0x000000210500780c */ /* 0x000fc60003f84270 */
[----:B------:R1:W-:Y:S01]  /*30270*/  LDGSTS.E [R4+0x8000], desc[UR16][R6.64], P5 ;  /* 0x0800000006047fae */ /* 0x0003e2000a9a1010 */
[----:B------:R-:W-:-:S05]  /*30280*/  IADD3 R18, P6, PT, R18, R2, RZ ;  /* 0x0000000212127210 */ /* 0x000fca0007fde0ff */
[--C-:B------:R-:W-:Y:S01]  /*30290*/  IMAD.X R19, R19, 0x1, R0.reuse, P6 ;  /* 0x0000000113137824 */ /* 0x100fe200030e0600 */
[----:B-1----:R-:W-:Y:S02]  /*302a0*/  SEL R6, RZ, 0x4, !P4 ;  /* 0x00000004ff067807 */ /* 0x002fe40006000000 */
[----:B------:R-:W-:Y:S02]  /*302b0*/  IADD3 R12, P6, PT, R12, R2, RZ ;  /* 0x000000020c0c7210 */ /* 0x000fe40007fde0ff */
[----:B------:R-:W-:Y:S01]  /*302c0*/  SEL R6, R6, RZ, !P2 ;  /* 0x000000ff06067207 */ /* 0x000fe20005000000 */
[----:B------:R-:W-:Y:S02]  /*302d0*/  IMAD.MOV.U32 R7, RZ, RZ, R19 ;  /* 0x000000ffff077224 */ /* 0x000fe400078e0013 */
[----:B------:R-:W-:Y:S01]  /*302e0*/  IMAD.X R14, R14, 0x1, R0, P6 ;  /* 0x000000010e0e7824 */ /* 0x000fe200030e0600 */
[----:B------:R-:W-:Y:S02]  /*302f0*/  ISETP.NE.U32.AND P4, PT, R6, RZ, PT ;  /* 0x000000ff0600720c */ /* 0x000fe40003f85070 */
[----:B------:R-:W-:Y:S01]  /*30300*/  MOV R6, R18 ;  /* 0x0000001200067202 */ /* 0x000fe20000000f00 */
[----:B------:R-:W-:Y:S04]  /*30310*/  STL [R1+0xc4], R18 ;  /* 0x0000c41201007387 */ /* 0x000fe80000100800 */
[----:B------:R1:W-:Y:S01]  /*30320*/  LDGSTS.E [R4+0x8200], desc[UR16][R6.64], P5 ;  /* 0x0820000006047fae */ /* 0x0003e2000a9a1010 */
[----:B------:R-:W-:-:S03]  /*30330*/  IADD3 R8, P6, PT, R8, R2, RZ ;  /* 0x0000000208087210 */ /* 0x000fc60007fde0ff */
[----:B------:R-:W-:Y:S02]  /*30340*/  STL [R1+0xc0], R19 ;  /* 0x0000c01301007387 */ /* 0x000fe40000100800 */
[----:B------:R-:W-:Y:S01]  /*30350*/  IMAD.X R10, R10, 0x1, R0, P6 ;  /* 0x000000010a0a7824 */ /* 0x000fe200030e0600 */
[----:B-1----:R-:W-:Y:S01]  /*30360*/  MOV R7, R14 ;  /* 0x0000000e00077202 */ /* 0x002fe20000000f00 */
[----:B------:R-:W-:Y:S01]  /*30370*/  IMAD.MOV.U32 R6, RZ, RZ, R12 ;  /* 0x000000ffff067224 */ /* 0x000fe200078e000c */
[----:B------:R-:W-:Y:S01]  /*30380*/  IADD3 R16, P6, PT, R16, R2, RZ ;  /* 0x0000000210107210 */ /* 0x000fe20007fde0ff */
[----:B------:R-:W-:Y:S01]  /*30390*/  STL [R1+0xcc], R12 ;  /* 0x0000cc0c01007387 */ /* 0x000fe20000100800 */
[----:B------:R-:W-:-:S03]  /*303a0*/  ISETP.GT.AND P5, PT, R5, 0x22, PT ;  /* 0x000000220500780c */ /* 0x000fc60003fa4270 */
[----:B------:R1:W-:Y:S01]  /*303b0*/  STL [R1+0xc8], R14 ;  /* 0x0000c80e01007387 */ /* 0x0003e20000100800 */
[----:B------:R-:W-:-:S03]  /*303c0*/  IMAD.X R17, R17, 0x1, R0, P6 ;  /* 0x0000000111117824 */ /* 0x000fc600030e0600 */
        /* <DEDUP_REMOVED lines=1117> */
[----:B------:R-:W-:Y:S01]  /*349a0*/  ISETP.GT.AND P4, PT, R5, 0x55, PT ;  /* 0x000000550500780c */ /* 0x000fe20003f84270 */
[----:B-1----:R-:W-:Y:S01]  /*349b0*/  IMAD.MOV.U32 R6, RZ, RZ, R8 ;  /* 0x000000ffff067224 */ /* 0x002fe200078e0008 */
[----:B------:R-:W-:-:S02]  /*349c0*/  MOV R7, R10 ;  /* 0x0000000a00077202 */ /* 0x000fc40000000f00 */
        /* <DEDUP_REMOVED lines=17> */
[----:B------:R-:W-:Y:S02]  /*34ae0*/  MOV R6, R13 ;  /* 0x0000000d00067202 */ /* 0x000fe40000000f00 */
[----:B------:R-:W-:Y:S01]  /*34af0*/  IADD3.X R11, PT, PT, R11, R0, RZ, P6, !PT ;  /* 0x000000000b0b7210 */ /* 0x000fe200037fe4ff */
[----:B------:R-:W-:Y:S01]  /*34b00*/  STL [R1+0x400], R19 ;  /* 0x0004001301007387 */ /* 0x000fe20000100800 */
[----:B------:R-:W-:-:S03]  /*34b10*/  IADD3 R16, P6, PT, R16, R2, RZ ;  /* 0x0000000210107210 */ /* 0x000fc60007fde0ff */
[----:B------:R-:W-:Y:S04]  /*34b20*/  STL [R1+0x40c], R13 ;  /* 0x00040c0d01007387 */ /* 0x000fe80000100800 */
[----:B------:R1:W-:Y:S01]  /*34b30*/  STL [R1+0x408], R15 ;  /* 0x0004080f01007387 */ /* 0x0003e20000100800 */
[----:B------:R-:W-:-:S03]  /*34b40*/  IMAD.X R17, R17, 0x1, R0, P6 ;  /* 0x0000000111117824 */ /* 0x000fc600030e0600 */
[----:B------:R2:W-:Y:S04]  /*34b50*/  LDGSTS.E [R4+0x15400], desc[UR16][R6.64], P4 ;  /* 0x1540000006047fae */ /* 0x0005e8000a1a1010 */
[----:B------:R-:W-:Y:S04]  /*34b60*/  STL [R1+0x414], R9 ;  /* 0x0004140901007387 */ /* 0x000fe80000100800 */
[----:B------:R3:W-:Y:S01]  /*34b70*/  STL [R1+0x410], R11 ;  /* 0x0004100b01007387 */ /* 0x0007e20000100800 */
[----:B--2---:R-:W-:-:S03]  /*34b80*/  SEL R6, RZ, 0x4, !P5 ;  /* 0x00000004ff067807 */ /* 0x004fc60006800000 */
[----:B-1----:R-:W2:Y:S01]  /*34b90*/  LDL.LU R15, [R1+0x430] ;  /* 0x00043000010f7983 */ /* 0x002ea20000300800 */
[----:B------:R-:W-:-:S03]  /*34ba0*/  SEL R6, R6, RZ, !P2 ;  /* 0x000000ff06067207 */ /* 0x000fc60005000000 */
[----:B------:R-:W-:Y:S04]  /*34bb0*/  STL [R1+0x41c], R16 ;  /* 0x00041c1001007387 */ /* 0x000fe80000100800 */
[----:B------:R-:W-:Y:S01]  /*34bc0*/  STL [R1+0x418], R17 ;  /* 0x0004181101007387 */ /* 0x000fe20000100800 */
[----:B------:R-:W-:-:S03]  /*34bd0*/  ISETP.NE.U32.AND P5, PT, R6, RZ, PT ;  /* 0x000000ff0600720c */ /* 0x000fc60003fa5070 */
[----:B------:R-:W4:Y:S01]  /*34be0*/  LDL.LU R13, [R1+0x434] ;  /* 0x00043400010d7983 */ /* 0x000f220000300800 */
[----:B------:R-:W-:Y:S01]  /*34bf0*/  IMAD.MOV.U32 R7, RZ, RZ, R11 ;  /* 0x000000ffff077224 */ /* 0x000fe200078e000b */
[----:B------:R-:W-:Y:S02]  /*34c00*/  MOV R6, R9 ;  /* 0x0000000900067202 */ /* 0x000fe40000000f00 */
[----:B---3--:R-:W3:Y:S04]  /*34c10*/  LDL.LU R11, [R1+0x438] ;  /* 0x00043800010b7983 */ /* 0x008ee80000300800 */
[----:B------:R-:W5:Y:S04]  /*34c20*/  LDL.LU R9, [R1+0x43c] ;  /* 0x00043c0001097983 */ /* 0x000f680000300800 */
[----:B------:R1:W-:Y:S01]  /*34c30*/  LDGSTS.E [R4+0x15600], desc[UR16][R6.64], P4 ;  /* 0x1560000006047fae */ /* 0x0003e2000a1a1010 */
[----:B------:R-:W-:-:S02]  /*34c40*/  ISETP.GT.AND P4, PT, R5, 0x57, PT ;  /* 0x000000570500780c */ /* 0x000fc40003f84270 */
[----:B------:R-:W-:Y:S01]  /*34c50*/  IADD3 R12, P6, PT, R12, R2, RZ ;  /* 0x000000020c0c7210 */ /* 0x000fe20007fde0ff */
[----:B-1----:R-:W-:Y:S01]  /*34c60*/  IMAD.MOV.U32 R7, RZ, RZ, R17 ;  /* 0x000000ffff077224 */ /* 0x002fe200078e0011 */
[----:B------:R-:W-:Y:S02]  /*34c70*/  MOV R6, R16 ;  /* 0x0000001000067202 */ /* 0x000fe40000000f00 */
[----:B------:R-:W-:Y:S01]  /*34c80*/  IADD3.X R14, PT, PT, R14, R0, RZ, P6, !PT ;  /* 0x000000000e0e7210 */ /* 0x000fe200037fe4ff */
[----:B------:R-:W-:Y:S04]  /*34c90*/  STL [R1+0x424], R12 ;  /* 0x0004240c01007387 */ /* 0x000fe80000100800 */
[----:B------:R1:W-:Y:S04]  /*34ca0*/  LDGSTS.E [R4+0x15800], desc[UR16][R6.64], P5 ;  /* 0x1580000006047fae */ /* 0x0003e8000a9a1010 */
[----:B------:R1:W-:Y:S04]  /*34cb0*/  STL [R1+0x420], R14 ;  /* 0x0004200e01007387 */ /* 0x0003e80000100800 */
[----:B------:R-:W3:Y:S01]  /*34cc0*/  LDL.LU R19, [R1+0x440] ;  /* 0x0004400001137983 */ /* 0x000ee20000300800 */
[----:B------:R-:W-:-:S02]  /*34cd0*/  IADD3 R8, P6, PT, R8, R2, RZ ;  /* 0x0000000208087210 */ /* 0x000fc40007fde0ff */
[----:B-1----:R-:W-:-:S03]  /*34ce0*/  SEL R6, RZ, 0x4, !P4 ;  /* 0x00000004ff067807 */ /* 0x002fc60006000000 */
[----:B------:R-:W-:Y:S01]  /*34cf0*/  IMAD.X R10, R10, 0x1, R0, P6 ;  /* 0x000000010a0a7824 */ /* 0x000fe200030e0600 */
[----:B------:R-:W-:Y:S01]  /*34d00*/  SEL R6, R6, RZ, !P2 ;  /* 0x000000ff06067207 */ /* 0x000fe20005000000 */
[----:B------:R-:W-:Y:S04]  /*34d10*/  STL [R1+0x42c], R8 ;  /* 0x00042c0801007387 */ /* 0x000fe80000100800 */
        /* <DEDUP_REMOVED lines=8> */
[----:B-1----:R-:W-:Y:S01]  /*34da0*/  IMAD.MOV.U32 R7, RZ, RZ, R10 ;  /* 0x000000ffff077224 */ /* 0x002fe200078e000a */
[----:B------:R-:W-:Y:S01]  /*34db0*/  MOV R6, R8 ;  /* 0x0000000800067202 */ /* 0x000fe20000000f00 */
        /* <DEDUP_REMOVED lines=9> */
[----:B----4-:R-:W-:-:S04]  /*34e50*/  IADD3 R13, P6, PT, R13, R2, RZ ;  /* 0x000000020d0d7210 */ /* 0x010fc80007fde0ff */
[----:B--2---:R-:W-:Y:S02]  /*34e60*/  IADD3.X R15, PT, PT, R15, R0, RZ, P6, !PT ;  /* 0x000000000f0f7210 */ /* 0x004fe400037fe4ff */
[----:B-----5:R-:W-:Y:S01]  /*34e70*/  IADD3 R9, P6, PT, R9, R2, RZ ;  /* 0x0000000209097210 */ /* 0x020fe20007fde0ff */
[----:B------:R-:W-:Y:S04]  /*34e80*/  STL [R1+0x434], R13 ;  /* 0x0004340d01007387 */ /* 0x000fe80000100800 */
[----:B---3--:R-:W-:Y:S01]  /*34e90*/  IMAD.X R11, R11, 0x1, R0, P6 ;  /* 0x000000010b0b7824 */ /* 0x008fe200030e0600 */
[----:B------:R1:W-:Y:S01]  /*34ea0*/  STL [R1+0x430], R15 ;  /* 0x0004300f01007387 */ /* 0x0003e20000100800 */
[----:B------:R-:W-:Y:S01]  /*34eb0*/  MOV R6, R13 ;  /* 0x0000000d00067202 */ /* 0x000fe20000000f00 */
[----:B------:R-:W-:-:S02]  /*34ec0*/  IMAD.MOV.U32 R7, RZ, RZ, R15 ;  /* 0x000000ffff077224 */ /* 0x000fc400078e000f */
[----:B------:R-:W-:Y:S04]  /*34ed0*/  STL [R1+0x43c], R9 ;  /* 0x00043c0901007387 */ /* 0x000fe80000100800 */
[----:B------:R2:W-:Y:S04]  /*34ee0*/  STL [R1+0x438], R11 ;  /* 0x0004380b01007387 */ /* 0x0005e80000100800 */
[----:B-1----:R-:W3:Y:S04]  /*34ef0*/  LDL.LU R15, [R1+0x460] ;  /* 0x00046000010f7983 */ /* 0x002ee80000300800 */
[----:B------:R-:W4:Y:S04]  /*34f00*/  LDL.LU R13, [R1+0x464] ;  /* 0x00046400010d7983 */ /* 0x000f280000300800 */
[----:B------:R1:W-:Y:S02]  /*34f10*/  LDGSTS.E [R4+0x15e00], desc[UR16][R6.64], P4 ;  /* 0x15e0000006047fae */ /* 0x0003e4000a1a1010 */
[----:B-1----:R-:W-:Y:S01]  /*34f20*/  IMAD.MOV.U32 R7, RZ, RZ, R11 ;  /* 0x000000ffff077224 */ /* 0x002fe200078e000b */
[----:B------:R-:W-:Y:S01]  /*34f30*/  MOV R6, R9 ;  /* 0x0000000900067202 */ /* 0x000fe20000000f00 */
[----:B--2---:R-:W2:Y:S04]  /*34f40*/  LDL.LU R11, [R1+0x468] ;  /* 0x00046800010b7983 */ /* 0x004ea80000300800 */
[----:B------:R-:W5:Y:S01]  /*34f50*/  LDL.LU R9, [R1+0x46c] ;  /* 0x00046c0001097983 */ /* 0x000f620000300800 */
[----:B------:R-:W-:-:S03]  /*34f60*/  ISETP.GT.AND P4, PT, R5, 0x59, PT ;  /* 0x000000590500780c */ /* 0x000fc60003f84270 */
[----:B------:R1:W-:Y:S01]  /*34f70*/  LDGSTS.E [R4+0x16000], desc[UR16][R6.64], P5 ;  /* 0x1600000006047fae */ /* 0x0003e2000a9a1010 */
[----:B------:R-:W-:Y:S02]  /*34f80*/  IADD3 R18, P6, PT, R18, R2, RZ ;  /* 0x0000000212127210 */ /* 0x000fe40007fde0ff */
[----:B-1----:R-:W-:Y:S02]  /*34f90*/  SEL R6, RZ, 0x4, !P4 ;  /* 0x00000004ff067807 */ /* 0x002fe40006000000 */
[----:B------:R-:W-:Y:S02]  /*34fa0*/  IADD3.X R19, PT, PT, R19, R0, RZ, P6, !PT ;  /* 0x0000000013137210 */ /* 0x000fe400037fe4ff */
[----:B------:R-:W-:Y:S02]  /*34fb0*/  SEL R6, R6, RZ, !P2 ;  /* 0x000000ff06067207 */ /* 0x000fe40005000000 */
[----:B------:R-:W-:Y:S02]  /*34fc0*/  IADD3 R12, P6, PT, R12, R2, RZ ;  /* 0x000000020c0c7210 */ /* 0x000fe40007fde0ff */
[----:B------:R-:W-:Y:S01]  /*34fd0*/  ISETP.NE.U32.AND P4, PT, R6, RZ, PT ;  /* 0x000000ff0600720c */ /* 0x000fe20003f85070 */
[----:B------:R-:W-:Y:S01]  /*34fe0*/  IMAD.MOV.U32 R7, RZ, RZ, R19 ;  /* 0x000000ffff077224 */ /* 0x000fe200078e0013 */
[----:B------:R-:W-:Y:S01]  /*34ff0*/  MOV R6, R18 ;  /* 0x0000001200067202 */ /* 0x000fe20000000f00 */
[----:B------:R-:W-:Y:S01]  /*35000*/  IMAD.X R14, R14, 0x1, R0, P6 ;  /* 0x000000010e0e7824 */ /* 0x000fe200030e0600 */
[----:B------:R-:W-:Y:S04]  /*35010*/  STL [R1+0x444], R18 ;  /* 0x0004441201007387 */ /* 0x000fe80000100800 */
[----:B------:R1:W-:Y:S01]  /*35020*/  LDGSTS.E [R4+0x16200], desc[UR16][R6.64], P5 ;  /* 0x1620000006047fae */ /* 0x0003e2000a9a1010 */
[----:B------:R-:W-:-:S02]  /*35030*/  ISETP.GT.AND P5, PT, R5, 0x5a, PT ;  /* 0x0000005a0500780c */ /* 0x000fc40003fa4270 */
[----:B------:R-:W-:Y:S02]  /*35040*/  IADD3 R8, P6, PT, R8, R2, RZ ;  /* 0x0000000208087210 */ /* 0x000fe40007fde0ff */
[----:B-1----:R-:W-:Y:S01]  /*35050*/  MOV R6, R12 ;  /* 0x0000000c00067202 */ /* 0x002fe20000000f00 */
[----:B------:R-:W-:Y:S01]  /*35060*/  IMAD.MOV.U32 R7, RZ, RZ, R14 ;  /* 0x000000ffff077224 */ /* 0x000fe200078e000e */
[----:B------:R-:W-:Y:S02]  /*35070*/  IADD3.X R10, PT, PT, R10, R0, RZ, P6, !PT ;  /* 0x000000000a0a7210 */ /* 0x000fe400037fe4ff */
[----:B------:R-:W-:Y:S01]  /*35080*/  IADD3 R16, P6, PT, R16, R2, RZ ;  /* 0x0000000210107210 */ /* 0x000fe20007fde0ff */
[----:B------:R-:W-:Y:S04]  /*35090*/  STL [R1+0x440], R19 ;  /* 0x0004401301007387 */ /* 0x000fe80000100800 */
[----:B------:R-:W-:Y:S01]  /*350a0*/  STL [R1+0x44c], R12 ;  /* 0x00044c0c01007387 */ /* 0x000fe20000100800 */
[----:B------:R-:W-:-:S03]  /*350b0*/  IMAD.X R17, R17, 0x1, R0, P6 ;  /* 0x0000000111117824 */ /* 0x000fc600030e0600 */
[----:B------:R1:W-:Y:S04]  /*350c0*/  STL [R1+0x448], R14 ;  /* 0x0004480e01007387 */ /* 0x0003e80000100800 */
[----:B------:R1:W-:Y:S04]  /*350d0*/  LDGSTS.E [R4+0x16400], desc[UR16][R6.64], P4 ;  /* 0x1640000006047fae */ /* 0x0003e8000a1a1010 */
[----:B------:R-:W-:Y:S04]  /*350e0*/  STL [R1+0x454], R8 ;  /* 0x0004540801007387 */ /* 0x000fe80000100800 */
[----:B------:R1:W-:Y:S02]  /*350f0*/  STL [R1+0x450], R10 ;  /* 0x0004500a01007387 */ /* 0x0003e40000100800 */
[----:B-1----:R-:W-:-:S02]  /*35100*/  SEL R6, RZ, 0x4, !P5 ;  /* 0x00000004ff067807 */ /* 0x002fc40006800000 */
[----:B------:R-:W2:Y:S02]  /*35110*/  LDL.LU R14, [R1+0x470] ;  /* 0x00047000010e7983 */ /* 0x000ea40000300800 */
[----:B------:R-:W-:Y:S02]  /*35120*/  SEL R6, R6, RZ, !P2 ;  /* 0x000000ff06067207 */ /* 0x000fe40005000000 */
[----:B------:R-:W-:Y:S04]  /*35130*/  STL [R1+0x45c], R16 ;  /* 0x00045c1001007387 */ /* 0x000fe80000100800 */
[----:B------:R-:W-:Y:S01]  /*35140*/  STL [R1+0x458], R17 ;  /* 0x0004581101007387 */ /* 0x000fe20000100800 */
[----:B------:R-:W-:-:S03]  /*35150*/  ISETP.NE.U32.AND P5, PT, R6, RZ, PT ;  /* 0x000000ff0600720c */ /* 0x000fc60003fa5070 */
[----:B------:R-:W2:Y:S01]  /*35160*/  LDL.LU R12, [R1+0x474] ;  /* 0x00047400010c7983 */ /* 0x000ea20000300800 */
[----:B------:R-:W-:Y:S01]  /*35170*/  IMAD.MOV.U32 R7, RZ, RZ, R10 ;  /* 0x000000ffff077224 */ /* 0x000fe200078e000a */
[----:B------:R-:W-:Y:S02]  /*35180*/  MOV R6, R8 ;  /* 0x0000000800067202 */ /* 0x000fe40000000f00 */
[----:B------:R-:W2:Y:S04]  /*35190*/  LDL.LU R10, [R1+0x478] ;  /* 0x00047800010a7983 */ /* 0x000ea80000300800 */
[----:B------:R-:W2:Y:S04]  /*351a0*/  LDL.LU R8, [R1+0x47c] ;  /* 0x00047c0001087983 */ /* 0x000ea80000300800 */
[----:B------:R1:W-:Y:S01]  /*351b0*/  LDGSTS.E [R4+0x16600], desc[UR16][R6.64], P4 ;  /* 0x1660000006047fae */ /* 0x0003e2000a1a1010 */
[----:B------:R-:W-:-:S02]  /*351c0*/  ISETP.GT.AND P4, PT, R5, 0x5b, PT ;  /* 0x0000005b0500780c */ /* 0x000fc40003f84270 */
[----:B-1----:R-:W-:Y:S01]  /*351d0*/  MOV R6, R16 ;  /* 0x0000001000067202 */ /* 0x002fe20000000f00 */
[----:B------:R-:W-:-:S05]  /*351e0*/  IMAD.MOV.U32 R7, RZ, RZ, R17 ;  /* 0x000000ffff077224 */ /* 0x000fca00078e0011 */
[----:B------:R1:W-:Y:S02]  /*351f0*/  LDGSTS.E [R4+0x16800], desc[UR16][R6.64], P5 ;  /* 0x1680000006047fae */ /* 0x0003e4000a9a1010 */
[----:B-1----:R-:W-:-:S04]  /*35200*/  SEL R6, RZ, 0x4, !P4 ;  /* 0x00000004ff067807 */ /* 0x002fc80006000000 */
[----:B------:R-:W-:-:S04]  /*35210*/  SEL R6, R6, RZ, !P2 ;  /* 0x000000ff06067207 */ /* 0x000fc80005000000 */
[----:B------:R-:W-:Y:S02]  /*35220*/  ISETP.NE.U32.AND P4, PT, R6, RZ, PT ;  /* 0x000000ff0600720c */ /* 0x000fe40003f85070 */
[----:B----4-:R-:W-:-:S04]  /*35230*/  IADD3 R13, P6, PT, R13, R2, RZ ;  /* 0x000000020d0d7210 */ /* 0x010fc80007fde0ff */
[----:B---3--:R-:W-:Y:S01]  /*35240*/  IADD3.X R15, PT, PT, R15, R0, RZ, P6, !PT ;  /* 0x000000000f0f7210 */ /* 0x008fe200037fe4ff */
[----:B------:R-:W-:Y:S04]  /*35250*/  STL [R1+0x464], R13 ;  /* 0x0004640d01007387 */ /* 0x000fe80000100800 */
[----:B------:R1:W-:Y:S04]  /*35260*/  STL [R1+0x460], R15 ;  /* 0x0004600f01007387 */ /* 0x0003e80000100800 */
[----:B------:R-:W3:Y:S01]  /*35270*/  LDL.LU R19, [R1+0x480] ;  /* 0x0004800001137983 */ /* 0x000ee20000300800 */
[----:B-----5:R-:W-:-:S05]  /*35280*/  IADD3 R9, P6, PT, R9, R2, RZ ;  /* 0x0000000209097210 */ /* 0x020fca0007fde0ff */
[----:B--2---:R-:W-:Y:S01]  /*35290*/  IMAD.X R11, R11, 0x1, R0, P6 ;  /* 0x000000010b0b7824 */ /* 0x004fe200030e0600 */
[----:B------:R-:W-:Y:S04]  /*352a0*/  STL [R1+0x46c], R9 ;  /* 0x00046c0901007387 */ /* 0x000fe80000100800 */
[----:B------:R2:W-:Y:S01]  /*352b0*/  STL [R1+0x468], R11 ;  /* 0x0004680b01007387 */ /* 0x0005e20000100800 */
[----:B------:R-:W-:-:S03]  /*352c0*/  MOV R6, R13 ;  /* 0x0000000d00067202 */ /* 0x000fc60000000f00 */
[----:B------:R-:W4:Y:S01]  /*352d0*/  LDL.LU R18, [R1+0x484] ;  /* 0x0004840001127983 */ /* 0x000f220000300800 */
[----:B------:R-:W-:-:S03]  /*352e0*/  IMAD.MOV.U32 R7, RZ, RZ, R15 ;  /* 0x000000ffff077224 */ /* 0x000fc600078e000f */
[----:B-1----:R-:W5:Y:S04]  /*352f0*/  LDL.LU R15, [R1+0x488] ;  /* 0x00048800010f7983 */ /* 0x002f680000300800 */
[----:B------:R-:W5:Y:S04]  /*35300*/  LDL.LU R13, [R1+0x48c] ;  /* 0x00048c00010d7983 */ /* 0x000f680000300800 */
[----:B------:R1:W-:Y:S02]  /*35310*/  LDGSTS.E [R4+0x16a00], desc[UR16][R6.64], P5 ;  /* 0x16a0000006047fae */ /* 0x0003e4000a9a1010 */
[----:B-1----:R-:W-:Y:S01]  /*35320*/  IMAD.MOV.U32 R7, RZ, RZ, R11 ;  /* 0x000000ffff077224 */ /* 0x002fe200078e000b */
[----:B------:R-:W-:Y:S01]  /*35330*/  MOV R6, R9 ;  /* 0x0000000900067202 */ /* 0x000fe20000000f00 */
[----:B--2---:R-:W2:Y:S04]  /*35340*/  LDL.LU R11, [R1+0x490] ;  /* 0x00049000010b7983 */ /* 0x004ea80000300800 */
[----:B------:R-:W2:Y:S04]  /*35350*/  LDL.LU R9, [R1+0x494] ;  /* 0x0004940001097983 */ /* 0x000ea80000300800 */
[----:B------:R-:W2:Y:S04]  /*35360*/  LDL.LU R17, [R1+0x498] ;  /* 0x0004980001117983 */ /* 0x000ea80000300800 */
[----:B------:R-:W2:Y:S01]  /*35370*/  LDL.LU R16, [R1+0x49c] ;  /* 0x00049c0001107983 */ /* 0x000ea20000300800 */
[----:B------:R-:W-:-:S03]  /*35380*/  ISETP.GT.AND P5, PT, R5, 0x5c, PT ;  /* 0x0000005c0500780c */ /* 0x000fc60003fa4270 */
[----:B------:R1:W-:Y:S02]  /*35390*/  LDGSTS.E [R4+0x16c00], desc[UR16][R6.64], P4 ;  /* 0x16c0000006047fae */ /* 0x0003e4000a1a1010 */
[----:B-1----:R-:W-:-:S04]  /*353a0*/  SEL R6, RZ, 0x4, !P5 ;  /* 0x00000004ff067807 */ /* 0x002fc80006800000 */
[----:B------:R-:W-:Y:S02]  /*353b0*/  SEL R6, R6, RZ, !P2 ;  /* 0x000000ff06067207 */ /* 0x000fe40005000000 */
[----:B------:R-:W-:-:S04]  /*353c0*/  IADD3 R12, P6, PT, R12, R2, RZ ;  /* 0x000000020c0c7210 */ /* 0x000fc80007fde0ff */
[----:B------:R-:W-:Y:S02]  /*353d0*/  IADD3.X R14, PT, PT, R14, R0, RZ, P6, !PT ;  /* 0x000000000e0e7210 */ /* 0x000fe400037fe4ff */
[----:B------:R-:W-:Y:S01]  /*353e0*/  IADD3 R8, P6, PT, R8, R2, RZ ;  /* 0x0000000208087210 */ /* 0x000fe20007fde0ff */
[----:B------:R-:W-:Y:S01]  /*353f0*/  STL [R1+0x474], R12 ;  /* 0x0004740c01007387 */ /* 0x000fe20000100800 */
[----:B------:R-:W-:-:S03]  /*35400*/  ISETP.NE.U32.AND P5, PT, R6, RZ, PT ;  /* 0x000000ff0600720c */ /* 0x000fc60003fa5070 */
[----:B------:R-:W-:Y:S01]  /*35410*/  IMAD.X R10, R10, 0x1, R0, P6 ;  /* 0x000000010a0a7824 */ /* 0x000fe200030e0600 */
[----:B------:R1:W-:Y:S01]  /*35420*/  STL [R1+0x470], R14 ;  /* 0x0004700e01007387 */ /* 0x0003e20000100800 */
[----:B------:R-:W-:Y:S01]  /*35430*/  MOV R6, R12 ;  /* 0x0000000c00067202 */ /* 0x000fe20000000f00 */
[----:B------:R-:W-:Y:S02]  /*35440*/  IMAD.MOV.U32 R7, RZ, RZ, R14 ;  /* 0x000000ffff077224 */ /* 0x000fe400078e000e */
[----:B------:R-:W-:Y:S04]  /*35450*/  STL [R1+0x47c], R8 ;  /* 0x00047c0801007387 */ /* 0x000fe80000100800 */
[----:B------:R1:W-:Y:S04]  /*35460*/  STL [R1+0x478], R10 ;  /* 0x0004780a01007387 */ /* 0x0003e80000100800 */
[----:B-1----:R-:W2:Y:S04]  /*35470*/  LDL.LU R14, [R1+0x4a0] ;  /* 0x0004a000010e7983 */ /* 0x002ea80000300800 */
[----:B------:R-:W2:Y:S04]  /*35480*/  LDL.LU R12, [R1+0x4a4] ;  /* 0x0004a400010c7983 */ /* 0x000ea80000300800 */
[----:B------:R1:W-:Y:S01]  /*35490*/  LDGSTS.E [R4+0x16e00], desc[UR16][R6.64], P4 ;  /* 0x16e0000006047fae */ /* 0x0003e2000a1a1010 */
[----:B------:R-:W-:-:S02]  /*354a0*/  ISETP.GT.AND P4, PT, R5, 0x5d, PT ;  /* 0x0000005d0500780c */ /* 0x000fc40003f84270 */
[----:B-1----:R-:W-:Y:S01]  /*354b0*/  MOV R6, R8 ;  /* 0x0000000800067202 */ /* 0x002fe20000000f00 */
[----:B------:R-:W-:Y:S02]  /*354c0*/  IMAD.MOV.U32 R7, RZ, RZ, R10 ;  /* 0x000000ffff077224 */ /* 0x000fe400078e000a */
[----:B------:R-:W2:Y:S04]  /*354d0*/  LDL.LU R10, [R1+0x4a8] ;  /* 0x0004a800010a7983 */ /* 0x000ea80000300800 */
[----:B------:R-:W2:Y:S04]  /*354e0*/  LDL.LU R8, [R1+0x4ac] ;  /* 0x0004ac0001087983 */ /* 0x000ea80000300800 */
[----:B------:R1:W-:Y:S02]  /*354f0*/  LDGSTS.E [R4+0x17000], desc[UR16][R6.64], P5 ;  /* 0x1700000006047fae */ /* 0x0003e4000a9a1010 */
[----:B-1----:R-:W-:-:S04]  /*35500*/  SEL R6, RZ, 0x4, !P4 ;  /* 0x00000004ff067807 */ /* 0x002fc80006000000 */
[----:B------:R-:W-:-:S04]  /*35510*/  SEL R6, R6, RZ, !P2 ;  /* 0x000000ff06067207 */ /* 0x000fc80005000000 */
[----:B------:R-:W-:Y:S02]  /*35520*/  ISETP.NE.U32.AND P4, PT, R6, RZ, PT ;  /* 0x000000ff0600720c */ /* 0x000fe40003f85070 */
[----:B----4-:R-:W-:-:S04]  /*35530*/  IADD3 R18, P6, PT, R18, R2, RZ ;  /* 0x0000000212127210 */ /* 0x010fc80007fde0ff */
[----:B---3--:R-:W-:Y:S02]  /*35540*/  IADD3.X R19, PT, PT, R19, R0, RZ, P6, !PT ;  /* 0x0000000013137210 */ /* 0x008fe400037fe4ff */
        /* <DEDUP_REMOVED lines=32> */
[----:B-1----:R-:W-:Y:S01]  /*35750*/  MOV R6, R16 ;  /* 0x0000001000067202 */ /* 0x002fe20000000f00 */
[----:B------:R-:W-:-:S05]  /*35760*/  IMAD.MOV.U32 R7, RZ, RZ, R17 ;  /* 0x000000ffff077224 */ /* 0x000fca00078e0011 */
[----:B------:R1:W-:Y:S01]  /*35770*/  LDGSTS.E [R4+0x17800], desc[UR16][R6.64], P5 ;  /* 0x1780000006047fae */ /* 0x0003e2000a9a1010 */
[----:B------:R-:W-:-:S04]  /*35780*/  IADD3 R12, P6, PT, R12, R2, RZ ;  /* 0x000000020c0c7210 */ /* 0x000fc80007fde0ff */
[----:B------:R-:W-:Y:S01]  /*35790*/  IADD3.X R14, PT, PT, R14, R0, RZ, P6, !PT ;  /* 0x000000000e0e7210 */ /* 0x000fe200037fe4ff */
[----:B------:R-:W-:Y:S04]  /*357a0*/  STL [R1+0x4a4], R12 ;  /* 0x0004a40c01007387 */ /* 0x000fe80000100800 */
[----:B------:R1:W-:Y:S02]  /*357b0*/  STL [R1+0x4a0], R14 ;  /* 0x0004a00e01007387 */ /* 0x0003e40000100800 */
[----:B-1----:R-:W-:Y:S02]  /*357c0*/  SEL R6, RZ, 0x4, !P4 ;  /* 0x00000004ff067807 */ /* 0x002fe40006000000 */
[----:B------:R-:W3:Y:S01]  /*357d0*/  LDL.LU R19, [R1+0x4c0] ;  /* 0x0004c00001137983 */ /* 0x000ee20000300800 */
[----:B------:R-:W-:-:S05]  /*357e0*/  IADD3 R8, P6, PT, R8, R2, RZ ;  /* 0x0000000208087210 */ /* 0x000fca0007fde0ff */
        /* <DEDUP_REMOVED lines=40> */
[----:B------:R1:W-:Y:S02]  /*35a70*/  LDGSTS.E [R4+0x18000], desc[UR16][R6.64], P5 ;  /* 0x1800000006047fae */ /* 0x0003e4000a9a1010 */
[----:B-1----:R-:W-:Y:S02]  /*35a80*/  SEL R6, RZ, 0x4, !P4 ;  /* 0x00000004ff067807 */ /* 0x002fe40006000000 */
[----:B------:R-:W-:Y:S02]  /*35a90*/  IADD3 R18, P6, PT, R18, R2, RZ ;  /* 0x0000000212127210 */ /* 0x000fe40007fde0ff */
[----:B------:R-:W-:Y:S02]  /*35aa0*/  SEL R6, R6, RZ, !P2 ;  /* 0x000000ff06067207 */ /* 0x000fe40005000000 */
[----:B------:R-:W-:Y:S02]  /*35ab0*/  IADD3.X R19, PT, PT, R19, R0, RZ, P6, !PT ;  /* 0x0000000013137210 */ /* 0x000fe400037fe4ff */
[----:B------:R-:W-:-:S02]  /*35ac0*/  IADD3 R12, P6, PT, R12, R2, RZ ;  /* 0x000000020c0c7210 */ /* 0x000fc40007fde0ff */
[----:B------:R-:W-:Y:S01]  /*35ad0*/  ISETP.NE.U32.AND P4, PT, R6, RZ, PT ;  /* 0x000000ff0600720c */ /* 0x000fe20003f85070 */
[----:B------:R-:W-:Y:S01]  /*35ae0*/  IMAD.MOV.U32 R7, RZ, RZ, R19 ;  /* 0x000000ffff077224 */ /* 0x000fe200078e0013 */
[----:B------:R-:W-:Y:S01]  /*35af0*/  MOV R6, R18 ;  /* 0x0000001200067202 */ /* 0x000fe20000000f00 */
[----:B------:R-:W-:Y:S01]  /*35b00*/  IMAD.X R14, R14, 0x1, R0, P6 ;  /* 0x000000010e0e7824 */ /* 0x000fe200030e0600 */
[----:B------:R-:W-:Y:S04]  /*35b10*/  STL [R1+0x4c4], R18 ;  /* 0x0004c41201007387 */ /* 0x000fe80000100800 */
[----:B------:R1:W-:Y:S01]  /*35b20*/  LDGSTS.E [R4+0x18200], desc[UR16][R6.64], P5 ;  /* 0x1820000006047fae */ /* 0x0003e2000a9a1010 */
[----:B------:R-:W-:-:S03]  /*35b30*/  ISETP.GT.AND P5, PT, R5, 0x62, PT ;  /* 0x000000620500780c */ /* 0x000fc60003fa4270 */
[----:B------:R-:W-:Y:S01]  /*35b40*/  STL [R1+0x4c0], R19 ;  /* 0x0004c01301007387 */ /* 0x000fe20000100800 */
[----:B------:R-:W-:Y:S01]  /*35b50*/  IADD3 R8, P6, PT, R8, R2, RZ ;  /* 0x0000000208087210 */ /* 0x000fe20007fde0ff */
[----:B-1----:R-:W-:Y:S01]  /*35b60*/  IMAD.MOV.U32 R7, RZ, RZ, R14 ;  /* 0x000000ffff077224 */ /* 0x002fe200078e000e */
[----:B------:R-:W-:Y:S02]  /*35b70*/  MOV R6, R12 ;  /* 0x0000000c00067202 */ /* 0x000fe40000000f00 */
[----:B------:R-:W-:Y:S01]  /*35b80*/  IADD3.X R10, PT, PT, R10, R0, RZ, P6, !PT ;  /* 0x000000000a0a7210 */ /* 0x000fe200037fe4ff */
[----:B------:R-:W-:Y:S01]  /*35b90*/  STL [R1+0x4cc], R12 ;  /* 0x0004cc0c01007387 */ /* 0x000fe20000100800 */
[----:B------:R-:W-:-:S03]  /*35ba0*/  IADD3 R16, P6, PT, R16, R2, RZ ;  /* 0x0000000210107210 */ /* 0x000fc60007fde0ff */
[----:B------:R1:W-:Y:S04]  /*35bb0*/  STL [R1+0x4c8], R14 ;  /* 0x0004c80e01007387 */ /* 0x0003e80000100800 */
[----:B------:R1:W-:Y:S01]  /*35bc0*/  LDGSTS.E [R4+0x18400], desc[UR16][R6.64], P4 ;  /* 0x1840000006047fae */ /* 0x0003e2000a1a1010 */
[----:B------:R-:W-:-:S03]  /*35bd0*/  IMAD.X R17, R17, 0x1, R0, P6 ;  /* 0x0000000111117824 */ /* 0x000fc600030e0600 */
[----:B------:R-:W-:Y:S04]  /*35be0*/  STL [R1+0x4d4], R8 ;  /* 0x0004d40801007387 */ /* 0x000fe80000100800 */
[----:B------:R1:W-:Y:S02]  /*35bf0*/  STL [R1+0x4d0], R10 ;  /* 0x0004d00a01007387 */ /* 0x0003e40000100800 */
[----:B-1----:R-:W-:Y:S02]  /*35c00*/  SEL R6, RZ, 0x4, !P5 ;  /* 0x00000004ff067807 */ /* 0x002fe40006800000 */
[----:B------:R-:W2:Y:S02]  /*35c10*/  LDL.LU R14, [R1+0x4f0] ;  /* 0x0004f000010e7983 */ /* 0x000ea40000300800 */
[----:B------:R-:W-:-:S02]  /*35c20*/  SEL R6, R6, RZ, !P2 ;  /* 0x000000ff06067207 */ /* 0x000fc40005000000 */
        /* <DEDUP_REMOVED lines=99> */
[----:B------:R-:W-:Y:S01]  /*36260*/  IMAD.MOV.U32 R7, RZ, RZ, R17 ;  /* 0x000000ffff077224 */ /* 0x000fe200078e0011 */
[----:B------:R-:W-:-:S04]  /*36270*/  IADD3 R12, P6, PT, R12, R2, RZ ;  /* 0x000000020c0c7210 */ /* 0x000fc80007fde0ff */
[----:B------:R1:W-:Y:S01]  /*36280*/  LDGSTS.E [R4+0x19800], desc[UR16][R6.64], P5 ;  /* 0x1980000006047fae */ /* 0x0003e2000a9a1010 */
[----:B------:R-:W-:-:S03]  /*36290*/  IADD3.X R14, PT, PT, R14, R0, RZ, P6, !PT ;  /* 0x000000000e0e7210 */ /* 0x000fc600037fe4ff */
        /* <DEDUP_REMOVED lines=234> */
[----:B------:R-:W-:Y:S01]  /*37140*/  IADD3 R8, P6, PT, R8, R2, RZ ;  /* 0x0000000208087210 */ /* 0x000fe20007fde0ff */
        /* <DEDUP_REMOVED lines=132> */
[----:B------:R1:W-:Y:S01]  /*37990*/  LDGSTS.E [R4+0x1da00], desc[UR16][R6.64], P5 ;  /* 0x1da0000006047fae */ /* 0x0003e2000a9a1010 */
[----:B------:R-:W-:Y:S01]  /*379a0*/  ISETP.GT.AND P5, PT, R5, 0x78, PT ;  /* 0x000000780500780c */ /* 0x000fe20003fa4270 */
[----:B-1----:R-:W-:Y:S01]  /*379b0*/  IMAD.MOV.U32 R7, RZ, RZ, R10 ;  /* 0x000000ffff077224 */ /* 0x002fe200078e000a */
[----:B------:R-:W-:Y:S01]  /*379c0*/  MOV R6, R8 ;  /* 0x0000000800067202 */ /* 0x000fe20000000f00 */
[----:B------:R-:W3:Y:S04]  /*379d0*/  LDL.LU R10, [R1+0x650] ;  /* 0x00065000010a7983 */ /* 0x000ee80000300800 */
[----:B------:R-:W3:Y:S04]  /*379e0*/  LDL.LU R8, [R1+0x654] ;  /* 0x0006540001087983 */ /* 0x000ee80000300800 */
[----:B------:R-:W3:Y:S04]  /*379f0*/  LDL.LU R17, [R1+0x658] ;  /* 0x0006580001117983 */ /* 0x000ee80000300800 */
[----:B------:R-:W3:Y:S04]  /*37a00*/  LDL.LU R16, [R1+0x65c] ;  /* 0x00065c0001107983 */ /* 0x000ee80000300800 */
[----:B------:R1:W-:Y:S02]  /*37a10*/  LDGSTS.E [R4+0x1dc00], desc[UR16][R6.64], P4 ;  /* 0x1dc0000006047fae */ /* 0x0003e4000a1a1010 */
[----:B-1----:R-:W-:-:S04]  /*37a20*/  SEL R6, RZ, 0x4, !P5 ;  /* 0x00000004ff067807 */ /* 0x002fc80006800000 */
[----:B------:R-:W-:-:S04]  /*37a30*/  SEL R6, R6, RZ, !P2 ;  /* 0x000000ff06067207 */ /* 0x000fc80005000000 */
[----:B------:R-:W-:Y:S02]  /*37a40*/  ISETP.NE.U32.AND P5, PT, R6, RZ, PT ;  /* 0x000000ff0600720c */ /* 0x000fe40003fa5070 */
[----:B----4-:R-:W-:-:S04]  /*37a50*/  IADD3 R13, P6, PT, R13, R2, RZ ;  /* 0x000000020d0d7210 */ /* 0x010fc80007fde0ff */
[----:B--2---:R-:W-:Y:S02]  /*37a60*/  IADD3.X R15, PT, PT, R15, R0, RZ, P6, !PT ;  /* 0x000000000f0f7210 */ /* 0x004fe400037fe4ff */
[----:B-----5:R-:W-:-:S03]  /*37a70*/  IADD3 R9, P6, PT, R9, R2, RZ ;  /* 0x0000000209097210 */ /* 0x020fc60007fde0ff */
[----:B------:R-:W-:Y:S01]  /*37a80*/  IMAD.MOV.U32 R7, RZ, RZ, R15 ;  /* 0x000000ffff077224 */ /* 0x000fe200078e000f */
[----:B------:R-:W-:Y:S01]  /*37a90*/  MOV R6, R13 ;  /* 0x0000000d00067202 */ /* 0x000fe20000000f00 */
[----:B------:R-:W-:Y:S01]  /*37aa0*/  STL [R1+0x634], R13 ;  /* 0x0006340d01007387 */ /* 0x000fe20000100800 */
[----:B---3--:R-:W-:-:S03]  /*37ab0*/  IMAD.X R11, R11, 0x1, R0, P6 ;  /* 0x000000010b0b7824 */ /* 0x008fc600030e0600 */
[----:B------:R-:W-:Y:S04]  /*37ac0*/  STL [R1+0x630], R15 ;  /* 0x0006300f01007387 */ /* 0x000fe80000100800 */
[----:B------:R1:W-:Y:S04]  /*37ad0*/  LDGSTS.E [R4+0x1de00], desc[UR16][R6.64], P4 ;  /* 0x1de0000006047fae */ /* 0x0003e8000a1a1010 */
[----:B------:R-:W-:Y:S04]  /*37ae0*/  STL [R1+0x63c], R9 ;  /* 0x00063c0901007387 */ /* 0x000fe80000100800 */
[----:B------:R2:W-:Y:S01]  /*37af0*/  STL [R1+0x638], R11 ;  /* 0x0006380b01007387 */ /* 0x0005e20000100800 */
[----:B-1----:R-:W-:Y:S01]  /*37b00*/  IMAD.MOV.U32 R7, RZ, RZ, R11 ;  /* 0x000000ffff077224 */ /* 0x002fe200078e000b */
[----:B------:R-:W-:-:S02]  /*37b10*/  MOV R6, R9 ;  /* 0x0000000900067202 */ /* 0x000fc40000000f00 */
[----:B--2---:R-:W2:Y:S04]  /*37b20*/  LDL.LU R11, [R1+0x660] ;  /* 0x00066000010b7983 */ /* 0x004ea80000300800 */
[----:B------:R-:W3:Y:S04]  /*37b30*/  LDL.LU R9, [R1+0x664] ;  /* 0x0006640001097983 */ /* 0x000ee80000300800 */
[----:B------:R-:W4:Y:S04]  /*37b40*/  LDL.LU R15, [R1+0x668] ;  /* 0x00066800010f7983 */ /* 0x000f280000300800 */
[----:B------:R-:W5:Y:S01]  /*37b50*/  LDL.LU R13, [R1+0x66c] ;  /* 0x00066c00010d7983 */ /* 0x000f620000300800 */
[----:B------:R-:W-:-:S03]  /*37b60*/  ISETP.GT.AND P4, PT, R5, 0x79, PT ;  /* 0x000000790500780c */ /* 0x000fc60003f84270 */
[----:B------:R1:W-:Y:S02]  /*37b70*/  LDGSTS.E [R4+0x1e000], desc[UR16][R6.64], P5 ;  /* 0x1e00000006047fae */ /* 0x0003e4000a9a1010 */
[----:B-1----:R-:W-:Y:S02]  /*37b80*/  SEL R6, RZ, 0x4, !P4 ;  /* 0x00000004ff067807 */ /* 0x002fe40006000000 */
[----:B------:R-:W-:Y:S02]  /*37b90*/  IADD3 R18, P6, PT, R18, R2, RZ ;  /* 0x0000000212127210 */ /* 0x000fe40007fde0ff */
[----:B------:R-:W-:Y:S02]  /*37ba0*/  SEL R6, R6, RZ, !P2 ;  /* 0x000000ff06067207 */ /* 0x000fe40005000000 */
[----:B------:R-:W-:Y:S02]  /*37bb0*/  IADD3.X R19, PT, PT, R19, R0, RZ, P6, !PT ;  /* 0x0000000013137210 */ /* 0x000fe400037fe4ff */
[----:B------:R-:W-:-:S02]  /*37bc0*/  ISETP.NE.U32.AND P4, PT, R6, RZ, PT ;  /* 0x000000ff0600720c */ /* 0x000fc40003f85070 */
[----:B------:R-:W-:Y:S01]  /*37bd0*/  IADD3 R12, P6, PT, R12, R2, RZ ;  /* 0x000000020c0c7210 */ /* 0x000fe20007fde0ff */
[----:B------:R-:W-:Y:S01]  /*37be0*/  IMAD.MOV.U32 R7, RZ, RZ, R19 ;  /* 0x000000ffff077224 */ /* 0x000fe200078e0013 */
[----:B------:R-:W-:-:S03]  /*37bf0*/  MOV R6, R18 ;  /* 0x0000001200067202 */ /* 0x000fc60000000f00 */
[----:B------:R-:W-:Y:S02]  /*37c00*/  IMAD.X R14, R14, 0x1, R0, P6 ;  /* 0x000000010e0e7824 */ /* 0x000fe400030e0600 */
        /* <DEDUP_REMOVED lines=9> */
[----:B------:R-:W-:Y:S04]  /*37ca0*/  STL [R1+0x64c], R12 ;  /* 0x00064c0c01007387 */ /* 0x000fe80000100800 */
[----:B------:R1:W-:Y:S01]  /*37cb0*/  LDGSTS.E [R4+0x1e400], desc[UR16][R6.64], P4 ;  /* 0x1e40000006047fae */ /* 0x0003e2000a1a1010 */
[----:B------:R-:W-:-:S03]  /*37cc0*/  IMAD.X R17, R17, 0x1, R0, P6 ;  /* 0x0000000111117824 */ /* 0x000fc600030e0600 */
[----:B------:R1:W-:Y:S04]  /*37cd0*/  STL [R1+0x648], R14 ;  /* 0x0006480e01007387 */ /* 0x0003e80000100800 */
[----:B------:R-:W-:Y:S01]  /*37ce0*/  STL [R1+0x654], R8 ;  /* 0x0006540801007387 */ /* 0x000fe20000100800 */
[----:B-1----:R-:W-:-:S03]  /*37cf0*/  SEL R6, RZ, 0x4, !P5 ;  /* 0x00000004ff067807 */ /* 0x002fc60006800000 */
[----:B------:R1:W-:Y:S01]  /*37d00*/  STL [R1+0x650], R10 ;  /* 0x0006500a01007387 */ /* 0x0003e20000100800 */
[----:B------:R-:W-:-:S03]  /*37d10*/  SEL R6, R6, RZ, !P2 ;  /* 0x000000ff06067207 */ /* 0x000fc60005000000 */
[----:B------:R-:W4:Y:S04]  /*37d20*/  LDL.LU R14, [R1+0x670] ;  /* 0x00067000010e7983 */ /* 0x000f280000300800 */
[----:B------:R-:W-:Y:S01]  /*37d30*/  STL [R1+0x65c], R16 ;  /* 0x00065c1001007387 */ /* 0x000fe20000100800 */
[----:B------:R-:W-:-:S03]  /*37d40*/  ISETP.NE.U32.AND P5, PT, R6, RZ, PT ;  /* 0x000000ff0600720c */ /* 0x000fc60003fa5070 */
[----:B------:R-:W-:Y:S01]  /*37d50*/  STL [R1+0x658], R17 ;  /* 0x0006581101007387 */ /* 0x000fe20000100800 */
[----:B------:R-:W-:-:S03]  /*37d60*/  IMAD.MOV.U32 R7, RZ, RZ, R10 ;  /* 0x000000ffff077224 */ /* 0x000fc600078e000a */
[----:B------:R-:W4:Y:S01]  /*37d70*/  LDL.LU R12, [R1+0x674] ;  /* 0x00067400010c7983 */ /* 0x000f220000300800 */
[----:B------:R-:W-:-:S03]  /*37d80*/  MOV R6, R8 ;  /* 0x0000000800067202 */ /* 0x000fc60000000f00 */
[----:B-1----:R-:W4:Y:S04]  /*37d90*/  LDL.LU R10, [R1+0x678] ;  /* 0x00067800010a7983 */ /* 0x002f280000300800 */
[----:B------:R-:W4:Y:S04]  /*37da0*/  LDL.LU R8, [R1+0x67c] ;  /* 0x00067c0001087983 */ /* 0x000f280000300800 */
[----:B------:R1:W-:Y:S01]  /*37db0*/  LDGSTS.E [R4+0x1e600], desc[UR16][R6.64], P4 ;  /* 0x1e60000006047fae */ /* 0x0003e2000a1a1010 */
[----:B------:R-:W-:Y:S02]  /*37dc0*/  ISETP.GT.AND P4, PT, R5, 0x7b, PT ;  /* 0x0000007b0500780c */ /* 0x000fe40003f84270 */
[----:B-1----:R-:W-:Y:S01]  /*37dd0*/  MOV R6, R16 ;  /* 0x0000001000067202 */ /* 0x002fe20000000f00 */
[----:B------:R-:W-:-:S05]  /*37de0*/  IMAD.MOV.U32 R7, RZ, RZ, R17 ;  /* 0x000000ffff077224 */ /* 0x000fca00078e0011 */
[----:B------:R1:W-:Y:S02]  /*37df0*/  LDGSTS.E [R4+0x1e800], desc[UR16][R6.64], P5 ;  /* 0x1e80000006047fae */ /* 0x0003e4000a9a1010 */
[----:B-1----:R-:W-:-:S04]  /*37e00*/  SEL R6, RZ, 0x4, !P4 ;  /* 0x00000004ff067807 */ /* 0x002fc80006000000 */
[----:B------:R-:W-:-:S04]  /*37e10*/  SEL R6, R6, RZ, !P2 ;  /* 0x000000ff06067207 */ /* 0x000fc80005000000 */
[----:B------:R-:W-:Y:S02]  /*37e20*/  ISETP.NE.U32.AND P4, PT, R6, RZ, PT ;  /* 0x000000ff0600720c */ /* 0x000fe40003f85070 */
[----:B---3--:R-:W-:-:S04]  /*37e30*/  IADD3 R9, P6, PT, R9, R2, RZ ;  /* 0x0000000209097210 */ /* 0x008fc80007fde0ff */
[----:B--2---:R-:W-:Y:S02]  /*37e40*/  IADD3.X R11, PT, PT, R11, R0, RZ, P6, !PT ;  /* 0x000000000b0b7210 */ /* 0x004fe400037fe4ff */
[----:B-----5:R-:W-:Y:S01]  /*37e50*/  IADD3 R13, P6, PT, R13, R2, RZ ;  /* 0x000000020d0d7210 */ /* 0x020fe20007fde0ff */
[----:B------:R-:W-:Y:S02]  /*37e60*/  STL [R1+0x664], R9 ;  /* 0x0006640901007387 */ /* 0x000fe40000100800 */
[----:B------:R-:W-:Y:S02]  /*37e70*/  IMAD.MOV.U32 R7, RZ, RZ, R11 ;  /* 0x000000ffff077224 */ /* 0x000fe400078e000b */
[----:B----4-:R-:W-:Y:S01]  /*37e80*/  IMAD.X R15, R15, 0x1, R0, P6 ;  /* 0x000000010f0f7824 */ /* 0x010fe200030e0600 */
[----:B------:R1:W-:Y:S01]  /*37e90*/  STL [R1+0x660], R11 ;  /* 0x0006600b01007387 */ /* 0x0003e20000100800 */
[----:B------:R-:W-:-:S05]  /*37ea0*/  MOV R6, R9 ;  /* 0x0000000900067202 */ /* 0x000fca0000000f00 */
[----:B------:R2:W-:Y:S04]  /*37eb0*/  LDGSTS.E [R4+0x1ea00], desc[UR16][R6.64], P5 ;  /* 0x1ea0000006047fae */ /* 0x0005e8000a9a1010 */
[----:B-1----:R-:W3:Y:S04]  /*37ec0*/  LDL.LU R11, [R1+0x680] ;  /* 0x00068000010b7983 */ /* 0x002ee80000300800 */
[----:B------:R-:W-:Y:S04]  /*37ed0*/  STL [R1+0x66c], R13 ;  /* 0x00066c0d01007387 */ /* 0x000fe80000100800 */
[----:B------:R1:W-:Y:S04]  /*37ee0*/  STL [R1+0x668], R15 ;  /* 0x0006680f01007387 */ /* 0x0003e80000100800 */
[----:B------:R-:W4:Y:S04]  /*37ef0*/  LDL.LU R9, [R1+0x684] ;  /* 0x0006840001097983 */ /* 0x000f280000300800 */
[----:B------:R-:W5:Y:S04]  /*37f00*/  LDL.LU R19, [R1+0x688] ;  /* 0x0006880001137983 */ /* 0x000f680000300800 */
[----:B------:R-:W5:Y:S04]  /*37f10*/  LDL.LU R18, [R1+0x68c] ;  /* 0x00068c0001127983 */ /* 0x000f680000300800 */
[----:B------:R-:W5:Y:S04]  /*37f20*/  LDL.LU R17, [R1+0x690] ;  /* 0x0006900001117983 */ /* 0x000f680000300800 */
[----:B------:R-:W5:Y:S01]  /*37f30*/  LDL.LU R16, [R1+0x694] ;  /* 0x0006940001107983 */ /* 0x000f620000300800 */
[----:B--2---:R-:W-:Y:S01]  /*37f40*/  IMAD.MOV.U32 R7, RZ, RZ, R15 ;  /* 0x000000ffff077224 */ /* 0x004fe200078e000f */
[----:B------:R-:W-:-:S02]  /*37f50*/  MOV R6, R13 ;  /* 0x0000000d00067202 */ /* 0x000fc40000000f00 */
[----:B-1----:R-:W2:Y:S01]  /*37f60*/  LDL.LU R15, [R1+0x698] ;  /* 0x00069800010f7983 */ /* 0x002ea20000300800 */
[----:B------:R-:W-:-:S03]  /*37f70*/  ISETP.GT.AND P5, PT, R5, 0x7c, PT ;  /* 0x0000007c0500780c */ /* 0x000fc60003fa4270 */
[----:B------:R-:W2:Y:S04]  /*37f80*/  LDL.LU R13, [R1+0x69c] ;  /* 0x00069c00010d7983 */ /* 0x000ea80000300800 */
[----:B------:R1:W-:Y:S02]  /*37f90*/  LDGSTS.E [R4+0x1ec00], desc[UR16][R6.64], P4 ;  /* 0x1ec0000006047fae */ /* 0x0003e4000a1a1010 */
[----:B-1----:R-:W-:-:S04]  /*37fa0*/  SEL R6, RZ, 0x4, !P5 ;  /* 0x00000004ff067807 */ /* 0x002fc80006800000 */
[----:B------:R-:W-:Y:S02]  /*37fb0*/  SEL R6, R6, RZ, !P2 ;  /* 0x000000ff06067207 */ /* 0x000fe40005000000 */
[----:B------:R-:W-:-:S04]  /*37fc0*/  IADD3 R12, P6, PT, R12, R2, RZ ;  /* 0x000000020c0c7210 */ /* 0x000fc80007fde0ff */
[----:B------:R-:W-:Y:S02]  /*37fd0*/  IADD3.X R14, PT, PT, R14, R0, RZ, P6, !PT ;  /* 0x000000000e0e7210 */ /* 0x000fe400037fe4ff */
[----:B------:R-:W-:Y:S01]  /*37fe0*/  IADD3 R8, P6, PT, R8, R2, RZ ;  /* 0x0000000208087210 */ /* 0x000fe20007fde0ff */
[----:B------:R-:W-:Y:S04]  /*37ff0*/  STL [R1+0x674], R12 ;  /* 0x0006740c01007387 */ /* 0x000fe80000100800 */
[----:B------:R-:W-:Y:S01]  /*38000*/  IMAD.X R10, R10, 0x1, R0, P6 ;  /* 0x000000010a0a7824 */ /* 0x000fe200030e0600 */
[----:B------:R1:W-:Y:S01]  /*38010*/  STL [R1+0x670], R14 ;  /* 0x0006700e01007387 */ /* 0x0003e20000100800 */
[----:B------:R-:W-:Y:S01]  /*38020*/  ISETP.NE.U32.AND P5, PT, R6, RZ, PT ;  /* 0x000000ff0600720c */ /* 0x000fe20003fa5070 */
[----:B------:R-:W-:-:S02]  /*38030*/  IMAD.MOV.U32 R7, RZ, RZ, R14 ;  /* 0x000000ffff077224 */ /* 0x000fc400078e000e */
[----:B------:R-:W-:Y:S01]  /*38040*/  STL [R1+0x67c], R8 ;  /* 0x00067c0801007387 */ /* 0x000fe20000100800 */
[----:B------:R-:W-:-:S03]  /*38050*/  MOV R6, R12 ;  /* 0x0000000c00067202 */ /* 0x000fc60000000f00 */
        /* <DEDUP_REMOVED lines=8> */
[----:B------:R1:W-:Y:S04]  /*380e0*/  LDGSTS.E [R4+0x1f000], desc[UR16][R6.64], P5 ;  /* 0x1f00000006047fae */ /* 0x0003e8000a9a1010 */
[----:B------:R-:W2:Y:S01]  /*380f0*/  LDL.LU R8, [R1+0x6b4] ;  /* 0x0006b40001087983 */ /* 0x000ea20000300800 */
[----:B-1----:R-:W-:-:S04]  /*38100*/  SEL R6, RZ, 0x4, !P4 ;  /* 0x00000004ff067807 */ /* 0x002fc80006000000 */
[----:B------:R-:W-:-:S04]  /*38110*/  SEL R6, R6, RZ, !P2 ;  /* 0x000000ff06067207 */ /* 0x000fc80005000000 */
[----:B------:R-:W-:Y:S02]  /*38120*/  ISETP.NE.U32.AND P4, PT, R6, RZ, PT ;  /* 0x000000ff0600720c */ /* 0x000fe40003f85070 */
[----:B----4-:R-:W-:-:S04]  /*38130*/  IADD3 R9, P6, PT, R9, R2, RZ ;  /* 0x0000000209097210 */ /* 0x010fc80007fde0ff */
[----:B---3--:R-:W-:Y:S02]  /*38140*/  IADD3.X R11, PT, PT, R11, R0, RZ, P6, !PT ;  /* 0x000000000b0b7210 */ /* 0x008fe400037fe4ff */
[----:B-----5:R-:W-:Y:S01]  /*38150*/  IADD3 R18, P6, PT, R18, R2, RZ ;  /* 0x0000000212127210 */ /* 0x020fe20007fde0ff */
[----:B------:R-:W-:Y:S02]  /*38160*/  STL [R1+0x684], R9 ;  /* 0x0006840901007387 */ /* 0x000fe40000100800 */
[----:B------:R-:W-:Y:S02]  /*38170*/  IMAD.MOV.U32 R7, RZ, RZ, R11 ;  /* 0x000000ffff077224 */ /* 0x000fe400078e000b */
[----:B------:R-:W-:Y:S01]  /*38180*/  IMAD.X R19, R19, 0x1, R0, P6 ;  /* 0x0000000113137824 */ /* 0x000fe200030e0600 */
[----:B------:R1:W-:Y:S01]  /*38190*/  STL [R1+0x680], R11 ;  /* 0x0006800b01007387 */ /* 0x0003e20000100800 */
[----:B------:R-:W-:-:S05]  /*381a0*/  MOV R6, R9 ;  /* 0x0000000900067202 */ /* 0x000fca0000000f00 */
[----:B------:R3:W-:Y:S04]  /*381b0*/  LDGSTS.E [R4+0x1f200], desc[UR16][R6.64], P5 ;  /* 0x1f20000006047fae */ /* 0x0007e8000a9a1010 */
[----:B-1----:R-:W4:Y:S04]  /*381c0*/  LDL.LU R11, [R1+0x6a8] ;  /* 0x0006a800010b7983 */ /* 0x002f280000300800 */
[----:B------:R-:W-:Y:S04]  /*381d0*/  STL [R1+0x68c], R18 ;  /* 0x00068c1201007387 */ /* 0x000fe80000100800 */
[----:B------:R-:W-:Y:S04]  /*381e0*/  STL [R1+0x688], R19 ;  /* 0x0006881301007387 */ /* 0x000fe80000100800 */
[----:B------:R-:W5:Y:S01]  /*381f0*/  LDL.LU R9, [R1+0x6b0] ;  /* 0x0006b00001097983 */ /* 0x000f620000300800 */
[----:B---3--:R-:W-:Y:S01]  /*38200*/  MOV R6, R18 ;  /* 0x0000001200067202 */ /* 0x008fe20000000f00 */
[----:B------:R-:W-:Y:S01]  /*38210*/  IMAD.MOV.U32 R7, RZ, RZ, R19 ;  /* 0x000000ffff077224 */ /* 0x000fe200078e0013 */
[----:B------:R-:W-:-:S02]  /*38220*/  ISETP.GT.AND P5, PT, R5, 0x7e, PT ;  /* 0x0000007e0500780c */ /* 0x000fc40003fa4270 */
[----:B------:R-:W-:Y:S02]  /*38230*/  IADD3 R16, P6, PT, R16, R2, RZ ;  /* 0x0000000210107210 */ /* 0x000fe40007fde0ff */
[----:B------:R1:W-:Y:S02]  /*38240*/  LDGSTS.E [R4+0x1f400], desc[UR16][R6.64], P4 ;  /* 0x1f40000006047fae */ /* 0x0003e4000a1a1010 */
[----:B------:R-:W-:Y:S02]  /*38250*/  IADD3.X R17, PT, PT, R17, R0, RZ, P6, !PT ;  /* 0x0000000011117210 */ /* 0x000fe400037fe4ff */
[----:B--2---:R-:W-:Y:S02]  /*38260*/  IADD3 R13, P6, PT, R13, R2, RZ ;  /* 0x000000020d0d7210 */ /* 0x004fe40007fde0ff */
[----:B-1----:R-:W-:-:S04]  /*38270*/  SEL R6, RZ, 0x4, !P5 ;  /* 0x00000004ff067807 */ /* 0x002fc80006800000 */
[----:B------:R-:W-:Y:S01]  /*38280*/  SEL R6, R6, RZ, !P2 ;  /* 0x000000ff06067207 */ /* 0x000fe20005000000 */
[----:B------:R-:W-:-:S03]  /*38290*/  IMAD.MOV.U32 R7, RZ, RZ, R17 ;  /* 0x000000ffff077224 */ /* 0x000fc600078e0011 */
[----:B------:R-:W-:Y:S02]  /*382a0*/  ISETP.NE.U32.AND P5, PT, R6, RZ, PT ;  /* 0x000000ff0600720c */ /* 0x000fe40003fa5070 */
[----:B------:R-:W-:Y:S01]  /*382b0*/  MOV R6, R16 ;  /* 0x0000001000067202 */ /* 0x000fe20000000f00 */
[----:B------:R-:W-:-:S04]  /*382c0*/  IMAD.X R15, R15, 0x1, R0, P6 ;  /* 0x000000010f0f7824 */ /* 0x000fc800030e0600 */
[----:B------:R1:W-:Y:S01]  /*382d0*/  LDGSTS.E [R4+0x1f600], desc[UR16][R6.64], P4 ;  /* 0x1f60000006047fae */ /* 0x0003e2000a1a1010 */
[----:B------:R-:W-:-:S03]  /*382e0*/  ISETP.GT.AND P4, PT, R5, 0x7f, PT ;  /* 0x0000007f0500780c */ /* 0x000fc60003f84270 */
[----:B------:R-:W-:Y:S01]  /*382f0*/  STL [R1+0x694], R16 ;  /* 0x0006941001007387 */ /* 0x000fe20000100800 */
[----:B-1----:R-:W-:Y:S01]  /*38300*/  MOV R6, R13 ;  /* 0x0000000d00067202 */ /* 0x002fe20000000f00 */
[----:B------:R-:W-:Y:S02]  /*38310*/  IMAD.MOV.U32 R7, RZ, RZ, R15 ;  /* 0x000000ffff077224 */ /* 0x000fe400078e000f */
[----:B------:R-:W-:Y:S04]  /*38320*/  STL [R1+0x690], R17 ;  /* 0x0006901101007387 */ /* 0x000fe80000100800 */
[----:B------:R1:W-:Y:S01]  /*38330*/  LDGSTS.E [R4+0x1f800], desc[UR16][R6.64], P5 ;  /* 0x1f80000006047fae */ /* 0x0003e2000a9a1010 */
[----:B------:R-:W-:-:S03]  /*38340*/  IADD3 R12, P6, PT, R12, R2, RZ ;  /* 0x000000020c0c7210 */ /* 0x000fc60007fde0ff */
[----:B------:R2:W-:Y:S01]  /*38350*/  STL [R1+0x69c], R13 ;  /* 0x00069c0d01007387 */ /* 0x0005e20000100800 */
[----:B------:R-:W-:Y:S02]  /*38360*/  IADD3.X R14, PT, PT, R14, R0, RZ, P6, !PT ;  /* 0x000000000e0e7210 */ /* 0x000fe400037fe4ff */
[----:B-1----:R-:W-:Y:S01]  /*38370*/  SEL R6, RZ, 0x4, !P4 ;  /* 0x00000004ff067807 */ /* 0x002fe20006000000 */
[----:B------:R1:W-:Y:S03]  /*38380*/  STL [R1+0x698], R15 ;  /* 0x0006980f01007387 */ /* 0x0003e60000100800 */
[----:B------:R-:W-:Y:S01]  /*38390*/  SEL R6, R6, RZ, !P2 ;  /* 0x000000ff06067207 */ /* 0x000fe20005000000 */
[----:B--2---:R-:W2:Y:S01]  /*383a0*/  LDL.LU R13, [R1+0x6bc] ;  /* 0x0006bc00010d7983 */ /* 0x004ea20000300800 */
[----:B------:R-:W-:-:S03]  /*383b0*/  MOV R7, R14 ;  /* 0x0000000e00077202 */ /* 0x000fc60000000f00 */
[----:B------:R-:W3:Y:S01]  /*383c0*/  LDL.LU R20, [R1+0x6fc] ;  /* 0x0006fc0001147983 */ /* 0x000ee20000300800 */
[----:B------:R-:W-:Y:S01]  /*383d0*/  ISETP.NE.U32.AND P4, PT, R6, RZ, PT ;  /* 0x000000ff0600720c */ /* 0x000fe20003f85070 */
[----:B------:R-:W-:Y:S02]  /*383e0*/  IMAD.MOV.U32 R6, RZ, RZ, R12 ;  /* 0x000000ffff067224 */ /* 0x000fe400078e000c */
[----:B------:R-:W-:Y:S04]  /*383f0*/  STL [R1+0x6a4], R12 ;  /* 0x0006a40c01007387 */ /* 0x000fe80000100800 */
[----:B------:R-:W-:Y:S04]  /*38400*/  STL [R1+0x6a0], R14 ;  /* 0x0006a00e01007387 */ /* 0x000fe80000100800 */
[----:B-1----:R-:W3:Y:S04]  /*38410*/  LDL.LU R15, [R1+0x6b8] ;  /* 0x0006b800010f7983 */ /* 0x002ee80000300800 */
[----:B------:R-:W3:Y:S04]  /*38420*/  LDL.LU R21, [R1+0x6f8] ;  /* 0x0006f80001157983 */ /* 0x000ee80000300800 */
[----:B------:R1:W-:Y:S01]  /*38430*/  LDGSTS.E [R4+0x1fa00], desc[UR16][R6.64], P5 ;  /* 0x1fa0000006047fae */ /* 0x0003e2000a9a1010 */
[----:B------:R-:W-:-:S02]  /*38440*/  IADD3 R10, P5, PT, R10, R2, RZ ;  /* 0x000000020a0a7210 */ /* 0x000fc40007fbe0ff */
[----:B------:R-:W-:-:S03]  /*38450*/  IADD3 R8, P6, PT, R8, R2, RZ ;  /* 0x0000000208087210 */ /* 0x000fc60007fde0ff */
[----:B------:R-:W-:Y:S01]  /*38460*/  STL [R1+0x6ac], R10 ;  /* 0x0006ac0a01007387 */ /* 0x000fe20000100800 */
[----:B-1----:R-:W-:Y:S02]  /*38470*/  IMAD.MOV.U32 R6, RZ, RZ, R10 ;  /* 0x000000ffff067224 */ /* 0x002fe400078e000a */
[----:B----4-:R-:W-:-:S05]  /*38480*/  IMAD.X R11, R11, 0x1, R0, P5 ;  /* 0x000000010b0b7824 */ /* 0x010fca00028e0600 */
[----:B------:R-:W-:Y:S01]  /*38490*/  MOV R7, R11 ;  /* 0x0000000b00077202 */ /* 0x000fe20000000f00 */
[----:B------:R-:W-:Y:S01]  /*384a0*/  STL [R1+0x6a8], R11 ;  /* 0x0006a80b01007387 */ /* 0x000fe20000100800 */
[----:B-----5:R-:W-:-:S03]  /*384b0*/  IADD3.X R9, PT, PT, R9, R0, RZ, P6, !PT ;  /* 0x0000000009097210 */ /* 0x020fc600037fe4ff */
[----:B------:R-:W-:Y:S04]  /*384c0*/  STL [R1+0x6b4], R8 ;  /* 0x0006b40801007387 */ /* 0x000fe80000100800 */
[----:B------:R1:W-:Y:S04]  /*384d0*/  LDGSTS.E [R4+0x1fc00], desc[UR16][R6.64], P4 ;  /* 0x1fc0000006047fae */ /* 0x0003e8000a1a1010 */
[----:B------:R4:W-:Y:S04]  /*384e0*/  STL [R1+0x6b0], R9 ;  /* 0x0006b00901007387 */ /* 0x0009e80000100800 */
[----:B------:R-:W5:Y:S01]  /*384f0*/  LDL.LU R19, [R1+0x738] ;  /* 0x0007380001137983 */ /* 0x000f620000300800 */
[----:B-1----:R-:W-:-:S03]  /*38500*/  MOV R7, R9 ;  /* 0x0000000900077202 */ /* 0x002fc60000000f00 */
[----:B----4-:R-:W4:Y:S04]  /*38510*/  LDL.LU R9, [R1+0x73c] ;  /* 0x00073c0001097983 */ /* 0x010f280000300800 */
[----:B------:R-:W5:Y:S04]  /*38520*/  LDL.LU R18, [R1+0x778] ;  /* 0x0007780001127983 */ /* 0x000f680000300800 */
[----:B------:R-:W5:Y:S01]  /*38530*/  LDL.LU R14, [R1+0x77c] ;  /* 0x00077c00010e7983 */ /* 0x000f620000300800 */
[----:B------:R-:W-:-:S03]  /*38540*/  IMAD.MOV.U32 R6, RZ, RZ, R8 ;  /* 0x000000ffff067224 */ /* 0x000fc600078e0008 */
[----:B------:R-:W5:Y:S04]  /*38550*/  LDL.LU R11, [R1+0x7b8] ;  /* 0x0007b800010b7983 */ /* 0x000f680000300800 */
[----:B------:R-:W5:Y:S04]  /*38560*/  LDL.LU R10, [R1+0x7bc] ;  /* 0x0007bc00010a7983 */ /* 0x000f680000300800 */
[----:B------:R-:W5:Y:S04]  /*38570*/  LDL.LU R17, [R1+0x7f8] ;  /* 0x0007f80001117983 */ /* 0x000f680000300800 */
[----:B------:R1:W-:Y:S01]  /*38580*/  LDGSTS.E [R4+0x1fe00], desc[UR16][R6.64], P4 ;  /* 0x1fe0000006047fae */ /* 0x0003e2000a1a1010 */
[----:B------:R-:W-:-:S03]  /*38590*/  ISETP.GE.AND P4, PT, R83, R5, PT ;  /* 0x000000055300720c */ /* 0x000fc60003f86270 */
[----:B------:R-:W5:Y:S01]  /*385a0*/  LDL.LU R16, [R1+0x7fc] ;  /* 0x0007fc0001107983 */ /* 0x000f620000300800 */
[----:B------:R-:W-:-:S03]  /*385b0*/  UIADD3 UR14, UPT, UPT, UR14, 0x1, URZ ;  /* 0x000000010e0e7890 */ /* 0x000fc6000fffe0ff */
[----:B------:R-:W5:Y:S01]  /*385c0*/  LDL.LU R12, [R1+0x83c] ;  /* 0x00083c00010c7983 */ /* 0x000f620000300800 */
[----:B-1----:R-:W-:Y:S01]  /*385d0*/  SEL R4, RZ, 0x4, P4 ;  /* 0x00000004ff047807 */ /* 0x002fe20002000000 */
[----:B------:R-:W-:Y:S02]  /*385e0*/  UISETP.GT.AND UP1, UPT, UR14, 0x4, UPT ;  /* 0x000000040e00788c */ /* 0x000fe4000bf24270 */
[----:B------:R-:W5:Y:S01]  /*385f0*/  LDL.LU R8, [R1+0x87c] ;  /* 0x00087c0001087983 */ /* 0x000f620000300800 */
[----:B------:R-:W-:Y:S01]  /*38600*/  SEL R4, R4, RZ, !P2 ;  /* 0x000000ff04047207 */ /* 0x000fe20005000000 */
[----:B------:R-:W-:Y:S02]  /*38610*/  USEL UR14, UR14, URZ, !UP1 ;  /* 0x000000ff0e0e7287 */ /* 0x000fe4000c800000 */
[----:B------:R-:W0:Y:S01]  /*38620*/  LDGDEPBAR ;  /* 0x00000000000079af */ /* 0x000e220000000000 */
[-C--:B--2---:R-:W-:Y:S02]  /*38630*/  IADD3 R13, P4, PT, R13, R80.reuse, RZ ;  /* 0x000000500d0d7210 */ /* 0x084fe40007f9e0ff */
[----:B---3--:R-:W-:-:S03]  /*38640*/  IADD3 R20, P5, PT, R20, R80, RZ ;  /* 0x0000005014147210 */ /* 0x008fc60007fbe0ff */
[----:B------:R-:W-:Y:S04]  /*38650*/  STL [R1+0x6bc], R13 ;  /* 0x0006bc0d01007387 */ /* 0x000fe80000100800 */
[----:B------:R-:W-:Y:S01]  /*38660*/  STL [R1+0x6fc], R20 ;  /* 0x0006fc1401007387 */ /* 0x000fe20000100800 */
[----:B------:R-:W-:Y:S01]  /*38670*/  IADD3.X R15, PT, PT, R15, R3, RZ, P4, !PT ;  /* 0x000000030f0f7210 */ /* 0x000fe200027fe4ff */
[----:B------:R-:W-:-:S04]  /*38680*/  IMAD.X R21, R21, 0x1, R3, P5 ;  /* 0x0000000115157824 */ /* 0x000fc800028e0603 */
[----:B------:R1:W-:Y:S01]  /*38690*/  STL [R1+0x6b8], R15 ;  /* 0x0006b80f01007387 */ /* 0x0003e20000100800 */
[----:B------:R-:W-:Y:S01]  /*386a0*/  IMAD.MOV.U32 R5, RZ, RZ, R15 ;  /* 0x000000ffff057224 */ /* 0x000fe200078e000f */
[----:B------:R-:W-:Y:S02]  /*386b0*/  ULEA UR9, UR14, UR7, 0xf ;  /* 0x000000070e097291 */ /* 0x000fe4000f8e78ff */
[----:B------:R-:W-:Y:S01]  /*386c0*/  STL [R1+0x6f8], R21 ;  /* 0x0006f81501007387 */ /* 0x000fe20000100800 */
[----:B------:R-:W-:Y:S02]  /*386d0*/  ISETP.NE.U32.AND P2, PT, R4, RZ, PT ;  /* 0x000000ff0400720c */ /* 0x000fe40003f45070 */
[----:B------:R-:W-:Y:S01]  /*386e0*/  MOV R4, R13 ;  /* 0x0000000d00047202 */ /* 0x000fe20000000f00 */
[----:B-1----:R-:W2:Y:S01]  /*386f0*/  LDL.LU R15, [R1+0x838] ;  /* 0x00083800010f7983 */ /* 0x002ea20000300800 */
[----:B------:R-:W-:-:S03]  /*38700*/  IMAD.U32 R6, RZ, RZ, UR9 ;  /* 0x00000009ff067e24 */ /* 0x000fc6000f8e00ff */
[----:B------:R-:W3:Y:S02]  /*38710*/  LDL.LU R13, [R1+0x878] ;  /* 0x00087800010d7983 */ /* 0x000ee40000300800 */
[----:B------:R-:W-:-:S05]  /*38720*/  IADD3 R7, PT, PT, R84, 0x100000, R6 ;  /* 0x0010000054077810 */ /* 0x000fca0007ffe006 */
[----:B------:R1:W-:Y:S02]  /*38730*/  LDGSTS.E [R7+-0x80000], desc[UR16][R4.64], P2 ;  /* 0x8000000004077fae */ /* 0x0003e400091a1010 */
[----:B-1----:R-:W-:Y:S01]  /*38740*/  MOV R4, R20 ;  /* 0x0000001400047202 */ /* 0x002fe20000000f00 */
[----:B------:R-:W-:-:S05]  /*38750*/  IMAD.MOV.U32 R5, RZ, RZ, R21 ;  /* 0x000000ffff057224 */ /* 0x000fca00078e0015 */
[----:B------:R1:W-:Y:S01]  /*38760*/  LDGSTS.E [R7+-0x7fc00], desc[UR16][R4.64], P2 ;  /* 0x8040000004077fae */ /* 0x0003e200091a1010 */
[----:B----4-:R-:W-:-:S04]  /*38770*/  IADD3 R9, P4, PT, R9, R80, RZ ;  /* 0x0000005009097210 */ /* 0x010fc80007f9e0ff */
[----:B-----5:R-:W-:Y:S02]  /*38780*/  IADD3.X R19, PT, PT, R19, R3, RZ, P4, !PT ;  /* 0x0000000313137210 */ /* 0x020fe400027fe4ff */
[----:B------:R-:W-:Y:S01]  /*38790*/  IADD3 R14, P5, PT, R14, R80, RZ ;  /* 0x000000500e0e7210 */ /* 0x000fe20007fbe0ff */
[----:B------:R4:W-:Y:S01]  /*387a0*/  STL [R1+0x73c], R9 ;  /* 0x00073c0901007387 */ /* 0x0009e20000100800 */
[----:B-1----:R-:W-:Y:S01]  /*387b0*/  MOV R4, R9 ;  /* 0x0000000900047202 */ /* 0x002fe20000000f00 */
[----:B------:R-:W-:Y:S02]  /*387c0*/  IMAD.MOV.U32 R5, RZ, RZ, R19 ;  /* 0x000000ffff057224 */ /* 0x000fe400078e0013 */
[----:B------:R-:W-:Y:S01]  /*387d0*/  IMAD.X R18, R18, 0x1, R3, P5 ;  /* 0x0000000112127824 */ /* 0x000fe200028e0603 */
[----:B------:R-:W-:Y:S04]  /*387e0*/  STL [R1+0x738], R19 ;  /* 0x0007381301007387 */ /* 0x000fe80000100800 */
[----:B------:R1:W-:Y:S04]  /*387f0*/  STL [R1+0x77c], R14 ;  /* 0x00077c0e01007387 */ /* 0x0003e80000100800 */
[----:B----4-:R-:W4:Y:S04]  /*38800*/  LDL.LU R9, [R1+0x6c4] ;  /* 0x0006c40001097983 */ /* 0x010f280000300800 */
[----:B------:R-:W-:Y:S04]  /*38810*/  STL [R1+0x778], R18 ;  /* 0x0007781201007387 */ /* 0x000fe80000100800 */
[----:B------:R5:W-:Y:S04]  /*38820*/  LDGSTS.E [R7+-0x7f800], desc[UR16][R4.64], P2 ;  /* 0x8080000004077fae */ /* 0x000be800091a1010 */
[----:B------:R-:W4:Y:S01]  /*38830*/  LDL.LU R20, [R1+0x704] ;  /* 0x0007040001147983 */ /* 0x000f220000300800 */
[----:B-----5:R-:W-:-:S03]  /*38840*/  MOV R4, R14 ;  /* 0x0000000e00047202 */ /* 0x020fc60000000f00 */
[----:B-1----:R-:W5:Y:S01]  /*38850*/  LDL.LU R14, [R1+0x6c0] ;  /* 0x0006c000010e7983 */ /* 0x002f620000300800 */
[-C--:B------:R-:W-:Y:S01]  /*38860*/  IADD3 R10, P4, PT, R10, R80.reuse, RZ ;  /* 0x000000500a0a7210 */ /* 0x080fe20007f9e0ff */
[----:B------:R-:W-:Y:S01]  /*38870*/  IMAD.MOV.U32 R5, RZ, RZ, R18 ;  /* 0x000000ffff057224 */ /* 0x000fe200078e0012 */
[----:B------:R-:W-:Y:S01]  /*38880*/  IADD3 R16, P5, PT, R16, R80, RZ ;  /* 0x0000005010107210 */ /* 0x000fe20007fbe0ff */
[----:B------:R-:W5:Y:S01]  /*38890*/  LDL.LU R21, [R1+0x700] ;  /* 0x0007000001157983 */ /* 0x000f620000300800 */
[----:B------:R-:W-:-:S03]  /*388a0*/  IADD3.X R11, PT, PT, R11, R3, RZ, P4, !PT ;  /* 0x000000030b0b7210 */ /* 0x000fc600027fe4ff */
[----:B------:R-:W-:Y:S01]  /*388b0*/  IMAD.X R17, R17, 0x1, R3, P5 ;  /* 0x0000000111117824 */ /* 0x000fe200028e0603 */
[----:B------:R1:W-:Y:S04]  /*388c0*/  STL [R1+0x7bc], R10 ;  /* 0x0007bc0a01007387 */ /* 0x0003e80000100800 */
[----:B------:R1:W-:Y:S04]  /*388d0*/  LDGSTS.E [R7+-0x7f400], desc[UR16][R4.64], P2 ;  /* 0x80c0000004077fae */ /* 0x0003e800091a1010 */
[----:B------:R2:W-:Y:S04]  /*388e0*/  STL [R1+0x7b8], R11 ;  /* 0x0007b80b01007387 */ /* 0x0005e80000100800 */
[----:B------:R-:W-:Y:S01]  /*388f0*/  STL [R1+0x7fc], R16 ;  /* 0x0007fc1001007387 */ /* 0x000fe20000100800 */
[----:B-1----:R-:W-:-:S03]  /*38900*/  MOV R4, R10 ;  /* 0x0000000a00047202 */ /* 0x002fc60000000f00 */
[----:B------:R-:W5:Y:S01]  /*38910*/  LDL.LU R10, [R1+0x744] ;  /* 0x00074400010a7983 */ /* 0x000f620000300800 */
[----:B------:R-:W-:Y:S01]  /*38920*/  IMAD.MOV.U32 R5, RZ, RZ, R11 ;  /* 0x000000ffff057224 */ /* 0x000fe200078e000b */
[-C--:B------:R-:W-:Y:S02]  /*38930*/  IADD3 R12, P4, PT, R12, R80.reuse, RZ ;  /* 0x000000500c0c7210 */ /* 0x080fe40007f9e0ff */
[----:B------:R-:W-:Y:S04]  /*38940*/  STL [R1+0x7f8], R17 ;  /* 0x0007f81101007387 */ /* 0x000fe80000100800 */
[----:B--2---:R-:W2:Y:S01]  /*38950*/  LDL.LU R11, [R1+0x784] ;  /* 0x00078400010b7983 */ /* 0x004ea20000300800 */
[----:B------:R-:W-:-:S03]  /*38960*/  IADD3 R8, P5, PT, R8, R80, RZ ;  /* 0x0000005008087210 */ /* 0x000fc60007fbe0ff */
[----:B------:R-:W2:Y:S01]  /*38970*/  LDL.LU R19, [R1+0x740] ;  /* 0x0007400001137983 */ /* 0x000ea20000300800 */
[----:B------:R-:W-:-:S03]  /*38980*/  IADD3.X R15, PT, PT, R15, R3, RZ, P4, !PT ;  /* 0x000000030f0f7210 */ /* 0x000fc600027fe4ff */
[----:B------:R1:W-:Y:S01]  /*38990*/  LDGSTS.E [R7+-0x7f000], desc[UR16][R4.64], P2 ;  /* 0x8100000004077fae */ /* 0x0003e200091a1010 */
[----:B---3--:R-:W-:-:S03]  /*389a0*/  IMAD.X R13, R13, 0x1, R3, P5 ;  /* 0x000000010d0d7824 */ /* 0x008fc600028e0603 */
[----:B------:R-:W3:Y:S04]  /*389b0*/  LDL.LU R18, [R1+0x780] ;  /* 0x0007800001127983 */ /* 0x000ee80000300800 */
[----:B------:R1:W-:Y:S02]  /*389c0*/  STL [R1+0x83c], R12 ;  /* 0x00083c0c01007387 */ /* 0x0003e40000100800 */
[----:B-1----:R-:W-:Y:S01]  /*389d0*/  MOV R4, R16 ;  /* 0x0000001000047202 */ /* 0x002fe20000000f00 */
[----:B------:R-:W-:Y:S01]  /*389e0*/  IMAD.MOV.U32 R5, RZ, RZ, R17 ;  /* 0x000000ffff057224 */ /* 0x000fe200078e0011 */
[----:B------:R1:W-:Y:S04]  /*389f0*/  STL [R1+0x838], R15 ;  /* 0x0008380f01007387 */ /* 0x0003e80000100800 */
[----:B------:R1:W-:Y:S04]  /*38a00*/  LDGSTS.E [R7+-0x7ec00], desc[UR16][R4.64], P2 ;  /* 0x8140000004077fae */ /* 0x0003e800091a1010 */
[----:B------:R-:W-:Y:S01]  /*38a10*/  STL [R1+0x87c], R8 ;  /* 0x00087c0801007387 */ /* 0x000fe20000100800 */
[----:B-1----:R-:W-:-:S03]  /*38a20*/  MOV R4, R12 ;  /* 0x0000000c00047202 */ /* 0x002fc60000000f00 */
[----:B------:R-:W3:Y:S01]  /*38a30*/  LDL.LU R12, [R1+0x7c4] ;  /* 0x0007c400010c7983 */ /* 0x000ee20000300800 */
[----:B------:R-:W-:-:S03]  /*38a40*/  IMAD.MOV.U32 R5, RZ, RZ, R15 ;  /* 0x000000ffff057224 */ /* 0x000fc600078e000f */
[----:B------:R1:W-:Y:S04]  /*38a50*/  STL [R1+0x878], R13 ;  /* 0x0008780d01007387 */ /* 0x0003e80000100800 */
[----:B------:R-:W3:Y:S04]  /*38a60*/  LDL.LU R15, [R1+0x804] ;  /* 0x00080400010f7983 */ /* 0x000ee80000300800 */
[----:B------:R-:W3:Y:S04]  /*38a70*/  LDL.LU R16, [R1+0x7c0] ;  /* 0x0007c00001107983 */ /* 0x000ee80000300800 */
[----:B------:R-:W3:Y:S04]  /*38a80*/  LDL.LU R17, [R1+0x800] ;  /* 0x0008000001117983 */ /* 0x000ee80000300800 */
[----:B------:R1:W-:Y:S02]  /*38a90*/  LDGSTS.E [R7+-0x7e800], desc[UR16][R4.64], P2 ;  /* 0x8180000004077fae */ /* 0x0003e400091a1010 */
[----:B-1----:R-:W-:Y:S01]  /*38aa0*/  MOV R4, R8 ;  /* 0x0000000800047202 */ /* 0x002fe20000000f00 */
[----:B------:R-:W-:-:S02]  /*38ab0*/  IMAD.MOV.U32 R5, RZ, RZ, R13 ;  /* 0x000000ffff057224 */ /* 0x000fc400078e000d */
[----:B------:R-:W3:Y:S04]  /*38ac0*/  LDL.LU R13, [R1+0x844] ;  /* 0x00084400010d7983 */ /* 0x000ee80000300800 */
[----:B------:R-:W3:Y:S04]  /*38ad0*/  LDL.LU R8, [R1+0x884] ;  /* 0x0008840001087983 */ /* 0x000ee80000300800 */
[----:B------:R1:W-:Y:S01]  /*38ae0*/  LDGSTS.E [R7+-0x7e400], desc[UR16][R4.64], P2 ;  /* 0x81c0000004077fae */ /* 0x0003e200091a1010 */
[----:B----4-:R-:W-:-:S05]  /*38af0*/  IADD3 R9, P4, PT, R9, R80, RZ ;  /* 0x0000005009097210 */ /* 0x010fca0007f9e0ff */
[----:B------:R-:W-:Y:S01]  /*38b00*/  STL [R1+0x6c4], R9 ;  /* 0x0006c40901007387 */ /* 0x000fe20000100800 */
[----:B------:R-:W-:-:S05]  /*38b10*/  IADD3 R20, P5, PT, R20, R80, RZ ;  /* 0x0000005014147210 */ /* 0x000fca0007fbe0ff */
[----:B------:R-:W-:Y:S01]  /*38b20*/  STL [R1+0x704], R20 ;  /* 0x0007041401007387 */ /* 0x000fe20000100800 */
[----:B-----5:R-:W-:-:S05]  /*38b30*/  IADD3.X R14, PT, PT, R14, R3, RZ, P4, !PT ;  /* 0x000000030e0e7210 */ /* 0x020fca00027fe4ff */
[----:B------:R4:W-:Y:S01]  /*38b40*/  STL [R1+0x6c0], R14 ;  /* 0x0006c00e01007387 */ /* 0x0009e20000100800 */
[----:B-1----:R-:W-:Y:S01]  /*38b50*/  IMAD.MOV.U32 R5, RZ, RZ, R14 ;  /* 0x000000ffff057224 */ /* 0x002fe200078e000e */
[----:B------:R-:W-:Y:S02]  /*38b60*/  MOV R4, R9 ;  /* 0x0000000900047202 */ /* 0x000fe40000000f00 */
[----:B----4-:R-:W4:Y:S04]  /*38b70*/  LDL.LU R14, [R1+0x840] ;  /* 0x00084000010e7983 */ /* 0x010f280000300800 */
[----:B------:R-:W5:Y:S01]  /*38b80*/  LDL.LU R9, [R1+0x880] ;  /* 0x0008800001097983 */ /* 0x000f620000300800 */
[----:B------:R-:W-:Y:S01]  /*38b90*/  LOP3.LUT R7, R84, 0x10, RZ, 0x3c, !PT ;  /* 0x0000001054077812 */ /* 0x000fe200078e3cff */
[----:B------:R-:W-:-:S03]  /*38ba0*/  IMAD.X R21, R21, 0x1, R3, P5 ;  /* 0x0000000115157824 */ /* 0x000fc600028e0603 */
[----:B------:R-:W-:Y:S02]  /*38bb0*/  IADD3 R7, PT, PT, R7, 0x100000, R6 ;  /* 0x0010000007077810 */ /* 0x000fe40007ffe006 */
[----:B------:R-:W-:-:S03]  /*38bc0*/  IADD3 R10, P4, PT, R10, R80, RZ ;  /* 0x000000500a0a7210 */ /* 0x000fc60007f9e0ff */
[----:B------:R1:W-:Y:S01]  /*38bd0*/  LDGSTS.E [R7+-0x7ff80], desc[UR16][R4.64], P2 ;  /* 0x8008000004077fae */ /* 0x0003e200091a1010 */
[----:B--2---:R-:W-:Y:S02]  /*38be0*/  IADD3 R11, P5, PT, R11, R80, RZ ;  /* 0x000000500b0b7210 */ /* 0x004fe40007fbe0ff */
[----:B------:R-:W-:Y:S02]  /*38bf0*/  IADD3.X R19, PT, PT, R19, R3, RZ, P4, !PT ;  /* 0x0000000313137210 */ /* 0x000fe400027fe4ff */
[----:B-1----:R-:W-:Y:S01]  /*38c00*/  MOV R4, R20 ;  /* 0x0000001400047202 */ /* 0x002fe20000000f00 */
[----:B------:R-:W-:Y:S01]  /*38c10*/  IMAD.MOV.U32 R5, RZ, RZ, R21 ;  /* 0x000000ffff057224 */ /* 0x000fe200078e0015 */
[----:B------:R-:W-:Y:S04]  /*38c20*/  STL [R1+0x700], R21 ;  /* 0x0007001501007387 */ /* 0x000fe80000100800 */
[----:B------:R1:W-:Y:S01]  /*38c30*/  LDGSTS.E [R7+-0x7fb80], desc[UR16][R4.64], P2 ;  /* 0x8048000004077fae */ /* 0x0003e200091a1010 */
[----:B---3--:R-:W-:-:S03]  /*38c40*/  IMAD.X R18, R18, 0x1, R3, P5 ;  /* 0x0000000112127824 */ /* 0x008fc600028e0603 */
[----:B------:R2:W-:Y:S04]  /*38c50*/  STL [R1+0x744], R10 ;  /* 0x0007440a01007387 */ /* 0x0005e80000100800 */
[----:B------:R-:W-:Y:S01]  /*38c60*/  STL [R1+0x740], R19 ;  /* 0x0007401301007387 */ /* 0x000fe20000100800 */
[----:B-1----:R-:W-:Y:S01]  /*38c70*/  MOV R4, R10 ;  /* 0x0000000a00047202 */ /* 0x002fe20000000f00 */
[----:B------:R-:W-:Y:S02]  /*38c80*/  IMAD.MOV.U32 R5, RZ, RZ, R19 ;  /* 0x000000ffff057224 */ /* 0x000fe400078e0013 */
[----:B------:R1:W-:Y:S04]  /*38c90*/  STL [R1+0x784], R11 ;  /* 0x0007840b01007387 */ /* 0x0003e80000100800 */
[----:B--2---:R-:W2:Y:S04]  /*38ca0*/  LDL.LU R10, [R1+0x6cc] ;  /* 0x0006cc00010a7983 */ /* 0x004ea80000300800 */
[----:B------:R-:W-:Y:S04]  /*38cb0*/  STL [R1+0x780], R18 ;  /* 0x0007801201007387 */ /* 0x000fe80000100800 */
[----:B------:R3:W-:Y:S01]  /*38cc0*/  LDGSTS.E [R7+-0x7f780], desc[UR16][R4.64], P2 ;  /* 0x8088000004077fae */ /* 0x0007e200091a1010 */
[----:B------:R-:W-:-:S03]  /*38cd0*/  IADD3 R12, P4, PT, R12, R80, RZ ;  /* 0x000000500c0c7210 */ /* 0x000fc60007f9e0ff */
[----:B------:R-:W2:Y:S01]  /*38ce0*/  LDL.LU R20, [R1+0x70c] ;  /* 0x00070c0001147983 */ /* 0x000ea20000300800 */
[----:B---3--:R-:W-:-:S03]  /*38cf0*/  MOV R4, R11 ;  /* 0x0000000b00047202 */ /* 0x008fc60000000f00 */
[----:B-1----:R-:W3:Y:S01]  /*38d00*/  LDL.LU R11, [R1+0x6c8] ;  /* 0x0006c800010b7983 */ /* 0x002ee20000300800 */
[----:B------:R-:W-:Y:S01]  /*38d10*/  IADD3 R15, P5, PT, R15, R80, RZ ;  /* 0x000000500f0f7210 */ /* 0x000fe20007fbe0ff */
[----:B------:R-:W-:Y:S01]  /*38d20*/  IMAD.MOV.U32 R5, RZ, RZ, R18 ;  /* 0x000000ffff057224 */ /* 0x000fe200078e0012 */
[----:B------:R-:W-:Y:S01]  /*38d30*/  IADD3.X R16, PT, PT, R16, R3, RZ, P4, !PT ;  /* 0x0000000310107210 */ /* 0x000fe200027fe4ff */
[----:B------:R-:W3:Y:S02]  /*38d40*/  LDL.LU R21, [R1+0x708] ;  /* 0x0007080001157983 */ /* 0x000ee40000300800 */
[----:B------:R-:W-:Y:S02]  /*38d50*/  IMAD.X R17, R17, 0x1, R3, P5 ;  /* 0x0000000111117824 */ /* 0x000fe400028e0603 */
[----:B------:R1:W-:Y:S04]  /*38d60*/  STL [R1+0x7c4], R12 ;  /* 0x0007c40c01007387 */ /* 0x0003e80000100800 */
[----:B------:R1:W-:Y:S04]  /*38d70*/  LDGSTS.E [R7+-0x7f380], desc[UR16][R4.64], P2 ;  /* 0x80c8000004077fae */ /* 0x0003e800091a1010 */
[----:B------:R1:W-:Y:S04]  /*38d80*/  STL [R1+0x7c0], R16 ;  /* 0x0007c01001007387 */ /* 0x0003e80000100800 */
[----:B------:R-:W-:Y:S01]  /*38d90*/  STL [R1+0x804], R15 ;  /* 0x0008040f01007387 */ /* 0x000fe20000100800 */
[----:B-1----:R-:W-:-:S03]  /*38da0*/  MOV R4, R12 ;  /* 0x0000000c00047202 */ /* 0x002fc60000000f00 */
[----:B------:R-:W3:Y:S01]  /*38db0*/  LDL.LU R12, [R1+0x74c] ;  /* 0x00074c00010c7983 */ /* 0x000ee20000300800 */
[----:B------:R-:W-:-:S03]  /*38dc0*/  IMAD.MOV.U32 R5, RZ, RZ, R16 ;  /* 0x000000ffff057224 */ /* 0x000fc600078e0010 */
[----:B------:R-:W-:Y:S04]  /*38dd0*/  STL [R1+0x800], R17 ;  /* 0x0008001101007387 */ /* 0x000fe80000100800 */
[----:B------:R-:W3:Y:S04]  /*38de0*/  LDL.LU R16, [R1+0x78c] ;  /* 0x00078c0001107983 */ /* 0x000ee80000300800 */
[----:B------:R-:W3:Y:S04]  /*38df0*/  LDL.LU R19, [R1+0x748] ;  /* 0x0007480001137983 */ /* 0x000ee80000300800 */
[----:B------:R-:W3:Y:S01]  /*38e00*/  LDL.LU R18, [R1+0x788] ;  /* 0x0007880001127983 */ /* 0x000ee20000300800 */
[----:B------:R-:W-:-:S02]  /*38e10*/  IADD3 R13, P4, PT, R13, R80, RZ ;  /* 0x000000500d0d7210 */ /* 0x000fc40007f9e0ff */
[----:B------:R-:W-:Y:S01]  /*38e20*/  IADD3 R8, P5, PT, R8, R80, RZ ;  /* 0x0000005008087210 */ /* 0x000fe20007fbe0ff */
[----:B------:R1:W-:Y:S04]  /*38e30*/  LDGSTS.E [R7+-0x7ef80], desc[UR16][R4.64], P2 ;  /* 0x8108000004077fae */ /* 0x0003e800091a1010 */
[----:B------:R4:W-:Y:S01]  /*38e40*/  STL [R1+0x844], R13 ;  /* 0x0008440d01007387 */ /* 0x0009e20000100800 */
[----:B-1----:R-:W-:Y:S01]  /*38e50*/  MOV R4, R15 ;  /* 0x0000000f00047202 */ /* 0x002fe20000000f00 */
[----:B------:R-:W-:-:S05]  /*38e60*/  IMAD.MOV.U32 R5, RZ, RZ, R17 ;  /* 0x000000ffff057224 */ /* 0x000fca00078e0011 */
[----:B------:R1:W-:Y:S02]  /*38e70*/  LDGSTS.E [R7+-0x7eb80], desc[UR16][R4.64], P2 ;  /* 0x8148000004077fae */ /* 0x0003e400091a1010 */
[----:B-1----:R-:W-:Y:S02]  /*38e80*/  MOV R4, R13 ;  /* 0x0000000d00047202 */ /* 0x002fe40000000f00 */
[----:B----4-:R-:W-:Y:S01]  /*38e90*/  IADD3.X R14, PT, PT, R14, R3, RZ, P4, !PT ;  /* 0x000000030e0e7210 */ /* 0x010fe200027fe4ff */
[----:B-----5:R-:W-:-:S04]  /*38ea0*/  IMAD.X R9, R9, 0x1, R3, P5 ;  /* 0x0000000109097824 */ /* 0x020fc800028e0603 */
[----:B------:R1:W-:Y:S01]  /*38eb0*/  STL [R1+0x840], R14 ;  /* 0x0008400e01007387 */ /* 0x0003e20000100800 */
[----:B------:R-:W-:-:S03]  /*38ec0*/  IMAD.MOV.U32 R5, RZ, RZ, R14 ;  /* 0x000000ffff057224 */ /* 0x000fc600078e000e */
[----:B------:R4:W-:Y:S04]  /*38ed0*/  STL [R1+0x884], R8 ;  /* 0x0008840801007387 */ /* 0x0009e80000100800 */
[----:B------:R-:W5:Y:S04]  /*38ee0*/  LDL.LU R13, [R1+0x7cc] ;  /* 0x0007cc00010d7983 */ /* 0x000f680000300800 */
[----:B------:R2:W-:Y:S04]  /*38ef0*/  STL [R1+0x880], R9 ;  /* 0x0008800901007387 */ /* 0x0005e80000100800 */
[----:B-1----:R-:W5:Y:S04]  /*38f00*/  LDL.LU R14, [R1+0x80c] ;  /* 0x00080c00010e7983 */ /* 0x002f680000300800 */
[----:B------:R-:W5:Y:S04]  /*38f10*/  LDL.LU R17, [R1+0x7c8] ;  /* 0x0007c80001117983 */ /* 0x000f680000300800 */
[----:B------:R-:W5:Y:S04]  /*38f20*/  LDL.LU R15, [R1+0x808] ;  /* 0x00080800010f7983 */ /* 0x000f680000300800 */
[----:B------:R1:W-:Y:S02]  /*38f30*/  LDGSTS.E [R7+-0x7e780], desc[UR16][R4.64], P2 ;  /* 0x8188000004077fae */ /* 0x0003e400091a1010 */
[----:B-1----:R-:W-:Y:S01]  /*38f40*/  MOV R4, R8 ;  /* 0x0000000800047202 */ /* 0x002fe20000000f00 */
[----:B------:R-:W-:Y:S01]  /*38f50*/  IMAD.MOV.U32 R5, RZ, RZ, R9 ;  /* 0x000000ffff057224 */ /* 0x000fe200078e0009 */
[----:B----4-:R-:W4:Y:S01]  /*38f60*/  LDL.LU R8, [R1+0x84c] ;  /* 0x00084c0001087983 */ /* 0x010f220000300800 */
[----:B--2---:R-:W-:-:S03]  /*38f70*/  IADD3 R10, P4, PT, R10, R80, RZ ;  /* 0x000000500a0a7210 */ /* 0x004fc60007f9e0ff */
[----:B------:R-:W2:Y:S04]  /*38f80*/  LDL.LU R9, [R1+0x88c] ;  /* 0x00088c0001097983 */ /* 0x000ea80000300800 */
[----:B------:R1:W-:Y:S01]  /*38f90*/  LDGSTS.E [R7+-0x7e380], desc[UR16][R4.64], P2 ;  /* 0x81c8000004077fae */ /* 0x0003e200091a1010 */
[----:B------:R-:W-:-:S03]  /*38fa0*/  IADD3 R20, P5, PT, R20, R80, RZ ;  /* 0x0000005014147210 */ /* 0x000fc60007fbe0ff */
[----:B------:R-:W-:Y:S01]  /*38fb0*/  STL [R1+0x6cc], R10 ;  /* 0x0006cc0a01007387 */ /* 0x000fe20000100800 */
[----:B-1----:R-:W-:-:S03]  /*38fc0*/  LOP3.LUT R7, R84, 0x20, RZ, 0x3c, !PT ;  /* 0x0000002054077812 */ /* 0x002fc600078e3cff */
[----:B------:R-:W-:Y:S01]  /*38fd0*/  STL [R1+0x70c], R20 ;  /* 0x00070c1401007387 */ /* 0x000fe20000100800 */
[----:B---3--:R-:W-:Y:S02]  /*38fe0*/  IADD3.X R11, PT, PT, R11, R3, RZ, P4, !PT ;  /* 0x000000030b0b7210 */ /* 0x008fe400027fe4ff */
[----:B------:R-:W-:-:S03]  /*38ff0*/  IADD3 R7, PT, PT, R7, 0x100000, R6 ;  /* 0x0010000007077810 */ /* 0x000fc60007ffe006 */
[----:B------:R1:W-:Y:S01]  /*39000*/  STL [R1+0x6c8], R11 ;  /* 0x0006c80b01007387 */ /* 0x0003e20000100800 */
[----:B------:R-:W-:Y:S01]  /*39010*/  IMAD.MOV.U32 R5, RZ, RZ, R11 ;  /* 0x000000ffff057224 */ /* 0x000fe200078e000b */
[----:B------:R-:W-:Y:S01]  /*39020*/  MOV R4, R10 ;  /* 0x0000000a00047202 */ /* 0x000fe20000000f00 */
[----:B------:R-:W-:-:S04]  /*39030*/  IMAD.X R21, R21, 0x1, R3, P5 ;  /* 0x0000000115157824 */ /* 0x000fc800028e0603 */
[----:B------:R3:W-:Y:S04]  /*39040*/  LDGSTS.E [R7+-0x7ff00], desc[UR16][R4.64], P2 ;  /* 0x8010000004077fae */ /* 0x0007e800091a1010 */
[----:B-1----:R-:W2:Y:S04]  /*39050*/  LDL.LU R11, [R1+0x848] ;  /* 0x00084800010b7983 */ /* 0x002ea80000300800 */
[----:B------:R-:W2:Y:S01]  /*39060*/  LDL.LU R10, [R1+0x888] ;  /* 0x00088800010a7983 */ /* 0x000ea20000300800 */
[----:B------:R-:W-:Y:S01]  /*39070*/  IADD3 R12, P4, PT, R12, R80, RZ ;  /* 0x000000500c0c7210 */ /* 0x000fe20007f9e0ff */
[----:B---3--:R-:W-:Y:S01]  /*39080*/  IMAD.MOV.U32 R5, RZ, RZ, R21 ;  /* 0x000000ffff057224 */ /* 0x008fe200078e0015 */
[----:B------:R-:W-:Y:S01]  /*39090*/  MOV R4, R20 ;  /* 0x0000001400047202 */ /* 0x000fe20000000f00 */
[----:B------:R-:W-:Y:S04]  /*390a0*/  STL [R1+0x708], R21 ;  /* 0x0007081501007387 */ /* 0x000fe80000100800 */
[----:B------:R1:W-:Y:S01]  /*390b0*/  LDGSTS.E [R7+-0x7fb00], desc[UR16][R4.64], P2 ;  /* 0x8050000004077fae */ /* 0x0003e200091a1010 */
[----:B------:R-:W-:-:S02]  /*390c0*/  IADD3 R16, P5, PT, R16, R80, RZ ;  /* 0x0000005010107210 */ /* 0x000fc40007fbe0ff */
[----:B------:R-:W-:Y:S01]  /*390d0*/  IADD3.X R19, PT, PT, R19, R3, RZ, P4, !PT ;  /* 0x0000000313137210 */ /* 0x000fe200027fe4ff */
[----:B------:R3:W-:Y:S02]  /*390e0*/  STL [R1+0x74c], R12 ;  /* 0x00074c0c01007387 */ /* 0x0007e40000100800 */
[----:B------:R-:W-:Y:S02]  /*390f0*/  IMAD.X R18, R18, 0x1, R3, P5 ;  /* 0x0000000112127824 */ /* 0x000fe400028e0603 */
[----:B------:R-:W-:Y:S01]  /*39100*/  STL [R1+0x748], R19 ;  /* 0x0007481301007387 */ /* 0x000fe20000100800 */
[----:B-1----:R-:W-:Y:S01]  /*39110*/  MOV R4, R12 ;  /* 0x0000000c00047202 */ /* 0x002fe20000000f00 */
[----:B------:R-:W-:Y:S02]  /*39120*/  IMAD.MOV.U32 R5, RZ, RZ, R19 ;  /* 0x000000ffff057224 */ /* 0x000fe400078e0013 */
[----:B------:R1:W-:Y:S04]  /*39130*/  STL [R1+0x78c], R16 ;  /* 0x00078c1001007387 */ /* 0x0003e80000100800 */
[----:B---3--:R-:W3:Y:S04]  /*39140*/  LDL.LU R12, [R1+0x6d4] ;  /* 0x0006d400010c7983 */ /* 0x008ee80000300800 */
[----:B------:R-:W-:Y:S04]  /*39150*/  STL [R1+0x788], R18 ;  /* 0x0007881201007387 */ /* 0x000fe80000100800 */
[----:B------:R1:W-:Y:S04]  /*39160*/  LDGSTS.E [R7+-0x7f700], desc[UR16][R4.64], P2 ;  /* 0x8090000004077fae */ /* 0x0003e800091a1010 */
[----:B------:R-:W3:Y:S01]  /*39170*/  LDL.LU R20, [R1+0x714] ;  /* 0x0007140001147983 */ /* 0x000ee20000300800 */
[----:B-1----:R-:W-:-:S03]  /*39180*/  MOV R4, R16 ;  /* 0x0000001000047202 */ /* 0x002fc60000000f00 */
[----:B------:R-:W3:Y:S01]  /*39190*/  LDL.LU R16, [R1+0x6d0] ;  /* 0x0006d00001107983 */ /* 0x000ee20000300800 */
[----:B------:R-:W-:-:S03]  /*391a0*/  IMAD.MOV.U32 R5, RZ, RZ, R18 ;  /* 0x000000ffff057224 */ /* 0x000fc600078e0012 */
[----:B------:R-:W3:Y:S04]  /*391b0*/  LDL.LU R21, [R1+0x710] ;  /* 0x0007100001157983 */ /* 0x000ee80000300800 */
[----:B------:R1:W-:Y:S01]  /*391c0*/  LDGSTS.E [R7+-0x7f300], desc[UR16][R4.64], P2 ;  /* 0x80d0000004077fae */ /* 0x0003e200091a1010 */
[-C--:B-----5:R-:W-:Y:S02]  /*391d0*/  IADD3 R13, P4, PT, R13, R80.reuse, RZ ;  /* 0x000000500d0d7210 */ /* 0x0a0fe40007f9e0ff */
[----:B------:R-:W-:Y:S02]  /*391e0*/  IADD3 R14, P5, PT, R14, R80, RZ ;  /* 0x000000500e0e7210 */ /* 0x000fe40007fbe0ff */
[----:B------:R-:W-:Y:S01]  /*391f0*/  IADD3.X R17, PT, PT, R17, R3, RZ, P4, !PT ;  /* 0x0000000311117210 */ /* 0x000fe200027fe4ff */
[----:B------:R5:W-:Y:S01]  /*39200*/  STL [R1+0x7cc], R13 ;  /* 0x0007cc0d01007387 */ /* 0x000be20000100800 */
[----:B-1----:R-:W-:Y:S01]  /*39210*/  MOV R4, R13 ;  /* 0x0000000d00047202 */ /* 0x002fe20000000f00 */
[----:B------:R-:W-:-:S02]  /*39220*/  IMAD.X R15, R15, 0x1, R3, P5 ;  /* 0x000000010f0f7824 */ /* 0x000fc400028e0603 */
[----:B------:R1:W-:Y:S01]  /*39230*/  STL [R1+0x7c8], R17 ;  /* 0x0007c81101007387 */ /* 0x0003e20000100800 */
[----:B------:R-:W-:-:S03]  /*39240*/  IMAD.MOV.U32 R5, RZ, RZ, R17 ;  /* 0x000000ffff057224 */ /* 0x000fc600078e0011 */
[----:B------:R-:W-:Y:S04]  /*39250*/  STL [R1+0x80c], R14 ;  /* 0x00080c0e01007387 */ /* 0x000fe80000100800 */
[----:B-----5:R-:W5:Y:S04]  /*39260*/  LDL.LU R13, [R1+0x754] ;  /* 0x00075400010d7983 */ /* 0x020f680000300800 */
[----:B------:R-:W-:Y:S04]  /*39270*/  STL [R1+0x808], R15 ;  /* 0x0008080f01007387 */ /* 0x000fe80000100800 */
[----:B-1----:R-:W5:Y:S04]  /*39280*/  LDL.LU R17, [R1+0x794] ;  /* 0x0007940001117983 */ /* 0x002f680000300800 */
[----:B------:R-:W5:Y:S04]  /*39290*/  LDL.LU R19, [R1+0x750] ;  /* 0x0007500001137983 */ /* 0x000f680000300800 */
[----:B------:R-:W5:Y:S01]  /*392a0*/  LDL.LU R18, [R1+0x790] ;  /* 0x0007900001127983 */ /* 0x000f620000300800 */
[----:B----4-:R-:W-:-:S03]  /*392b0*/  IADD3 R8, P4, PT, R8, R80, RZ ;  /* 0x0000005008087210 */ /* 0x010fc60007f9e0ff */
[----:B------:R1:W-:Y:S01]  /*392c0*/  LDGSTS.E [R7+-0x7ef00], desc[UR16][R4.64], P2 ;  /* 0x8110000004077fae */ /* 0x0003e200091a1010 */
[----:B--2---:R-:W-:-:S03]  /*392d0*/  IADD3 R9, P5, PT, R9, R80, RZ ;  /* 0x0000005009097210 */ /* 0x004fc60007fbe0ff */
[----:B------:R2:W-:Y:S01]  /*392e0*/  STL [R1+0x84c], R8 ;  /* 0x00084c0801007387 */ /* 0x0005e20000100800 */
[----:B-1----:R-:W-:Y:S01]  /*392f0*/  MOV R4, R14 ;  /* 0x0000000e00047202 */ /* 0x002fe20000000f00 */
[----:B------:R-:W-:-:S05]  /*39300*/  IMAD.MOV.U32 R5, RZ, RZ, R15 ;  /* 0x000000ffff057224 */ /* 0x000fca00078e000f */
[----:B------:R1:W-:Y:S01]  /*39310*/  LDGSTS.E [R7+-0x7eb00], desc[UR16][R4.64], P2 ;  /* 0x8150000004077fae */ /* 0x0003e200091a1010 */
[----:B------:R-:W-:Y:S02]  /*39320*/  IADD3.X R11, PT, PT, R11, R3, RZ, P4, !PT ;  /* 0x000000030b0b7210 */ /* 0x000fe400027fe4ff */
[----:B-1----:R-:W-:Y:S01]  /*39330*/  MOV R4, R8 ;  /* 0x0000000800047202 */ /* 0x002fe20000000f00 */
[----:B------:R-:W-:Y:S02]  /*39340*/  IMAD.X R10, R10, 0x1, R3, P5 ;  /* 0x000000010a0a7824 */ /* 0x000fe400028e0603 */
[----:B------:R-:W-:Y:S01]  /*39350*/  STL [R1+0x848], R11 ;  /* 0x0008480b01007387 */ /* 0x000fe20000100800 */
[----:B------:R-:W-:-:S03]  /*39360*/  IMAD.MOV.U32 R5, RZ, RZ, R11 ;  /* 0x000000ffff057224 */ /* 0x000fc600078e000b */
[----:B------:R-:W-:Y:S04]  /*39370*/  STL [R1+0x88c], R9 ;  /* 0x00088c0901007387 */ /* 0x000fe80000100800 */
[----:B--2---:R-:W2:Y:S04]  /*39380*/  LDL.LU R8, [R1+0x7d4] ;  /* 0x0007d40001087983 */ /* 0x004ea80000300800 */
[----:B------:R1:W-:Y:S04]  /*39390*/  STL [R1+0x888], R10 ;  /* 0x0008880a01007387 */ /* 0x0003e80000100800 */
[----:B------:R4:W-:Y:S04]  /*393a0*/  LDGSTS.E [R7+-0x7e700], desc[UR16][R4.64], P2 ;  /* 0x8190000004077fae */ /* 0x0009e800091a1010 */
[----:B------:R-:W2:Y:S01]  /*393b0*/  LDL.LU R14, [R1+0x814] ;  /* 0x00081400010e7983 */ /* 0x000ea20000300800 */
[----:B----4-:R-:W-:-:S03]  /*393c0*/  IMAD.MOV.U32 R5, RZ, RZ, R10 ;  /* 0x000000ffff057224 */ /* 0x010fc600078e000a */
[----:B-1----:R-:W4:Y:S01]  /*393d0*/  LDL.LU R10, [R1+0x7d0] ;  /* 0x0007d000010a7983 */ /* 0x002f220000300800 */
[----:B---3--:R-:W-:-:S03]  /*393e0*/  IADD3 R12, P4, PT, R12, R80, RZ ;  /* 0x000000500c0c7210 */ /* 0x008fc60007f9e0ff */
[----:B------:R-:W3:Y:S01]  /*393f0*/  LDL.LU R15, [R1+0x810] ;  /* 0x00081000010f7983 */ /* 0x000ee20000300800 */
[----:B------:R-:W-:-:S03]  /*39400*/  MOV R4, R9 ;  /* 0x0000000900047202 */ /* 0x000fc60000000f00 */
[----:B------:R-:W3:Y:S01]  /*39410*/  LDL.LU R9, [R1+0x854] ;  /* 0x0008540001097983 */ /* 0x000ee20000300800 */
[----:B------:R-:W-:-:S03]  /*39420*/  IADD3 R20, P5, PT, R20, R80, RZ ;  /* 0x0000005014147210 */ /* 0x000fc60007fbe0ff */
[----:B------:R-:W3:Y:S04]  /*39430*/  LDL.LU R11, [R1+0x894] ;  /* 0x00089400010b7983 */ /* 0x000ee80000300800 */
[----:B------:R-:W-:Y:S04]  /*39440*/  STL [R1+0x6d4], R12 ;  /* 0x0006d40c01007387 */ /* 0x000fe80000100800 */
[----:B------:R1:W-:Y:S01]  /*39450*/  LDGSTS.E [R7+-0x7e300], desc[UR16][R4.64], P2 ;  /* 0x81d0000004077fae */ /* 0x0003e200091a1010 */
[----:B------:R-:W-:-:S03]  /*39460*/  IADD3.X R16, PT, PT, R16, R3, RZ, P4, !PT ;  /* 0x0000000310107210 */ /* 0x000fc600027fe4ff */
[----:B------:R-:W-:Y:S04]  /*39470*/  STL [R1+0x714], R20 ;  /* 0x0007141401007387 */ /* 0x000fe80000100800 */
[----:B------:R1:W-:Y:S02]  /*39480*/  STL [R1+0x6d0], R16 ;  /* 0x0006d01001007387 */ /* 0x0003e40000100800 */
[----:B-1----:R-:W-:Y:S01]  /*39490*/  IMAD.MOV.U32 R5, RZ, RZ, R16 ;  /* 0x000000ffff057224 */ /* 0x002fe200078e0010 */
[----:B------:R-:W-:Y:S01]  /*394a0*/  MOV R4, R12 ;  /* 0x0000000c00047202 */ /* 0x000fe20000000f00 */
[----:B------:R-:W3:Y:S04]  /*394b0*/  LDL.LU R16, [R1+0x850] ;  /* 0x0008500001107983 */ /* 0x000ee80000300800 */
[----:B------:R-:W3:Y:S01]  /*394c0*/  LDL.LU R12, [R1+0x890] ;  /* 0x00089000010c7983 */ /* 0x000ee20000300800 */
[----:B------:R-:W-:Y:S01]  /*394d0*/  LOP3.LUT R7, R84, 0x30, RZ, 0x3c, !PT ;  /* 0x0000003054077812 */ /* 0x000fe200078e3cff */
[----:B------:R-:W-:-:S03]  /*394e0*/  IMAD.X R21, R21, 0x1, R3, P5 ;  /* 0x0000000115157824 */ /* 0x000fc600028e0603 */
[----:B------:R-:W-:-:S05]  /*394f0*/  IADD3 R7, PT, PT, R7, 0x100000, R6 ;  /* 0x0010000007077810 */ /* 0x000fca0007ffe006 */
[----:B------:R1:W-:Y:S04]  /*39500*/  LDGSTS.E [R7+-0x7fe80], desc[UR16][R4.64], P2 ;  /* 0x8018000004077fae */ /* 0x0003e800091a1010 */
[----:B------:R-:W-:Y:S01]  /*39510*/  STL [R1+0x710], R21 ;  /* 0x0007101501007387 */ /* 0x000fe20000100800 */
[----:B-1----:R-:W-:Y:S01]  /*39520*/  MOV R4, R20 ;  /* 0x0000001400047202 */ /* 0x002fe20000000f00 */
[----:B------:R-:W-:-:S05]  /*39530*/  IMAD.MOV.U32 R5, RZ, RZ, R21 ;  /* 0x000000ffff057224 */ /* 0x000fca00078e0015 */
[----:B------:R1:W-:Y:S01]  /*39540*/  LDGSTS.E [R7+-0x7fa80], desc[UR16][R4.64], P2 ;  /* 0x8058000004077fae */ /* 0x0003e200091a1010 */
[-C--:B-----5:R-:W-:Y:S02]  /*39550*/  IADD3 R13, P4, PT, R13, R80.reuse, RZ ;  /* 0x000000500d0d7210 */ /* 0x0a0fe40007f9e0ff */
[----:B------:R-:W-:Y:S02]  /*39560*/  IADD3 R17, P5, PT, R17, R80, RZ ;  /* 0x0000005011117210 */ /* 0x000fe40007fbe0ff */
[----:B------:R-:W-:Y:S01]  /*39570*/  IADD3.X R19, PT, PT, R19, R3, RZ, P4, !PT ;  /* 0x0000000313137210 */ /* 0x000fe200027fe4ff */
[----:B------:R5:W-:Y:S01]  /*39580*/  STL [R1+0x754], R13 ;  /* 0x0007540d01007387 */ /* 0x000be20000100800 */
[----:B-1----:R-:W-:Y:S01]  /*39590*/  MOV R4, R13 ;  /* 0x0000000d00047202 */ /* 0x002fe20000000f00 */
[----:B------:R-:W-:Y:S02]  /*395a0*/  IMAD.X R18, R18, 0x1, R3, P5 ;  /* 0x0000000112127824 */ /* 0x000fe400028e0603 */
[----:B------:R-:W-:Y:S01]  /*395b0*/  STL [R1+0x750], R19 ;  /* 0x0007501301007387 */ /* 0x000fe20000100800 */
[----:B------:R-:W-:-:S03]  /*395c0*/  IMAD.MOV.U32 R5, RZ, RZ, R19 ;  /* 0x000000ffff057224 */ /* 0x000fc600078e0013 */
[----:B------:R1:W-:Y:S04]  /*395d0*/  STL [R1+0x794], R17 ;  /* 0x0007941101007387 */ /* 0x0003e80000100800 */
[----:B-----5:R-:W5:Y:S04]  /*395e0*/  LDL.LU R13, [R1+0x6dc] ;  /* 0x0006dc00010d7983 */ /* 0x020f680000300800 */
[----:B------:R-:W-:Y:S04]  /*395f0*/  STL [R1+0x790], R18 ;  /* 0x0007901201007387 */ /* 0x000fe80000100800 */
[----:B------:R1:W-:Y:S04]  /*39600*/  LDGSTS.E [R7+-0x7f680], desc[UR16][R4.64], P2 ;  /* 0x8098000004077fae */ /* 0x0003e800091a1010 */
[----:B------:R-:W5:Y:S01]  /*39610*/  LDL.LU R20, [R1+0x71c] ;  /* 0x00071c0001147983 */ /* 0x000f620000300800 */
[----:B-1----:R-:W-:-:S03]  /*39620*/  MOV R4, R17 ;  /* 0x0000001100047202 */ /* 0x002fc60000000f00 */
[----:B------:R-:W5:Y:S01]  /*39630*/  LDL.LU R17, [R1+0x6d8] ;  /* 0x0006d80001117983 */ /* 0x000f620000300800 */
[----:B------:R-:W-:-:S03]  /*39640*/  IMAD.MOV.U32 R5, RZ, RZ, R18 ;  /* 0x000000ffff057224 */ /* 0x000fc600078e0012 */
[----:B------:R-:W5:Y:S04]  /*39650*/  LDL.LU R21, [R1+0x718] ;  /* 0x0007180001157983 */ /* 0x000f680000300800 */
[----:B------:R1:W-:Y:S01]  /*39660*/  LDGSTS.E [R7+-0x7f280], desc[UR16][R4.64], P2 ;  /* 0x80d8000004077fae */ /* 0x0003e200091a1010 */
[----:B--2---:R-:W-:-:S04]  /*39670*/  IADD3 R8, P4, PT, R8, R80, RZ ;  /* 0x0000005008087210 */ /* 0x004fc80007f9e0ff */
[----:B-1----:R-:W-:Y:S01]  /*39680*/  MOV R4, R8 ;  /* 0x0000000800047202 */ /* 0x002fe20000000f00 */
[----:B------:R1:W-:Y:S01]  /*39690*/  STL [R1+0x7d4], R8 ;  /* 0x0007d40801007387 */ /* 0x0003e20000100800 */
[----:B------:R-:W-:Y:S02]  /*396a0*/  IADD3 R14, P5, PT, R14, R80, RZ ;  /* 0x000000500e0e7210 */ /* 0x000fe40007fbe0ff */
[----:B----4-:R-:W-:-:S03]  /*396b0*/  IADD3.X R10, PT, PT, R10, R3, RZ, P4, !PT ;  /* 0x000000030a0a7210 */ /* 0x010fc600027fe4ff */
[----:B---3--:R-:W-:Y:S02]  /*396c0*/  IMAD.X R15, R15, 0x1, R3, P5 ;  /* 0x000000010f0f7824 */ /* 0x008fe400028e0603 */
[----:B------:R2:W-:Y:S01]  /*396d0*/  STL [R1+0x7d0], R10 ;  /* 0x0007d00a01007387 */ /* 0x0005e20000100800 */
[----:B------:R-:W-:-:S03]  /*396e0*/  IMAD.MOV.U32 R5, RZ, RZ, R10 ;  /* 0x000000ffff057224 */ /* 0x000fc600078e000a */
[----:B------:R3:W-:Y:S01]  /*396f0*/  STL [R1+0x814], R14 ;  /* 0x0008140e01007387 */ /* 0x0007e20000100800 */
[----:B------:R-:W-:-:S03]  /*39700*/  IADD3 R9, P4, PT, R9, R80, RZ ;  /* 0x0000005009097210 */ /* 0x000fc60007f9e0ff */
[----:B-1----:R-:W4:Y:S01]  /*39710*/  LDL.LU R8, [R1+0x75c] ;  /* 0x00075c0001087983 */ /* 0x002f220000300800 */
[----:B------:R-:W-:-:S03]  /*39720*/  IADD3 R11, P5, PT, R11, R80, RZ ;  /* 0x000000500b0b7210 */ /* 0x000fc60007fbe0ff */
[----:B------:R1:W-:Y:S04]  /*39730*/  STL [R1+0x810], R15 ;  /* 0x0008100f01007387 */ /* 0x0003e80000100800 */
[----:B------:R1:W-:Y:S04]  /*39740*/  LDGSTS.E [R7+-0x7ee80], desc[UR16][R4.64], P2 ;  /* 0x8118000004077fae */ /* 0x0003e800091a1010 */
[----:B--2---:R-:W2:Y:S01]  /*39750*/  LDL.LU R10, [R1+0x79c] ;  /* 0x00079c00010a7983 */ /* 0x004ea20000300800 */
[----:B-1----:R-:W-:-:S03]  /*39760*/  MOV R4, R14 ;  /* 0x0000000e00047202 */ /* 0x002fc60000000f00 */
[----:B---3--:R-:W3:Y:S01]  /*39770*/  LDL.LU R14, [R1+0x758] ;  /* 0x00075800010e7983 */ /* 0x008ee20000300800 */
[----:B------:R-:W-:Y:S01]  /*39780*/  IMAD.MOV.U32 R5, RZ, RZ, R15 ;  /* 0x000000ffff057224 */ /* 0x000fe200078e000f */
[----:B------:R-:W-:Y:S02]  /*39790*/  IADD3.X R16, PT, PT, R16, R3, RZ, P4, !PT ;  /* 0x0000000310107210 */ /* 0x000fe400027fe4ff */
[----:B------:R-:W3:Y:S01]  /*397a0*/  LDL.LU R15, [R1+0x798] ;  /* 0x00079800010f7983 */ /* 0x000ee20000300800 */
[----:B------:R-:W-:-:S03]  /*397b0*/  IMAD.X R12, R12, 0x1, R3, P5 ;  /* 0x000000010c0c7824 */ /* 0x000fc600028e0603 */
[----:B------:R1:W-:Y:S04]  /*397c0*/  STL [R1+0x854], R9 ;  /* 0x0008540901007387 */ /* 0x0003e80000100800 */
[----:B------:R-:W-:Y:S04]  /*397d0*/  STL [R1+0x850], R16 ;  /* 0x0008501001007387 */ /* 0x000fe80000100800 */
[----:B------:R1:W-:Y:S04]  /*397e0*/  STL [R1+0x894], R11 ;  /* 0x0008940b01007387 */ /* 0x0003e80000100800 */
[----:B------:R-:W3:Y:S04]  /*397f0*/  LDL.LU R18, [R1+0x7dc] ;  /* 0x0007dc0001127983 */ /* 0x000ee80000300800 */
[----:B------:R1:W-:Y:S04]  /*39800*/  LDGSTS.E [R7+-0x7ea80], desc[UR16][R4.64], P2 ;  /* 0x8158000004077fae */ /* 0x0003e800091a1010 */
[----:B------:R1:W-:Y:S02]  /*39810*/  STL [R1+0x890], R12 ;  /* 0x0008900c01007387 */ /* 0x0003e40000100800 */
[----:B-1----:R-:W-:Y:S01]  /*39820*/  MOV R4, R9 ;  /* 0x0000000900047202 */ /* 0x002fe20000000f00 */
[----:B------:R-:W-:Y:S01]  /*39830*/  IMAD.MOV.U32 R5, RZ, RZ, R16 ;  /* 0x000000ffff057224 */ /* 0x000fe200078e0010 */
[----:B------:R-:W3:Y:S04]  /*39840*/  LDL.LU R9, [R1+0x81c] ;  /* 0x00081c0001097983 */ /* 0x000ee80000300800 */
[----:B------:R-:W3:Y:S04]  /*39850*/  LDL.LU R19, [R1+0x7d8] ;  /* 0x0007d80001137983 */ /* 0x000ee80000300800 */
[----:B------:R1:W-:Y:S02]  /*39860*/  LDGSTS.E [R7+-0x7e680], desc[UR16][R4.64], P2 ;  /* 0x8198000004077fae */ /* 0x0003e400091a1010 */
[----:B-1----:R-:W-:-:S02]  /*39870*/  MOV R4, R11 ;  /* 0x0000000b00047202 */ /* 0x002fc40000000f00 */
[----:B------:R-:W3:Y:S01]  /*39880*/  LDL.LU R11, [R1+0x818] ;  /* 0x00081800010b7983 */ /* 0x000ee20000300800 */
[----:B------:R-:W-:-:S03]  /*39890*/  IMAD.MOV.U32 R5, RZ, RZ, R12 ;  /* 0x000000ffff057224 */ /* 0x000fc600078e000c */
[----:B------:R-:W3:Y:S04]  /*398a0*/  LDL.LU R16, [R1+0x85c] ;  /* 0x00085c0001107983 */ /* 0x000ee80000300800 */
[----:B------:R-:W3:Y:S04]  /*398b0*/  LDL.LU R12, [R1+0x89c] ;  /* 0x00089c00010c7983 */ /* 0x000ee80000300800 */
[----:B------:R1:W-:Y:S01]  /*398c0*/  LDGSTS.E [R7+-0x7e280], desc[UR16][R4.64], P2 ;  /* 0x81d8000004077fae */ /* 0x0003e200091a1010 */
[----:B-----5:R-:W-:-:S05]  /*398d0*/  IADD3 R13, P4, PT, R13, R80, RZ ;  /* 0x000000500d0d7210 */ /* 0x020fca0007f9e0ff */
[----:B------:R-:W-:Y:S01]  /*398e0*/  STL [R1+0x6dc], R13 ;  /* 0x0006dc0d01007387 */ /* 0x000fe20000100800 */
[----:B------:R-:W-:-:S05]  /*398f0*/  IADD3 R20, P5, PT, R20, R80, RZ ;  /* 0x0000005014147210 */ /* 0x000fca0007fbe0ff */
[----:B------:R-:W-:Y:S01]  /*39900*/  STL [R1+0x71c], R20 ;  /* 0x00071c1401007387 */ /* 0x000fe20000100800 */
[----:B------:R-:W-:Y:S02]  /*39910*/  IADD3.X R17, PT, PT, R17, R3, RZ, P4, !PT ;  /* 0x0000000311117210 */ /* 0x000fe400027fe4ff */
[----:B-1----:R-:W-:-:S03]  /*39920*/  MOV R4, R13 ;  /* 0x0000000d00047202 */ /* 0x002fc60000000f00 */
[----:B------:R1:W-:Y:S01]  /*39930*/  STL [R1+0x6d8], R17 ;  /* 0x0006d81101007387 */ /* 0x0003e20000100800 */
[----:B------:R-:W-:-:S03]  /*39940*/  IMAD.MOV.U32 R5, RZ, RZ, R17 ;  /* 0x000000ffff057224 */ /* 0x000fc600078e0011 */
[----:B-1----:R-:W5:Y:S04]  /*39950*/  LDL.LU R17, [R1+0x858] ;  /* 0x0008580001117983 */ /* 0x002f680000300800 */
[----:B------:R-:W5:Y:S01]  /*39960*/  LDL.LU R13, [R1+0x898] ;  /* 0x00089800010d7983 */ /* 0x000f620000300800 */
        /* <DEDUP_REMOVED lines=8> */
[----:B----4-:R-:W-:-:S05]  /*399f0*/  IADD3 R8, P4, PT, R8, R80, RZ ;  /* 0x0000005008087210 */ /* 0x010fca0007f9e0ff */
[----:B------:R-:W-:Y:S01]  /*39a00*/  STL [R1+0x75c], R8 ;  /* 0x00075c0801007387 */ /* 0x000fe20000100800 */
[----:B--2---:R-:W-:Y:S02]  /*39a10*/  IADD3 R10, P5, PT, R10, R80, RZ ;  /* 0x000000500a0a7210 */ /* 0x004fe40007fbe0ff */
[----:B-1----:R-:W-:Y:S02]  /*39a20*/  MOV R4, R8 ;  /* 0x0000000800047202 */ /* 0x002fe40000000f00 */
[----:B---3--:R-:W-:Y:S01]  /*39a30*/  IADD3.X R14, PT, PT, R14, R3, RZ, P4, !PT ;  /* 0x000000030e0e7210 */ /* 0x008fe200027fe4ff */
[----:B------:R-:W-:-:S04]  /*39a40*/  IMAD.X R15, R15, 0x1, R3, P5 ;  /* 0x000000010f0f7824 */ /* 0x000fc800028e0603 */
[----:B------:R1:W-:Y:S01]  /*39a50*/  STL [R1+0x758], R14 ;  /* 0x0007580e01007387 */ /* 0x0003e20000100800 */
[----:B------:R-:W-:-:S03]  /*39a60*/  IMAD.MOV.U32 R5, RZ, RZ, R14 ;  /* 0x000000ffff057224 */ /* 0x000fc600078e000e */
[----:B------:R-:W-:Y:S04]  /*39a70*/  STL [R1+0x79c], R10 ;  /* 0x00079c0a01007387 */ /* 0x000fe80000100800 */
[----:B------:R2:W-:Y:S04]  /*39a80*/  LDGSTS.E [R7+-0x7f600], desc[UR16][R4.64], P2 ;  /* 0x80a0000004077fae */ /* 0x0005e800091a1010 */
[----:B-1----:R-:W3:Y:S01]  /*39a90*/  LDL.LU R14, [R1+0x6e4] ;  /* 0x0006e400010e7983 */ /* 0x002ee20000300800 */
[----:B------:R-:W-:-:S03]  /*39aa0*/  IADD3 R18, P4, PT, R18, R80, RZ ;  /* 0x0000005012127210 */ /* 0x000fc60007f9e0ff */
[----:B------:R1:W-:Y:S04]  /*39ab0*/  STL [R1+0x798], R15 ;  /* 0x0007980f01007387 */ /* 0x0003e80000100800 */
[----:B------:R-:W4:Y:S01]  /*39ac0*/  LDL.LU R8, [R1+0x724] ;  /* 0x0007240001087983 */ /* 0x000f220000300800 */
[----:B--2---:R-:W-:Y:S01]  /*39ad0*/  IMAD.MOV.U32 R5, RZ, RZ, R15 ;  /* 0x000000ffff057224 */ /* 0x004fe200078e000f */
[----:B------:R-:W-:Y:S02]  /*39ae0*/  MOV R4, R10 ;  /* 0x0000000a00047202 */ /* 0x000fe40000000f00 */
[----:B-1----:R-:W2:Y:S04]  /*39af0*/  LDL.LU R15, [R1+0x6e0] ;  /* 0x0006e000010f7983 */ /* 0x002ea80000300800 */
[----:B------:R1:W-:Y:S01]  /*39b00*/  LDGSTS.E [R7+-0x7f200], desc[UR16][R4.64], P2 ;  /* 0x80e0000004077fae */ /* 0x0003e200091a1010 */
[----:B------:R-:W-:-:S03]  /*39b10*/  IADD3 R9, P5, PT, R9, R80, RZ ;  /* 0x0000005009097210 */ /* 0x000fc60007fbe0ff */
[----:B------:R-:W2:Y:S01]  /*39b20*/  LDL.LU R10, [R1+0x720] ;  /* 0x00072000010a7983 */ /* 0x000ea20000300800 */
[----:B------:R-:W-:-:S03]  /*39b30*/  IADD3.X R19, PT, PT, R19, R3, RZ, P4, !PT ;  /* 0x0000000313137210 */ /* 0x000fc600027fe4ff */
[----:B------:R-:W-:Y:S01]  /*39b40*/  STL [R1+0x7dc], R18 ;  /* 0x0007dc1201007387 */ /* 0x000fe20000100800 */
[----:B-1----:R-:W-:Y:S01]  /*39b50*/  MOV R4, R18 ;  /* 0x0000001200047202 */ /* 0x002fe20000000f00 */
[----:B------:R-:W-:Y:S02]  /*39b60*/  IMAD.MOV.U32 R5, RZ, RZ, R19 ;  /* 0x000000ffff057224 */ /* 0x000fe400078e0013 */
[----:B------:R-:W-:Y:S04]  /*39b70*/  STL [R1+0x7d8], R19 ;  /* 0x0007d81301007387 */ /* 0x000fe80000100800 */
[----:B------:R-:W-:Y:S04]  /*39b80*/  STL [R1+0x81c], R9 ;  /* 0x00081c0901007387 */ /* 0x000fe80000100800 */
[----:B------:R1:W-:Y:S01]  /*39b90*/  LDGSTS.E [R7+-0x7ee00], desc[UR16][R4.64], P2 ;  /* 0x8120000004077fae */ /* 0x0003e200091a1010 */
[----:B------:R-:W-:-:S05]  /*39ba0*/  IMAD.X R11, R11, 0x1, R3, P5 ;  /* 0x000000010b0b7824 */ /* 0x000fca00028e0603 */
[----:B------:R1:W-:Y:S02]  /*39bb0*/  STL [R1+0x818], R11 ;  /* 0x0008180b01007387 */ /* 0x0003e40000100800 */
[----:B-1----:R-:W-:Y:S01]  /*39bc0*/  IMAD.MOV.U32 R5, RZ, RZ, R11 ;  /* 0x000000ffff057224 */ /* 0x002fe200078e000b */
[----:B------:R-:W-:Y:S01]  /*39bd0*/  MOV R4, R9 ;  /* 0x0000000900047202 */ /* 0x000fe20000000f00 */
[----:B------:R-:W2:Y:S04]  /*39be0*/  LDL.LU R11, [R1+0x760] ;  /* 0x00076000010b7983 */ /* 0x000ea80000300800 */
[----:B------:R-:W2:Y:S04]  /*39bf0*/  LDL.LU R9, [R1+0x764] ;  /* 0x0007640001097983 */ /* 0x000ea80000300800 */
[----:B------:R-:W2:Y:S04]  /*39c00*/  LDL.LU R21, [R1+0x7a0] ;  /* 0x0007a00001157983 */ /* 0x000ea80000300800 */
[----:B------:R-:W2:Y:S01]  /*39c10*/  LDL.LU R20, [R1+0x7a4] ;  /* 0x0007a40001147983 */ /* 0x000ea20000300800 */
[----:B------:R-:W-:-:S02]  /*39c20*/  IADD3 R16, P4, PT, R16, R80, RZ ;  /* 0x0000005010107210 */ /* 0x000fc40007f9e0ff */
[----:B------:R-:W-:Y:S01]  /*39c30*/  IADD3 R12, P5, PT, R12, R80, RZ ;  /* 0x000000500c0c7210 */ /* 0x000fe20007fbe0ff */
[----:B------:R1:W-:Y:S04]  /*39c40*/  LDGSTS.E [R7+-0x7ea00], desc[UR16][R4.64], P2 ;  /* 0x8160000004077fae */ /* 0x0003e800091a1010 */
[----:B------:R5:W-:Y:S01]  /*39c50*/  STL [R1+0x85c], R16 ;  /* 0x00085c1001007387 */ /* 0x000be20000100800 */
[----:B-1----:R-:W-:Y:S02]  /*39c60*/  MOV R4, R16 ;  /* 0x0000001000047202 */ /* 0x002fe40000000f00 */
[----:B-----5:R-:W-:Y:S01]  /*39c70*/  IADD3.X R17, PT, PT, R17, R3, RZ, P4, !PT ;  /* 0x0000000311117210 */ /* 0x020fe200027fe4ff */
[----:B------:R-:W-:-:S04]  /*39c80*/  IMAD.X R13, R13, 0x1, R3, P5 ;  /* 0x000000010d0d7824 */ /* 0x000fc800028e0603 */
[----:B------:R1:W-:Y:S01]  /*39c90*/  STL [R1+0x858], R17 ;  /* 0x0008581101007387 */ /* 0x0003e20000100800 */
[----:B------:R-:W-:-:S03]  /*39ca0*/  IMAD.MOV.U32 R5, RZ, RZ, R17 ;  /* 0x000000ffff057224 */ /* 0x000fc600078e0011 */
[----:B------:R5:W-:Y:S04]  /*39cb0*/  STL [R1+0x89c], R12 ;  /* 0x00089c0c01007387 */ /* 0x000be80000100800 */
[----:B------:R-:W2:Y:S04]  /*39cc0*/  LDL.LU R16, [R1+0x7e4] ;  /* 0x0007e40001107983 */ /* 0x000ea80000300800 */
[----:B------:R5:W-:Y:S04]  /*39cd0*/  STL [R1+0x898], R13 ;  /* 0x0008980d01007387 */ /* 0x000be80000100800 */
[----:B-1----:R-:W2:Y:S04]  /*39ce0*/  LDL.LU R17, [R1+0x824] ;  /* 0x0008240001117983 */ /* 0x002ea80000300800 */
[----:B------:R-:W2:Y:S04]  /*39cf0*/  LDL.LU R18, [R1+0x7e0] ;  /* 0x0007e00001127983 */ /* 0x000ea80000300800 */
[----:B------:R-:W2:Y:S04]  /*39d00*/  LDL.LU R19, [R1+0x820] ;  /* 0x0008200001137983 */ /* 0x000ea80000300800 */
[----:B------:R1:W-:Y:S02]  /*39d10*/  LDGSTS.E [R7+-0x7e600], desc[UR16][R4.64], P2 ;  /* 0x81a0000004077fae */ /* 0x0003e400091a1010 */
[----:B-1----:R-:W-:Y:S01]  /*39d20*/  MOV R4, R12 ;  /* 0x0000000c00047202 */ /* 0x002fe20000000f00 */
[----:B------:R-:W-:Y:S01]  /*39d30*/  IMAD.MOV.U32 R5, RZ, RZ, R13 ;  /* 0x000000ffff057224 */ /* 0x000fe200078e000d */
[----:B-----5:R-:W5:Y:S04]  /*39d40*/  LDL.LU R12, [R1+0x864] ;  /* 0x00086400010c7983 */ /* 0x020f680000300800 */
[----:B------:R-:W5:Y:S04]  /*39d50*/  LDL.LU R13, [R1+0x8a4] ;  /* 0x0008a400010d7983 */ /* 0x000f680000300800 */
[----:B------:R1:W-:Y:S01]  /*39d60*/  LDGSTS.E [R7+-0x7e200], desc[UR16][R4.64], P2 ;  /* 0x81e0000004077fae */ /* 0x0003e200091a1010 */
[----:B---3--:R-:W-:-:S02]  /*39d70*/  IADD3 R14, P4, PT, R14, R80, RZ ;  /* 0x000000500e0e7210 */ /* 0x008fc40007f9e0ff */
[----:B----4-:R-:W-:-:S03]  /*39d80*/  IADD3 R8, P5, PT, R8, R80, RZ ;  /* 0x0000005008087210 */ /* 0x010fc60007fbe0ff */
[----:B------:R3:W-:Y:S01]  /*39d90*/  STL [R1+0x6e4], R14 ;  /* 0x0006e40e01007387 */ /* 0x0007e20000100800 */
[----:B--2---:R-:W-:-:S03]  /*39da0*/  IADD3.X R15, PT, PT, R15, R3, RZ, P4, !PT ;  /* 0x000000030f0f7210 */ /* 0x004fc600027fe4ff */
[----:B------:R-:W-:Y:S01]  /*39db0*/  STL [R1+0x724], R8 ;  /* 0x0007240801007387 */ /* 0x000fe20000100800 */
[----:B-1----:R-:W-:-:S03]  /*39dc0*/  MOV R4, R14 ;  /* 0x0000000e00047202 */ /* 0x002fc60000000f00 */
[----:B------:R1:W-:Y:S01]  /*39dd0*/  STL [R1+0x6e0], R15 ;  /* 0x0006e00f01007387 */ /* 0x0003e20000100800 */
[----:B------:R-:W-:-:S03]  /*39de0*/  LOP3.LUT R7, R84, 0x50, RZ, 0x3c, !PT ;  /* 0x0000005054077812 */ /* 0x000fc600078e3cff */
[----:B---3--:R-:W2:Y:S01]  /*39df0*/  LDL.LU R14, [R1+0x860] ;  /* 0x00086000010e7983 */ /* 0x008ea20000300800 */
[----:B------:R-:W-:Y:S01]  /*39e00*/  IMAD.MOV.U32 R5, RZ, RZ, R15 ;  /* 0x000000ffff057224 */ /* 0x000fe200078e000f */
[----:B------:R-:W-:Y:S01]  /*39e10*/  IADD3 R7, PT, PT, R7, 0x100000, R6 ;  /* 0x0010000007077810 */ /* 0x000fe20007ffe006 */
[----:B------:R-:W-:Y:S01]  /*39e20*/  IMAD.X R10, R10, 0x1, R3, P5 ;  /* 0x000000010a0a7824 */ /* 0x000fe200028e0603 */
[----:B-1----:R-:W3:Y:S04]  /*39e30*/  LDL.LU R15, [R1+0x8a0] ;  /* 0x0008a000010f7983 */ /* 0x002ee80000300800 */
[----:B------:R1:W-:Y:S04]  /*39e40*/  LDGSTS.E [R7+-0x7fd80], desc[UR16][R4.64], P2 ;  /* 0x8028000004077fae */ /* 0x0003e800091a1010 */
[----:B------:R4:W-:Y:S01]  /*39e50*/  STL [R1+0x720], R10 ;  /* 0x0007200a01007387 */ /* 0x0009e20000100800 */
[----:B-1----:R-:W-:Y:S01]  /*39e60*/  MOV R4, R8 ;  /* 0x0000000800047202 */ /* 0x002fe20000000f00 */
[----:B------:R-:W-:-:S02]  /*39e70*/  IMAD.MOV.U32 R5, RZ, RZ, R10 ;  /* 0x000000ffff057224 */ /* 0x000fc400078e000a */
[----:B----4-:R-:W4:Y:S04]  /*39e80*/  LDL.LU R10, [R1+0x6ec] ;  /* 0x0006ec00010a7983 */ /* 0x010f280000300800 */
[----:B------:R-:W4:Y:S04]  /*39e90*/  LDL.LU R8, [R1+0x72c] ;  /* 0x00072c0001087983 */ /* 0x000f280000300800 */
[----:B------:R1:W-:Y:S01]  /*39ea0*/  LDGSTS.E [R7+-0x7f980], desc[UR16][R4.64], P2 ;  /* 0x8068000004077fae */ /* 0x0003e200091a1010 */
[----:B------:R-:W-:-:S04]  /*39eb0*/  IADD3 R9, P4, PT, R9, R80, RZ ;  /* 0x0000005009097210 */ /* 0x000fc80007f9e0ff */
[----:B------:R-:W-:Y:S01]  /*39ec0*/  IADD3.X R11, PT, PT, R11, R3, RZ, P4, !PT ;  /* 0x000000030b0b7210 */ /* 0x000fe200027fe4ff */
[----:B------:R-:W-:Y:S01]  /*39ed0*/  STL [R1+0x764], R9 ;  /* 0x0007640901007387 */ /* 0x000fe20000100800 */
[----:B------:R-:W-:-:S03]  /*39ee0*/  IADD3 R20, P5, PT, R20, R80, RZ ;  /* 0x0000005014147210 */ /* 0x000fc60007fbe0ff */
[----:B------:R1:W-:Y:S02]  /*39ef0*/  STL [R1+0x760], R11 ;  /* 0x0007600b01007387 */ /* 0x0003e40000100800 */
[----:B-1----:R-:W-:Y:S02]  /*39f00*/  IMAD.MOV.U32 R5, RZ, RZ, R11 ;  /* 0x000000ffff057224 */ /* 0x002fe400078e000b */
[----:B------:R-:W-:Y:S01]  /*39f10*/  IMAD.X R21, R21, 0x1, R3, P5 ;  /* 0x0000000115157824 */ /* 0x000fe200028e0603 */
[----:B------:R-:W-:Y:S01]  /*39f20*/  STL [R1+0x7a4], R20 ;  /* 0x0007a41401007387 */ /* 0x000fe20000100800 */
[----:B------:R-:W-:-:S03]  /*39f30*/  MOV R4, R9 ;  /* 0x0000000900047202 */ /* 0x000fc60000000f00 */
[----:B------:R-:W4:Y:S04]  /*39f40*/  LDL.LU R11, [R1+0x6e8] ;  /* 0x0006e800010b7983 */ /* 0x000f280000300800 */
[----:B------:R-:W-:Y:S04]  /*39f50*/  STL [R1+0x7a0], R21 ;  /* 0x0007a01501007387 */ /* 0x000fe80000100800 */
[----:B------:R-:W4:Y:S04]  /*39f60*/  LDL.LU R9, [R1+0x728] ;  /* 0x0007280001097983 */ /* 0x000f280000300800 */
[----:B------:R1:W-:Y:S02]  /*39f70*/  LDGSTS.E [R7+-0x7f580], desc[UR16][R4.64], P2 ;  /* 0x80a8000004077fae */ /* 0x0003e400091a1010 */
[----:B-1----:R-:W-:Y:S01]  /*39f80*/  MOV R4, R20 ;  /* 0x0000001400047202 */ /* 0x002fe20000000f00 */
[----:B------:R-:W-:-:S05]  /*39f90*/  IMAD.MOV.U32 R5, RZ, RZ, R21 ;  /* 0x000000ffff057224 */ /* 0x000fca00078e0015 */
[----:B------:R1:W-:Y:S01]  /*39fa0*/  LDGSTS.E [R7+-0x7f180], desc[UR16][R4.64], P2 ;  /* 0x80e8000004077fae */ /* 0x0003e200091a1010 */
[-C--:B------:R-:W-:Y:S02]  /*39fb0*/  IADD3 R16, P4, PT, R16, R80.reuse, RZ ;  /* 0x0000005010107210 */ /* 0x080fe40007f9e0ff */
[----:B------:R-:W-:Y:S02]  /*39fc0*/  IADD3 R17, P5, PT, R17, R80, RZ ;  /* 0x0000005011117210 */ /* 0x000fe40007fbe0ff */
[----:B------:R-:W-:Y:S01]  /*39fd0*/  IADD3.X R18, PT, PT, R18, R3, RZ, P4, !PT ;  /* 0x0000000312127210 */ /* 0x000fe200027fe4ff */
[----:B------:R-:W-:Y:S01]  /*39fe0*/  STL [R1+0x7e4], R16 ;  /* 0x0007e41001007387 */ /* 0x000fe20000100800 */
[----:B-1----:R-:W-:Y:S01]  /*39ff0*/  MOV R4, R16 ;  /* 0x0000001000047202 */ /* 0x002fe20000000f00 */
[----:B------:R-:W-:Y:S02]  /*3a000*/  IMAD.X R19, R19, 0x1, R3, P5 ;  /* 0x0000000113137824 */ /* 0x000fe400028e0603 */
[----:B------:R1:W-:Y:S01]  /*3a010*/  STL [R1+0x7e0], R18 ;  /* 0x0007e01201007387 */ /* 0x0003e20000100800 */
[----:B------:R-:W-:-:S03]  /*3a020*/  IMAD.MOV.U32 R5, RZ, RZ, R18 ;  /* 0x000000ffff057224 */ /* 0x000fc600078e0012 */
[----:B------:R-:W-:Y:S04]  /*3a030*/  STL [R1+0x824], R17 ;  /* 0x0008241101007387 */ /* 0x000fe80000100800 */
[----:B------:R5:W-:Y:S04]  /*3a040*/  LDGSTS.E [R7+-0x7ed80], desc[UR16][R4.64], P2 ;  /* 0x8128000004077fae */ /* 0x000be800091a1010 */
[----:B-1----:R-:W4:Y:S04]  /*3a050*/  LDL.LU R18, [R1+0x76c] ;  /* 0x00076c0001127983 */ /* 0x002f280000300800 */
[----:B------:R1:W-:Y:S04]  /*3a060*/  STL [R1+0x820], R19 ;  /* 0x0008201301007387 */ /* 0x0003e80000100800 */
[----:B------:R-:W4:Y:S01]  /*3a070*/  LDL.LU R16, [R1+0x7ac] ;  /* 0x0007ac0001107983 */ /* 0x000f220000300800 */
[----:B-----5:R-:W-:Y:S01]  /*3a080*/  IMAD.MOV.U32 R5, RZ, RZ, R19 ;  /* 0x000000ffff057224 */ /* 0x020fe200078e0013 */
[----:B------:R-:W-:-:S02]  /*3a090*/  MOV R4, R17 ;  /* 0x0000001100047202 */ /* 0x000fc40000000f00 */
[----:B-1----:R-:W5:Y:S04]  /*3a0a0*/  LDL.LU R19, [R1+0x768] ;  /* 0x0007680001137983 */ /* 0x002f680000300800 */
[----:B------:R-:W5:Y:S01]  /*3a0b0*/  LDL.LU R17, [R1+0x7a8] ;  /* 0x0007a80001117983 */ /* 0x000f620000300800 */
[-C--:B------:R-:W-:Y:S02]  /*3a0c0*/  IADD3 R12, P4, PT, R12, R80.reuse, RZ ;  /* 0x000000500c0c7210 */ /* 0x080fe40007f9e0ff */
[----:B------:R-:W-:Y:S01]  /*3a0d0*/  IADD3 R13, P5, PT, R13, R80, RZ ;  /* 0x000000500d0d7210 */ /* 0x000fe20007fbe0ff */
[----:B------:R1:W-:Y:S04]  /*3a0e0*/  LDGSTS.E [R7+-0x7e980], desc[UR16][R4.64], P2 ;  /* 0x8168000004077fae */ /* 0x0003e800091a1010 */
[----:B------:R-:W-:Y:S01]  /*3a0f0*/  STL [R1+0x864], R12 ;  /* 0x0008640c01007387 */ /* 0x000fe20000100800 */
[----:B-1----:R-:W-:-:S02]  /*3a100*/  MOV R4, R12 ;  /* 0x0000000c00047202 */ /* 0x002fc40000000f00 */
[----:B------:R-:W-:Y:S02]  /*3a110*/  LOP3.LUT R20, R84, 0x60, RZ, 0x3c, !PT ;  /* 0x0000006054147812 */ /* 0x000fe400078e3cff */
[----:B--2---:R-:W-:-:S05]  /*3a120*/  IADD3.X R14, PT, PT, R14, R3, RZ, P4, !PT ;  /* 0x000000030e0e7210 */ /* 0x004fca00027fe4ff */
[----:B------:R-:W-:Y:S01]  /*3a130*/  IMAD.MOV.U32 R5, RZ, RZ, R14 ;  /* 0x000000ffff057224 */ /* 0x000fe200078e000e */
[----:B------:R1:W-:Y:S01]  /*3a140*/  STL [R1+0x860], R14 ;  /* 0x0008600e01007387 */ /* 0x0003e20000100800 */
[----:B---3--:R-:W-:-:S03]  /*3a150*/  IMAD.X R15, R15, 0x1, R3, P5 ;  /* 0x000000010f0f7824 */ /* 0x008fc600028e0603 */
[----:B------:R-:W-:Y:S04]  /*3a160*/  STL [R1+0x8a4], R13 ;  /* 0x0008a40d01007387 */ /* 0x000fe80000100800 */
[----:B------:R2:W-:Y:S04]  /*3a170*/  LDGSTS.E [R7+-0x7e580], desc[UR16][R4.64], P2 ;  /* 0x81a8000004077fae */ /* 0x0005e800091a1010 */
[----:B-1----:R-:W3:Y:S04]  /*3a180*/  LDL.LU R14, [R1+0x7ec] ;  /* 0x0007ec00010e7983 */ /* 0x002ee80000300800 */
[----:B------:R1:W-:Y:S04]  /*3a190*/  STL [R1+0x8a0], R15 ;  /* 0x0008a00f01007387 */ /* 0x0003e80000100800 */
[----:B------:R-:W3:Y:S01]  /*3a1a0*/  LDL.LU R12, [R1+0x82c] ;  /* 0x00082c00010c7983 */ /* 0x000ee20000300800 */
[----:B--2---:R-:W-:Y:S01]  /*3a1b0*/  IMAD.MOV.U32 R5, RZ, RZ, R15 ;  /* 0x000000ffff057224 */ /* 0x004fe200078e000f */
[----:B------:R-:W-:-:S02]  /*3a1c0*/  MOV R4, R13 ;  /* 0x0000000d00047202 */ /* 0x000fc40000000f00 */
[----:B-1----:R-:W2:Y:S01]  /*3a1d0*/  LDL.LU R15, [R1+0x7e8] ;  /* 0x0007e800010f7983 */ /* 0x002ea20000300800 */
[----:B----4-:R-:W-:-:S03]  /*3a1e0*/  IADD3 R10, P4, PT, R10, R80, RZ ;  /* 0x000000500a0a7210 */ /* 0x010fc60007f9e0ff */
[----:B------:R-:W4:Y:S01]  /*3a1f0*/  LDL.LU R13, [R1+0x828] ;  /* 0x00082800010d7983 */ /* 0x000f220000300800 */
[----:B------:R-:W-:-:S03]  /*3a200*/  IADD3 R8, P5, PT, R8, R80, RZ ;  /* 0x0000005008087210 */ /* 0x000fc60007fbe0ff */
[----:B------:R1:W-:Y:S04]  /*3a210*/  LDGSTS.E [R7+-0x7e180], desc[UR16][R4.64], P2 ;  /* 0x81e8000004077fae */ /* 0x0003e800091a1010 */
[----:B------:R1:W-:Y:S02]  /*3a220*/  STL [R1+0x6ec], R10 ;  /* 0x0006ec0a01007387 */ /* 0x0003e40000100800 */
[----:B-1----:R-:W-:Y:S02]  /*3a230*/  IADD3 R7, PT, PT, R20, 0x100000, R6 ;  /* 0x0010000014077810 */ /* 0x002fe40007ffe006 */
[----:B------:R-:W-:Y:S02]  /*3a240*/  IADD3.X R11, PT, PT, R11, R3, RZ, P4, !PT ;  /* 0x000000030b0b7210 */ /* 0x000fe400027fe4ff */
[----:B------:R-:W-:-:S03]  /*3a250*/  MOV R4, R10 ;  /* 0x0000000a00047202 */ /* 0x000fc60000000f00 */
[----:B------:R-:W-:Y:S02]  /*3a260*/  IMAD.MOV.U32 R5, RZ, RZ, R11 ;  /* 0x000000ffff057224 */ /* 0x000fe400078e000b */
[----:B------:R-:W-:Y:S01]  /*3a270*/  IMAD.X R9, R9, 0x1, R3, P5 ;  /* 0x0000000109097824 */ /* 0x000fe200028e0603 */
[----:B------:R-:W-:Y:S04]  /*3a280*/  STL [R1+0x6e8], R11 ;  /* 0x0006e80b01007387 */ /* 0x000fe80000100800 */
[----:B------:R1:W-:Y:S04]  /*3a290*/  STL [R1+0x72c], R8 ;  /* 0x00072c0801007387 */ /* 0x0003e80000100800 */
[----:B------:R1:W-:Y:S04]  /*3a2a0*/  STL [R1+0x728], R9 ;  /* 0x0007280901007387 */ /* 0x0003e80000100800 */
[----:B------:R1:W-:Y:S04]  /*3a2b0*/  LDGSTS.E [R7+-0x7fd00], desc[UR16][R4.64], P2 ;  /* 0x8030000004077fae */ /* 0x0003e800091a1010 */
[----:B------:R-:W4:Y:S01]  /*3a2c0*/  LDL.LU R10, [R1+0x868] ;  /* 0x00086800010a7983 */ /* 0x000f220000300800 */
[----:B-1----:R-:W-:-:S03]  /*3a2d0*/  MOV R4, R8 ;  /* 0x0000000800047202 */ /* 0x002fc60000000f00 */
[----:B------:R-:W4:Y:S01]  /*3a2e0*/  LDL.LU R8, [R1+0x86c] ;  /* 0x00086c0001087983 */ /* 0x000f220000300800 */
[----:B------:R-:W-:-:S03]  /*3a2f0*/  IMAD.MOV.U32 R5, RZ, RZ, R9 ;  /* 0x000000ffff057224 */ /* 0x000fc600078e0009 */
[----:B------:R-:W4:Y:S04]  /*3a300*/  LDL.LU R11, [R1+0x8a8] ;  /* 0x0008a800010b7983 */ /* 0x000f280000300800 */
[----:B------:R-:W4:Y:S04]  /*3a310*/  LDL.LU R9, [R1+0x8ac] ;  /* 0x0008ac0001097983 */ /* 0x000f280000300800 */
[----:B------:R1:W-:Y:S01]  /*3a320*/  LDGSTS.E [R7+-0x7f900], desc[UR16][R4.64], P2 ;  /* 0x8070000004077fae */ /* 0x0003e200091a1010 */
[-C--:B------:R-:W-:Y:S02]  /*3a330*/  IADD3 R18, P4, PT, R18, R80.reuse, RZ ;  /* 0x0000005012127210 */ /* 0x080fe40007f9e0ff */
[----:B------:R-:W-:-:S03]  /*3a340*/  IADD3 R16, P5, PT, R16, R80, RZ ;  /* 0x0000005010107210 */ /* 0x000fc60007fbe0ff */
[----:B------:R1:W-:Y:S01]  /*3a350*/  STL [R1+0x76c], R18 ;  /* 0x00076c1201007387 */ /* 0x0003e20000100800 */
[----:B-----5:R-:W-:Y:S01]  /*3a360*/  IADD3.X R19, PT, PT, R19, R3, RZ, P4, !PT ;  /* 0x0000000313137210 */ /* 0x020fe200027fe4ff */
[----:B------:R-:W-:-:S04]  /*3a370*/  IMAD.X R17, R17, 0x1, R3, P5 ;  /* 0x0000000111117824 */ /* 0x000fc800028e0603 */
[----:B------:R-:W-:Y:S04]  /*3a380*/  STL [R1+0x768], R19 ;  /* 0x0007681301007387 */ /* 0x000fe80000100800 */
[----:B------:R5:W-:Y:S04]  /*3a390*/  STL [R1+0x7ac], R16 ;  /* 0x0007ac1001007387 */ /* 0x000be80000100800 */
[----:B------:R1:W-:Y:S04]  /*3a3a0*/  STL [R1+0x7a8], R17 ;  /* 0x0007a81101007387 */ /* 0x0003e80000100800 */
[----:B------:R-:W4:Y:S04]  /*3a3b0*/  LDL.LU R23, [R1+0x6f0] ;  /* 0x0006f00001177983 */ /* 0x000f280000300800 */
[----:B------:R-:W4:Y:S04]  /*3a3c0*/  LDL.LU R22, [R1+0x6f4] ;  /* 0x0006f40001167983 */ /* 0x000f280000300800 */
[----:B------:R-:W4:Y:S04]  /*3a3d0*/  LDL.LU R21, [R1+0x730] ;  /* 0x0007300001157983 */ /* 0x000f280000300800 */
[----:B------:R-:W4:Y:S01]  /*3a3e0*/  LDL.LU R20, [R1+0x734] ;  /* 0x0007340001147983 */ /* 0x000f220000300800 */
[----:B-1----:R-:W-:Y:S01]  /*3a3f0*/  MOV R4, R18 ;  /* 0x0000001200047202 */ /* 0x002fe20000000f00 */
[----:B------:R-:W-:-:S05]  /*3a400*/  IMAD.MOV.U32 R5, RZ, RZ, R19 ;  /* 0x000000ffff057224 */ /* 0x000fca00078e0013 */
[----:B------:R1:W-:Y:S02]  /*3a410*/  LDGSTS.E [R7+-0x7f500], desc[UR16][R4.64], P2 ;  /* 0x80b0000004077fae */ /* 0x0003e400091a1010 */
[----:B-1----:R-:W-:Y:S02]  /*3a420*/  MOV R4, R16 ;  /* 0x0000001000047202 */ /* 0x002fe40000000f00 */
[-C--:B---3--:R-:W-:Y:S02]  /*3a430*/  IADD3 R14, P4, PT, R14, R80.reuse, RZ ;  /* 0x000000500e0e7210 */ /* 0x088fe40007f9e0ff */
[----:B------:R-:W-:-:S03]  /*3a440*/  IADD3 R12, P5, PT, R12, R80, RZ ;  /* 0x000000500c0c7210 */ /* 0x000fc60007fbe0ff */
[----:B------:R-:W-:Y:S01]  /*3a450*/  STL [R1+0x7ec], R14 ;  /* 0x0007ec0e01007387 */ /* 0x000fe20000100800 */
[----:B--2---:R-:W-:Y:S01]  /*3a460*/  IADD3.X R15, PT, PT, R15, R3, RZ, P4, !PT ;  /* 0x000000030f0f7210 */ /* 0x004fe200027fe4ff */
[----:B----4-:R-:W-:-:S04]  /*3a470*/  IMAD.X R13, R13, 0x1, R3, P5 ;  /* 0x000000010d0d7824 */ /* 0x010fc800028e0603 */
[----:B------:R1:W-:Y:S04]  /*3a480*/  STL [R1+0x7e8], R15 ;  /* 0x0007e80f01007387 */ /* 0x0003e80000100800 */
[----:B------:R-:W-:Y:S01]  /*3a490*/  STL [R1+0x82c], R12 ;  /* 0x00082c0c01007387 */ /* 0x000fe20000100800 */
[----:B------:R-:W-:-:S03]  /*3a4a0*/  IMAD.MOV.U32 R5, RZ, RZ, R17 ;  /* 0x000000ffff057224 */ /* 0x000fc600078e0011 */
[----:B------:R-:W2:Y:S04]  /*3a4b0*/  LDL.LU R18, [R1+0x774] ;  /* 0x0007740001127983 */ /* 0x000ea80000300800 */
[----:B------:R3:W-:Y:S04]  /*3a4c0*/  STL [R1+0x828], R13 ;  /* 0x0008280d01007387 */ /* 0x0007e80000100800 */
[----:B-----5:R-:W4:Y:S04]  /*3a4d0*/  LDL.LU R16, [R1+0x7b4] ;  /* 0x0007b40001107983 */ /* 0x020f280000300800 */
[----:B------:R-:W5:Y:S04]  /*3a4e0*/  LDL.LU R19, [R1+0x770] ;  /* 0x0007700001137983 */ /* 0x000f680000300800 */
[----:B------:R1:W-:Y:S04]  /*3a4f0*/  LDGSTS.E [R7+-0x7f100], desc[UR16][R4.64], P2 ;  /* 0x80f0000004077fae */ /* 0x0003e800091a1010 */
[----:B------:R-:W5:Y:S01]  /*3a500*/  LDL.LU R17, [R1+0x7b0] ;  /* 0x0007b00001117983 */ /* 0x000f620000300800 */
[----:B-1----:R-:W-:Y:S01]  /*3a510*/  MOV R4, R14 ;  /* 0x0000000e00047202 */ /* 0x002fe20000000f00 */
[----:B------:R-:W-:-:S02]  /*3a520*/  IMAD.MOV.U32 R5, RZ, RZ, R15 ;  /* 0x000000ffff057224 */ /* 0x000fc400078e000f */
[----:B------:R-:W5:Y:S04]  /*3a530*/  LDL.LU R15, [R1+0x7f0] ;  /* 0x0007f000010f7983 */ /* 0x000f680000300800 */
[----:B------:R-:W5:Y:S04]  /*3a540*/  LDL.LU R14, [R1+0x7f4] ;  /* 0x0007f400010e7983 */ /* 0x000f680000300800 */
[----:B------:R1:W-:Y:S01]  /*3a550*/  LDGSTS.E [R7+-0x7ed00], desc[UR16][R4.64], P2 ;  /* 0x8130000004077fae */ /* 0x0003e200091a1010 */
[----:B------:R-:W-:Y:S02]  /*3a560*/  IADD3 R8, P4, PT, R8, R80, RZ ;  /* 0x0000005008087210 */ /* 0x000fe40007f9e0ff */
[----:B-1----:R-:W-:Y:S01]  /*3a570*/  MOV R4, R12 ;  /* 0x0000000c00047202 */ /* 0x002fe20000000f00 */
[----:B------:R-:W-:Y:S01]  /*3a580*/  IMAD.MOV.U32 R5, RZ, RZ, R13 ;  /* 0x000000ffff057224 */ /* 0x000fe200078e000d */
[----:B------:R-:W-:Y:S01]  /*3a590*/  IADD3.X R10, PT, PT, R10, R3, RZ, P4, !PT ;  /* 0x000000030a0a7210 */ /* 0x000fe200027fe4ff */
[----:B---3--:R-:W3:Y:S01]  /*3a5a0*/  LDL.LU R13, [R1+0x830] ;  /* 0x00083000010d7983 */ /* 0x008ee20000300800 */
[----:B------:R-:W-:-:S03]  /*3a5b0*/  IADD3 R9, P5, PT, R9, R80, RZ ;  /* 0x0000005009097210 */ /* 0x000fc60007fbe0ff */
[----:B------:R-:W3:Y:S02]  /*3a5c0*/  LDL.LU R12, [R1+0x834] ;  /* 0x00083400010c7983 */ /* 0x000ee40000300800 */
[----:B------:R-:W-:Y:S02]  /*3a5d0*/  IMAD.X R11, R11, 0x1, R3, P5 ;  /* 0x000000010b0b7824 */ /* 0x000fe400028e0603 */
[----:B------:R1:W-:Y:S04]  /*3a5e0*/  LDGSTS.E [R7+-0x7e900], desc[UR16][R4.64], P2 ;  /* 0x8170000004077fae */ /* 0x0003e800091a1010 */
[----:B------:R-:W-:Y:S04]  /*3a5f0*/  STL [R1+0x86c], R8 ;  /* 0x00086c0801007387 */ /* 0x000fe80000100800 */
[----:B------:R1:W-:Y:S02]  /*3a600*/  STL [R1+0x868], R10 ;  /* 0x0008680a01007387 */ /* 0x0003e40000100800 */
[----:B-1----:R-:W-:Y:S01]  /*3a610*/  MOV R4, R8 ;  /* 0x0000000800047202 */ /* 0x002fe20000000f00 */
[----:B------:R-:W-:Y:S01]  /*3a620*/  IMAD.MOV.U32 R5, RZ, RZ, R10 ;  /* 0x000000ffff057224 */ /* 0x000fe200078e000a */
[----:B------:R-:W-:Y:S04]  /*3a630*/  STL [R1+0x8ac], R9 ;  /* 0x0008ac0901007387 */ /* 0x000fe80000100800 */
[----:B------:R-:W3:Y:S04]  /*3a640*/  LDL.LU R10, [R1+0x874] ;  /* 0x00087400010a7983 */ /* 0x000ee80000300800 */
[----:B------:R1:W-:Y:S04]  /*3a650*/  STL [R1+0x8a8], R11 ;  /* 0x0008a80b01007387 */ /* 0x0003e80000100800 */
[----:B------:R1:W-:Y:S04]  /*3a660*/  LDGSTS.E [R7+-0x7e500], desc[UR16][R4.64], P2 ;  /* 0x81b0000004077fae */ /* 0x0003e800091a1010 */
[----:B------:R-:W3:Y:S01]  /*3a670*/  LDL.LU R8, [R1+0x8b4] ;  /* 0x0008b40001087983 */ /* 0x000ee20000300800 */
[----:B-1----:R-:W-:-:S03]  /*3a680*/  IMAD.MOV.U32 R5, RZ, RZ, R11 ;  /* 0x000000ffff057224 */ /* 0x002fc600078e000b */
[----:B------:R-:W3:Y:S01]  /*3a690*/  LDL.LU R11, [R1+0x870] ;  /* 0x00087000010b7983 */ /* 0x000ee20000300800 */
[----:B------:R-:W-:-:S03]  /*3a6a0*/  MOV R4, R9 ;  /* 0x0000000900047202 */ /* 0x000fc60000000f00 */
[----:B------:R-:W3:Y:S04]  /*3a6b0*/  LDL.LU R9, [R1+0x8b0] ;  /* 0x0008b00001097983 */ /* 0x000ee80000300800 */
[----:B------:R1:W-:Y:S01]  /*3a6c0*/  LDGSTS.E [R7+-0x7e100], desc[UR16][R4.64], P2 ;  /* 0x81f0000004077fae */ /* 0x0003e200091a1010 */
[----:B------:R-:W-:-:S04]  /*3a6d0*/  IADD3 R22, P4, PT, R22, R80, RZ ;  /* 0x0000005016167210 */ /* 0x000fc80007f9e0ff */
[----:B------:R-:W-:Y:S01]  /*3a6e0*/  IADD3.X R23, PT, PT, R23, R3, RZ, P4, !PT ;  /* 0x0000000317177210 */ /* 0x000fe200027fe4ff */
[----:B------:R1:W-:Y:S01]  /*3a6f0*/  STL [R1+0x6f4], R22 ;  /* 0x0006f41601007387 */ /* 0x0003e20000100800 */
[----:B------:R-:W-:-:S03]  /*3a700*/  IADD3 R20, P5, PT, R20, R80, RZ ;  /* 0x0000005014147210 */ /* 0x000fc60007fbe0ff */
[----:B------:R1:W-:Y:S04]  /*3a710*/  STL [R1+0x6f0], R23 ;  /* 0x0006f01701007387 */ /* 0x0003e80000100800 */
[----:B------:R2:W-:Y:S04]  /*3a720*/  STL [R1+0x734], R20 ;  /* 0x0007341401007387 */ /* 0x0005e80000100800 */
[----:B------:R-:W3:Y:S01]  /*3a730*/  LDL R7, [R1+0x96c] ;  /* 0x00096c0001077983 */ /* 0x000ee20000100800 */
[----:B------:R-:W-:Y:S01]  /*3a740*/  LOP3.LUT R24, R84, 0x70, RZ, 0x3c, !PT ;  /* 0x0000007054187812 */ /* 0x000fe200078e3cff */
[----:B-1----:R-:W-:Y:S01]  /*3a750*/  IMAD.MOV.U32 R5, RZ, RZ, R23 ;  /* 0x000000ffff057224 */ /* 0x002fe200078e0017 */
[----:B------:R-:W-:-:S02]  /*3a760*/  MOV R4, R22 ;  /* 0x0000001600047202 */ /* 0x000fc40000000f00 */
[----:B------:R-:W-:Y:S01]  /*3a770*/  IADD3 R6, PT, PT, R24, 0x100000, R6 ;  /* 0x0010000018067810 */ /* 0x000fe20007ffe006 */
[----:B------:R-:W-:-:S04]  /*3a780*/  IMAD.X R21, R21, 0x1, R3, P5 ;  /* 0x0000000115157824 */ /* 0x000fc800028e0603 */
[----:B------:R1:W-:Y:S02]  /*3a790*/  LDGSTS.E [R6+-0x7fc80], desc[UR16][R4.64], P2 ;  /* 0x8038000004067fae */ /* 0x0003e400091a1010 */
[----:B-1----:R-:W-:Y:S01]  /*3a7a0*/  MOV R4, R20 ;  /* 0x0000001400047202 */ /* 0x002fe20000000f00 */
[----:B------:R-:W-:-:S05]  /*3a7b0*/  IMAD.MOV.U32 R5, RZ, RZ, R21 ;  /* 0x000000ffff057224 */ /* 0x000fca00078e0015 */
[----:B------:R1:W-:Y:S01]  /*3a7c0*/  LDGSTS.E [R6+-0x7f880], desc[UR16][R4.64], P2 ;  /* 0x8078000004067fae */ /* 0x0003e200091a1010 */
[----:B--2---:R-:W-:-:S04]  /*3a7d0*/  IADD3 R18, P4, PT, R18, R80, RZ ;  /* 0x0000005012127210 */ /* 0x004fc80007f9e0ff */
[----:B-1----:R-:W-:Y:S02]  /*3a7e0*/  MOV R4, R18 ;  /* 0x0000001200047202 */ /* 0x002fe40000000f00 */
[----:B----4-:R-:W-:Y:S02]  /*3a7f0*/  IADD3 R16, P5, PT, R16, R80, RZ ;  /* 0x0000005010107210 */ /* 0x010fe40007fbe0ff */
[----:B-----5:R-:W-:-:S05]  /*3a800*/  IADD3.X R19, PT, PT, R19, R3, RZ, P4, !PT ;  /* 0x0000000313137210 */ /* 0x020fca00027fe4ff */
[----:B------:R-:W-:Y:S02]  /*3a810*/  IMAD.MOV.U32 R5, RZ, RZ, R19 ;  /* 0x000000ffff057224 */ /* 0x000fe400078e0013 */
[----:B------:R-:W-:-:S03]  /*3a820*/  IMAD.X R17, R17, 0x1, R3, P5 ;  /* 0x0000000111117824 */ /* 0x000fc600028e0603 */
[----:B------:R1:W-:Y:S01]  /*3a830*/  LDGSTS.E [R6+-0x7f480], desc[UR16][R4.64], P2 ;  /* 0x80b8000004067fae */ /* 0x0003e200091a1010 */
[----:B------:R-:W-:Y:S01]  /*3a840*/  IADD3 R14, P4, PT, R14, R80, RZ ;  /* 0x000000500e0e7210 */ /* 0x000fe20007f9e0ff */
[----:B-1----:R-:W-:Y:S01]  /*3a850*/  IMAD.MOV.U32 R5, RZ, RZ, R17 ;  /* 0x000000ffff057224 */ /* 0x002fe200078e0011 */
[----:B------:R-:W-:Y:S02]  /*3a860*/  MOV R4, R16 ;  /* 0x0000001000047202 */ /* 0x000fe40000000f00 */
[----:B------:R-:W-:-:S03]  /*3a870*/  IADD3.X R15, PT, PT, R15, R3, RZ, P4, !PT ;  /* 0x000000030f0f7210 */ /* 0x000fc600027fe4ff */
[----:B------:R1:W-:Y:S04]  /*3a880*/  LDGSTS.E [R6+-0x7f080], desc[UR16][R4.64], P2 ;  /* 0x80f8000004067fae */ /* 0x0003e800091a1010 */
[----:B------:R2:W-:Y:S01]  /*3a890*/  STL [R1+0x730], R21 ;  /* 0x0007301501007387 */ /* 0x0005e20000100800 */
[----:B-1----:R-:W-:Y:S01]  /*3a8a0*/  MOV R4, R14 ;  /* 0x0000000e00047202 */ /* 0x002fe20000000f00 */
[----:B------:R-:W-:Y:S01]  /*3a8b0*/  IMAD.MOV.U32 R5, RZ, RZ, R15 ;  /* 0x000000ffff057224 */ /* 0x000fe200078e000f */
[----:B---3--:R-:W-:-:S04]  /*3a8c0*/  IADD3 R12, P5, PT, R12, R80, RZ ;  /* 0x000000500c0c7210 */ /* 0x008fc80007fbe0ff */
[----:B------:R1:W-:Y:S01]  /*3a8d0*/  LDGSTS.E [R6+-0x7ec80], desc[UR16][R4.64], P2 ;  /* 0x8138000004067fae */ /* 0x0003e200091a1010 */
[----:B------:R-:W-:-:S03]  /*3a8e0*/  IMAD.X R13, R13, 0x1, R3, P5 ;  /* 0x000000010d0d7824 */ /* 0x000fc600028e0603 */
[----:B------:R2:W-:Y:S04]  /*3a8f0*/  STL [R1+0x774], R18 ;  /* 0x0007741201007387 */ /* 0x0005e80000100800 */
[----:B------:R2:W-:Y:S01]  /*3a900*/  STL [R1+0x770], R19 ;  /* 0x0007701301007387 */ /* 0x0005e20000100800 */
[----:B-1----:R-:W-:Y:S01]  /*3a910*/  MOV R4, R12 ;  /* 0x0000000c00047202 */ /* 0x002fe20000000f00 */
[----:B------:R-:W-:Y:S01]  /*3a920*/  IMAD.MOV.U32 R5, RZ, RZ, R13 ;  /* 0x000000ffff057224 */ /* 0x000fe200078e000d */
[-C--:B------:R-:W-:Y:S01]  /*3a930*/  IADD3 R10, P4, PT, R10, R80.reuse, RZ ;  /* 0x000000500a0a7210 */ /* 0x080fe20007f9e0ff */
[----:B------:R2:W-:Y:S04]  /*3a940*/  STL [R1+0x7b4], R16 ;  /* 0x0007b41001007387 */ /* 0x0005e80000100800 */
[----:B------:R2:W-:Y:S04]  /*3a950*/  STL [R1+0x7b0], R17 ;  /* 0x0007b01101007387 */ /* 0x0005e80000100800 */
[----:B------:R1:W-:Y:S01]  /*3a960*/  LDGSTS.E [R6+-0x7e880], desc[UR16][R4.64], P2 ;  /* 0x8178000004067fae */ /* 0x0003e200091a1010 */
[----:B------:R-:W-:-:S03]  /*3a970*/  IADD3 R8, P5, PT, R8, R80, RZ ;  /* 0x0000005008087210 */ /* 0x000fc60007fbe0ff */
[----:B------:R2:W-:Y:S01]  /*3a980*/  STL [R1+0x7f4], R14 ;  /* 0x0007f40e01007387 */ /* 0x0005e20000100800 */
[----:B------:R-:W-:-:S03]  /*3a990*/  IADD3.X R11, PT, PT, R11, R3, RZ, P4, !PT ;  /* 0x000000030b0b7210 */ /* 0x000fc600027fe4ff */
[----:B------:R2:W-:Y:S01]  /*3a9a0*/  STL [R1+0x7f0], R15 ;  /* 0x0007f00f01007387 */ /* 0x0005e20000100800 */
[----:B-1----:R-:W-:Y:S01]  /*3a9b0*/  MOV R4, R10 ;  /* 0x0000000a00047202 */ /* 0x002fe20000000f00 */
[----:B------:R-:W-:Y:S02]  /*3a9c0*/  IMAD.MOV.U32 R5, RZ, RZ, R11 ;  /* 0x000000ffff057224 */ /* 0x000fe400078e000b */
[----:B------:R2:W-:Y:S01]  /*3a9d0*/  STL [R1+0x834], R12 ;  /* 0x0008340c01007387 */ /* 0x0005e20000100800 */
[----:B------:R-:W-:-:S03]  /*3a9e0*/  IMAD.X R9, R9, 0x1, R3, P5 ;  /* 0x0000000109097824 */ /* 0x000fc600028e0603 */
[----:B------:R2:W-:Y:S04]  /*3a9f0*/  STL [R1+0x830], R13 ;  /* 0x0008300d01007387 */ /* 0x0005e80000100800 */
[----:B------:R2:W-:Y:S04]  /*3aa00*/  STL [R1+0x874], R10 ;  /* 0x0008740a01007387 */ /* 0x0005e80000100800 */
[----:B------:R2:W-:Y:S04]  /*3aa10*/  STL [R1+0x870], R11 ;  /* 0x0008700b01007387 */ /* 0x0005e80000100800 */
[----:B------:R1:W-:Y:S04]  /*3aa20*/  LDGSTS.E [R6+-0x7e480], desc[UR16][R4.64], P2 ;  /* 0x81b8000004067fae */ /* 0x0003e800091a1010 */
[----:B------:R2:W-:Y:S04]  /*3aa30*/  STL [R1+0x8b4], R8 ;  /* 0x0008b40801007387 */ /* 0x0005e80000100800 */
[----:B------:R2:W-:Y:S01]  /*3aa40*/  STL [R1+0x8b0], R9 ;  /* 0x0008b00901007387 */ /* 0x0005e20000100800 */
[----:B-1----:R-:W-:Y:S01]  /*3aa50*/  MOV R4, R8 ;  /* 0x0000000800047202 */ /* 0x002fe20000000f00 */
[----:B------:R-:W-:Y:S01]  /*3aa60*/  IMAD.MOV.U32 R5, RZ, RZ, R9 ;  /* 0x000000ffff057224 */ /* 0x000fe200078e0009 */
[----:B------:R-:W-:-:S04]  /*3aa70*/  UIADD3 UR13, UPT, UPT, UR13, 0x1, URZ ;  /* 0x000000010d0d7890 */ /* 0x000fc8000fffe0ff */
[----:B------:R1:W-:Y:S01]  /*3aa80*/  LDGSTS.E [R6+-0x7e080], desc[UR16][R4.64], P2 ;  /* 0x81f8000004067fae */ /* 0x0003e200091a1010 */
[----:B------:R-:W-:-:S03]  /*3aa90*/  UISETP.GT.AND UP1, UPT, UR13, 0x1, UPT ;  /* 0x000000010d00788c */ /* 0x000fc6000bf24270 */
[----:B------:R-:W0:Y:S01]  /*3aaa0*/  LDGDEPBAR ;  /* 0x00000000000079af */ /* 0x000e220000000000 */
[----:B------:R-:W-:Y:S02]  /*3aab0*/  USEL UR9, URZ, 0x1, !UP1 ;  /* 0x00000001ff097887 */ /* 0x000fe4000c800000 */
[----:B------:R-:W-:Y:S02]  /*3aac0*/  USEL UR13, UR13, URZ, !UP1 ;  /* 0x000000ff0d0d7287 */ /* 0x000fe4000c800000 */
[----:B------:R-:W-:Y:S02]  /*3aad0*/  ULOP3.LUT UR9, UR4, UR9, URZ, 0x3c, !UPT ;  /* 0x0000000904097292 */ /* 0x000fe4000f8e3cff */
[----:B-1----:R-:W-:Y:S01]  /*3aae0*/  IMAD.U32 R4, RZ, RZ, UR4 ;  /* 0x00000004ff047e24 */ /* 0x002fe2000f8e00ff */
[C---:B------:R-:W-:Y:S02]  /*3aaf0*/  ISETP.NE.U32.AND P2, PT, R82.reuse, R7, PT ;  /* 0x000000075200720c */ /* 0x040fe40003f45070 */
[----:B------:R-:W-:-:S11]  /*3ab00*/  IADD3 R82, PT, PT, R82, 0x1, RZ ;  /* 0x0000000152527810 */ /* 0x000fd60007ffe0ff */
[----:B--2---:R-:W-:Y:S05]  /*3ab10*/  @P2 BRA `(.L_x_12) ;  /* 0xffffff0c008c2947 */ /* 0x004fea000383ffff */
.L_x_9:
[----:B------:R-:W2:Y:S01]  /*3ab20*/  LDC R3, c[0x0][0x3b4] ;  /* 0x0000ed00ff037b82 */ /* 0x000ea20000000800 */
[----:B------:R-:W3:Y:S01]  /*3ab30*/  LDCU UR5, c[0x0][0x3b8] ;  /* 0x00007700ff0577ac */ /* 0x000ee20008000800 */
[----:B------:R-:W4:Y:S01]  /*3ab40*/  LDCU.128 UR12, c[0x0][0x390] ;  /* 0x00007200ff0c77ac */ /* 0x000f220008000c00 */
[----:B------:R-:W-:Y:S05]  /*3ab50*/  @!P0 BRA `(.L_x_13) ;  /* 0x0000000000108947 */ /* 0x000fea0003800000 */
[----:B------:R-:W-:-:S06]  /*3ab60*/  USHF.L.U32 UR4, UR4, 0x1f, URZ ;  /* 0x0000001f04047899 */ /* 0x000fcc00080006ff */
[----:B------:R-:W-:-:S04]  /*3ab70*/  MOV R0, UR4 ;  /* 0x0000000400007c02 */ /* 0x000fc80008000f00 */
[----:B------:R-:W5:Y:S02]  /*3ab80*/  SYNCS.PHASECHK.TRANS64.TRYWAIT P0, [UR8], R0 ;  /* 0x00000000ff0075a7 */ /* 0x000f640008001108 */
[----:B-----5:R-:W-:Y:S05]  /*3ab90*/  @!P0 BRA `(.L_x_14) ;  /* 0x0000002400f88947 */ /* 0x020fea0003800000 */
.L_x_13:
[----:B------:R-:W5:Y:S01]  /*3aba0*/  LDL.LU R146, [R1+0x964] ;  /* 0x0009640001927983 */ /* 0x000f620000300800 */
[----:B------:R-:W-:-:S04]  /*3abb0*/  DEPBAR.LE SB0, 0x0 ;  /* 0x000080000000791a */ /* 0x000fc80000000000 */
[----:B----4-:R-:W4:Y:S01]  /*3abc0*/  LDL.LU R144, [R1+0x968] ;  /* 0x0009680001907983 */ /* 0x010f220000300800 */
[C---:B------:R-:W-:Y:S01]  /*3abd0*/  VIADD R2, R132.reuse, 0x1 ;  /* 0x0000000184027836 */ /* 0x040fe20000000000 */
[----:B------:R-:W-:Y:S01]  /*3abe0*/  BAR.SYNC.DEFER_BLOCKING 0x0 ;  /* 0x0000000000007b1d */ /* 0x000fe20000010000 */
[----:B---3--:R-:W-:-:S03]  /*3abf0*/  IMAD R139, R132, UR5, RZ ;  /* 0x00000005848b7c24 */ /* 0x008fc6000f8e02ff */
[----:B------:R-:W-:Y:S01]  /*3ac00*/  ISETP.GE.AND P4, PT, R2, UR15, PT ;  /* 0x0000000f02007c0c */ /* 0x000fe2000bf86270 */
[C---:B------:R-:W-:Y:S01]  /*3ac10*/  VIADD R133, R132.reuse, 0x3 ;  /* 0x0000000384857836 */ /* 0x040fe20000000000 */
[C---:B------:R-:W-:Y:S02]  /*3ac20*/  IADD3 R2, PT, PT, R132.reuse, 0x2, RZ ;  /* 0x0000000284027810 */ /* 0x040fe40007ffe0ff */
[C---:B------:R-:W-:Y:S02]  /*3ac30*/  ISETP.GE.AND P6, PT, R132.reuse, UR15, PT ;  /* 0x0000000f84007c0c */ /* 0x040fe4000bfc6270 */
[----:B------:R-:W-:Y:S01]  /*3ac40*/  ISETP.GE.AND P1, PT, R133, UR15, PT ;  /* 0x0000000f85007c0c */ /* 0x000fe2000bf26270 */
[----:B------:R-:W-:Y:S01]  /*3ac50*/  VIADD R133, R132, 0x4 ;  /* 0x0000000484857836 */ /* 0x000fe20000000000 */
[----:B------:R-:W3:Y:S02]  /*3ac60*/  @!P3 SYNCS.CCTL.IV [UR7+0xa8000] ;  /* 0x0a800000ff00b9b1 */ /* 0x000ee40008000007 */
[----:B---3--:R-:W-:Y:S06]  /*3ac70*/  BAR.SYNC.DEFER_BLOCKING 0x0 ;  /* 0x0000000000007b1d */ /* 0x008fec0000010000 */
[----:B-1----:R-:W1:Y:S01]  /*3ac80*/  LDTM.x128 R4, tmem[UR11] ;  /* 0x0000000b000479ee */ /* 0x002e6200083c0000 */
[----:B------:R-:W3:Y:S01]  /*3ac90*/  @!P3 SYNCS.CCTL.IV [UR7+0xa8008] ;  /* 0x0a800800ff00b9b1 */ /* 0x000ee20008000007 */
[----:B------:R-:W-:Y:S01]  /*3aca0*/  NOP ;  /* 0x0000000000007918 */ /* 0x000fe20000000000 */
[----:B------:R-:W-:-:S02]  /*3acb0*/  ISETP.GE.AND P3, PT, R133, UR15, PT ;  /* 0x0000000f85007c0c */ /* 0x000fc4000bf66270 */
[----:B------:R-:W-:Y:S01]  /*3acc0*/  IADD3 R133, PT, PT, R139, UR5, RZ ;  /* 0x000000058b857c10 */ /* 0x000fe2000fffe0ff */
[C---:B--2--5:R-:W-:Y:S01]  /*3acd0*/  IMAD R0, R146.reuse, R3, RZ ;  /* 0x0000000392007224 */ /* 0x064fe200078e02ff */
[----:B------:R-:W-:-:S04]  /*3ace0*/  ISETP.GE.AND P2, PT, R146, UR14, PT ;  /* 0x0000000e92007c0c */ /* 0x000fc8000bf46270 */
[----:B------:R-:W-:Y:S02]  /*3acf0*/  LEA R134, P0, R0, UR12, 0x2 ;  /* 0x0000000c00867c11 */ /* 0x000fe4000f8010ff */
[----:B------:R-:W-:Y:S02]  /*3ad00*/  ISETP.LT.AND P2, PT, R132, UR15, !P2 ;  /* 0x0000000f84007c0c */ /* 0x000fe4000d741270 */
[----:B------:R-:W-:Y:S02]  /*3ad10*/  LEA.HI.X.SX32 R135, R0, UR13, 0x2, P0 ;  /* 0x0000000d00877c11 */ /* 0x000fe400080f16ff */
[----:B------:R-:W-:Y:S02]  /*3ad20*/  LEA R0, R3, R0, 0x7 ;  /* 0x0000000003007211 */ /* 0x000fe400078e38ff */
[----:B------:R-:W-:Y:S01]  /*3ad30*/  ISETP.GE.AND P0, PT, R2, UR15, PT ;  /* 0x0000000f02007c0c */ /* 0x000fe2000bf06270 */
[----:B------:R-:W-:Y:S01]  /*3ad40*/  IMAD.WIDE R136, R139, 0x4, R134 ;  /* 0x000000048b887825 */ /* 0x000fe200078e0286 */
[----:B------:R-:W-:-:S04]  /*3ad50*/  LEA R2, P5, R0, UR12, 0x2 ;  /* 0x0000000c00027c11 */ /* 0x000fc8000f8a10ff */
[----:B------:R-:W-:Y:S01]  /*3ad60*/  LEA.HI.X.SX32 R3, R0, UR13, 0x2, P5 ;  /* 0x0000000d00037c11 */ /* 0x000fe2000a8f16ff */
[----:B-1----:R1:W-:Y:S01]  /*3ad70*/  @P2 STG.E desc[UR16][R136.64], R4 ;  /* 0x0000000488002986 */ /* 0x0023e2000c101910 */
[----:B----4-:R-:W-:Y:S01]  /*3ad80*/  ISETP.LT.AND P2, PT, R144, UR14, !P6 ;  /* 0x0000000e90007c0c */ /* 0x010fe2000f741270 */
[----:B------:R-:W-:Y:S01]  /*3ad90*/  VIADD R0, R132, 0x5 ;  /* 0x0000000584007836 */ /* 0x000fe20000000000 */
[----:B------:R-:W-:Y:S01]  /*3ada0*/  ISETP.LT.AND P6, PT, R146, UR14, !P4 ;  /* 0x0000000e92007c0c */ /* 0x000fe2000e7c1270 */
[--C-:B------:R-:W-:Y:S01]  /*3adb0*/  IMAD.WIDE R138, R139, 0x4, R2.reuse ;  /* 0x000000048b8a7825 */ /* 0x100fe200078e0202 */
[----:B------:R-:W-:Y:S02]  /*3adc0*/  ISETP.LT.AND P4, PT, R144, UR14, !P4 ;  /* 0x0000000e90007c0c */ /* 0x000fe4000e781270 */
[----:B------:R-:W-:Y:S01]  /*3add0*/  ISETP.LT.AND P5, PT, R146, UR14, !P0 ;  /* 0x0000000e92007c0c */ /* 0x000fe2000c7a1270 */
[----:B------:R-:W-:Y:S01]  /*3ade0*/  IMAD.WIDE R140, R133, 0x4, R2 ;  /* 0x00000004858c7825 */ /* 0x000fe200078e0202 */
[----:B------:R-:W-:-:S03]  /*3adf0*/  ISETP.LT.AND P0, PT, R144, UR14, !P0 ;  /* 0x0000000e90007c0c */ /* 0x000fc6000c701270 */
[C-C-:B-1----:R-:W-:Y:S01]  /*3ae00*/  IMAD.WIDE R136, R133.reuse, 0x4, R134.reuse ;  /* 0x0000000485887825 */ /* 0x142fe200078e0286 */
[----:B------:R-:W-:Y:S01]  /*3ae10*/  IADD3 R133, PT, PT, R133, UR5, RZ ;  /* 0x0000000585857c10 */ /* 0x000fe2000fffe0ff */
[----:B------:R1:W-:Y:S01]  /*3ae20*/  @P2 STG.E desc[UR16][R138.64], R68 ;  /* 0x000000448a002986 */ /* 0x0003e2000c101910 */
[----:B------:R-:W-:Y:S01]  /*3ae30*/  ISETP.GE.AND P2, PT, R0, UR15, PT ;  /* 0x0000000f00007c0c */ /* 0x000fe2000bf46270 */
[----:B------:R-:W-:Y:S01]  /*3ae40*/  VIADD R0, R132, 0x6 ;  /* 0x0000000684007836 */ /* 0x000fe20000000000 */
[C---:B------:R-:W-:Y:S01]  /*3ae50*/  IADD3 R145, PT, PT, R133.reuse, UR5, RZ ;  /* 0x0000000585917c10 */ /* 0x040fe2000fffe0ff */
[----:B------:R2:W-:Y:S01]  /*3ae60*/  @P6 STG.E desc[UR16][R136.64], R5 ;  /* 0x0000000588006986 */ /* 0x0005e2000c101910 */
[----:B------:R-:W-:Y:S01]  /*3ae70*/  ISETP.LT.AND P6, PT, R146, UR14, !P1 ;  /* 0x0000000e92007c0c */ /* 0x000fe2000cfc1270 */
[----:B------:R-:W-:Y:S01]  /*3ae80*/  IMAD.WIDE R142, R133, 0x4, R134 ;  /* 0x00000004858e7825 */ /* 0x000fe200078e0286 */
[----:B------:R-:W-:Y:S01]  /*3ae90*/  ISETP.LT.AND P1, PT, R144, UR14, !P1 ;  /* 0x0000000e90007c0c */ /* 0x000fe2000cf21270 */
[----:B------:R4:W-:Y:S01]  /*3aea0*/  @P4 STG.E desc[UR16][R140.64], R69 ;  /* 0x000000458c004986 */ /* 0x0009e2000c101910 */
[----:B------:R-:W-:Y:S01]  /*3aeb0*/  ISETP.GE.AND P4, PT, R0, UR15, PT ;  /* 0x0000000f00007c0c */ /* 0x000fe2000bf86270 */
[----:B------:R-:W-:-:S02]  /*3aec0*/  VIADD R0, R132, 0x7 ;  /* 0x0000000784007836 */ /* 0x000fc40000000000 */
[----:B-1----:R-:W-:Y:S01]  /*3aed0*/  IMAD.WIDE R138, R133, 0x4, R2 ;  /* 0x00000004858a7825 */ /* 0x002fe200078e0202 */
[----:B------:R-:W-:Y:S01]  /*3aee0*/  @P5 STG.E desc[UR16][R142.64], R6 ;  /* 0x000000068e005986 */ /* 0x000fe2000c101910 */
[----:B------:R-:W-:Y:S02]  /*3aef0*/  ISETP.LT.AND P5, PT, R146, UR14, !P3 ;  /* 0x0000000e92007c0c */ /* 0x000fe4000dfa1270 */
[C---:B--2---:R-:W-:Y:S01]  /*3af00*/  IMAD.WIDE R4, R145.reuse, 0x4, R134 ;  /* 0x0000000491047825 */ /* 0x044fe200078e0286 */
[----:B------:R1:W-:Y:S01]  /*3af10*/  @P0 STG.E desc[UR16][R138.64], R70 ;  /* 0x000000468a000986 */ /* 0x0003e2000c101910 */
[----:B------:R-:W-:Y:S02]  /*3af20*/  ISETP.LT.AND P3, PT, R144, UR14, !P3 ;  /* 0x0000000e90007c0c */ /* 0x000fe4000df61270 */
[C---:B----4-:R-:W-:Y:S01]  /*3af30*/  IMAD.WIDE R68, R145.reuse, 0x4, R2 ;  /* 0x0000000491447825 */ /* 0x050fe200078e0202 */
[----:B------:R-:W-:Y:S01]  /*3af40*/  IADD3 R145, PT, PT, R145, UR5, RZ ;  /* 0x0000000591917c10 */ /* 0x000fe2000fffe0ff */
[----:B------:R2:W-:Y:S01]  /*3af50*/  @P6 STG.E desc[UR16][R4.64], R7 ;  /* 0x0000000704006986 */ /* 0x0005e2000c101910 */
[----:B------:R-:W-:-:S02]  /*3af60*/  ISETP.LT.AND P6, PT, R146, UR14, !P2 ;  /* 0x0000000e92007c0c */ /* 0x000fc4000d7c1270 */
[C---:B------:R-:W-:Y:S01]  /*3af70*/  IADD3 R133, PT, PT, R145.reuse, UR5, RZ ;  /* 0x0000000591857c10 */ /* 0x040fe2000fffe0ff */
[C---:B------:R-:W-:Y:S01]  /*3af80*/  IMAD.WIDE R136, R145.reuse, 0x4, R134 ;  /* 0x0000000491887825 */ /* 0x040fe200078e0286 */
[----:B------:R-:W-:Y:S01]  /*3af90*/  ISETP.GE.AND P0, PT, R0, UR15, PT ;  /* 0x0000000f00007c0c */ /* 0x000fe2000bf06270 */
[----:B------:R4:W-:Y:S01]  /*3afa0*/  @P1 STG.E desc[UR16][R68.64], R71 ;  /* 0x0000004744001986 */ /* 0x0009e2000c101910 */
[----:B------:R-:W-:Y:S01]  /*3afb0*/  ISETP.LT.AND P2, PT, R144, UR14, !P2 ;  /* 0x0000000e90007c0c */ /* 0x000fe2000d741270 */
[----:B-1----:R-:W-:Y:S02]  /*3afc0*/  IMAD.WIDE R138, R145, 0x4, R2 ;  /* 0x00000004918a7825 */ /* 0x002fe400078e0202 */
[----:B------:R-:W-:Y:S01]  /*3afd0*/  @P5 STG.E desc[UR16][R136.64], R8 ;  /* 0x0000000888005986 */ /* 0x000fe2000c101910 */
[----:B------:R-:W-:Y:S01]  /*3afe0*/  ISETP.LT.AND P5, PT, R146, UR14, !P4 ;  /* 0x0000000e92007c0c */ /* 0x000fe2000e7a1270 */
[C---:B--2---:R-:W-:Y:S01]  /*3aff0*/  IMAD.WIDE R4, R133.reuse, 0x4, R134 ;  /* 0x0000000485047825 */ /* 0x044fe200078e0286 */
[----:B------:R-:W-:Y:S01]  /*3b000*/  ISETP.LT.AND P4, PT, R144, UR14, !P4 ;  /* 0x0000000e90007c0c */ /* 0x000fe2000e781270 */
[----:B------:R-:W-:Y:S02]  /*3b010*/  @P3 STG.E desc[UR16][R138.64], R72 ;  /* 0x000000488a003986 */ /* 0x000fe4000c101910 */
[----:B------:R-:W-:Y:S01]  /*3b020*/  VIADD R0, R132, 0x8 ;  /* 0x0000000884007836 */ /* 0x000fe20000000000 */
[C---:B----4-:R-:W-:Y:S01]  /*3b030*/  IADD3 R71, PT, PT, R133.reuse, UR5, RZ ;  /* 0x0000000585477c10 */ /* 0x050fe2000fffe0ff */
[----:B------:R1:W-:Y:S01]  /*3b040*/  @P6 STG.E desc[UR16][R4.64], R9 ;  /* 0x0000000904006986 */ /* 0x0003e2000c101910 */
[----:B------:R-:W-:Y:S01]  /*3b050*/  ISETP.LT.AND P6, PT, R146, UR14, !P0 ;  /* 0x0000000e92007c0c */ /* 0x000fe2000c7c1270 */
[----:B------:R-:W-:Y:S01]  /*3b060*/  IMAD.WIDE R6, R133, 0x4, R2 ;  /* 0x0000000485067825 */ /* 0x000fe200078e0202 */
[----:B------:R-:W-:-:S02]  /*3b070*/  IADD3 R133, PT, PT, R71, UR5, RZ ;  /* 0x0000000547857c10 */ /* 0x000fc4000fffe0ff */
[----:B------:R-:W-:Y:S01]  /*3b080*/  ISETP.GE.AND P1, PT, R0, UR15, PT ;  /* 0x0000000f00007c0c */ /* 0x000fe2000bf26270 */
[----:B------:R-:W-:Y:S01]  /*3b090*/  VIADD R0, R132, 0x9 ;  /* 0x0000000984007836 */ /* 0x000fe20000000000 */
[----:B------:R2:W-:Y:S01]  /*3b0a0*/  @P2 STG.E desc[UR16][R6.64], R73 ;  /* 0x0000004906002986 */ /* 0x0005e2000c101910 */
[C---:B------:R-:W-:Y:S01]  /*3b0b0*/  IMAD.WIDE R68, R71.reuse, 0x4, R134 ;  /* 0x0000000447447825 */ /* 0x040fe200078e0286 */
[----:B------:R-:W-:Y:S02]  /*3b0c0*/  ISETP.LT.AND P0, PT, R144, UR14, !P0 ;  /* 0x0000000e90007c0c */ /* 0x000fe4000c701270 */
[----:B------:R-:W-:Y:S01]  /*3b0d0*/  ISETP.GE.AND P3, PT, R0, UR15, PT ;  /* 0x0000000f00007c0c */ /* 0x000fe2000bf66270 */
[----:B------:R-:W-:Y:S01]  /*3b0e0*/  IMAD.WIDE R70, R71, 0x4, R2 ;  /* 0x0000000447467825 */ /* 0x000fe200078e0202 */
[----:B------:R-:W-:Y:S01]  /*3b0f0*/  @P5 STG.E desc[UR16][R68.64], R10 ;  /* 0x0000000a44005986 */ /* 0x000fe2000c101910 */
[----:B------:R-:W-:Y:S02]  /*3b100*/  ISETP.LT.AND P5, PT, R146, UR14, !P1 ;  /* 0x0000000e92007c0c */ /* 0x000fe4000cfa1270 */
[----:B-1----:R-:W-:Y:S01]  /*3b110*/  IMAD.WIDE R4, R133, 0x4, R134 ;  /* 0x0000000485047825 */ /* 0x002fe200078e0286 */
[----:B------:R1:W-:Y:S01]  /*3b120*/  @P4 STG.E desc[UR16][R70.64], R74 ;  /* 0x0000004a46004986 */ /* 0x0003e2000c101910 */
[----:B------:R-:W-:-:S02]  /*3b130*/  ISETP.LT.AND P1, PT, R144, UR14, !P1 ;  /* 0x0000000e90007c0c */ /* 0x000fc4000cf21270 */
[C---:B--2---:R-:W-:Y:S01]  /*3b140*/  IMAD.WIDE R6, R133.reuse, 0x4, R2 ;  /* 0x0000000485067825 */ /* 0x044fe200078e0202 */
[----:B------:R-:W-:Y:S01]  /*3b150*/  IADD3 R133, PT, PT, R133, UR5, RZ ;  /* 0x0000000585857c10 */ /* 0x000fe2000fffe0ff */
[----:B------:R2:W-:Y:S01]  /*3b160*/  @P6 STG.E desc[UR16][R4.64], R11 ;  /* 0x0000000b04006986 */ /* 0x0005e2000c101910 */
[----:B------:R-:W-:Y:S01]  /*3b170*/  ISETP.LT.AND P6, PT, R146, UR14, !P3 ;  /* 0x0000000e92007c0c */ /* 0x000fe2000dfc1270 */
[----:B------:R-:W-:Y:S01]  /*3b180*/  VIADD R0, R132, 0xa ;  /* 0x0000000a84007836 */ /* 0x000fe20000000000 */
[----:B------:R-:W-:Y:S01]  /*3b190*/  ISETP.LT.AND P3, PT, R144, UR14, !P3 ;  /* 0x0000000e90007c0c */ /* 0x000fe2000df61270 */
[C---:B------:R-:W-:Y:S01]  /*3b1a0*/  IMAD.WIDE R8, R133.reuse, 0x4, R134 ;  /* 0x0000000485087825 */ /* 0x040fe200078e0286 */
[----:B------:R4:W-:Y:S01]  /*3b1b0*/  @P0 STG.E desc[UR16][R6.64], R75 ;  /* 0x0000004b06000986 */ /* 0x0009e2000c101910 */
[C---:B-1----:R-:W-:Y:S02]  /*3b1c0*/  IADD3 R71, PT, PT, R133.reuse, UR5, RZ ;  /* 0x0000000585477c10 */ /* 0x042fe4000fffe0ff */
[----:B------:R-:W-:Y:S01]  /*3b1d0*/  IMAD.WIDE R68, R133, 0x4, R2 ;  /* 0x0000000485447825 */ /* 0x000fe200078e0202 */
[----:B------:R-:W-:Y:S01]  /*3b1e0*/  ISETP.GE.AND P2, PT, R0, UR15, PT ;  /* 0x0000000f00007c0c */ /* 0x000fe2000bf46270 */
[----:B------:R-:W-:Y:S02]  /*3b1f0*/  @P5 STG.E desc[UR16][R8.64], R12 ;  /* 0x0000000c08005986 */ /* 0x000fe4000c101910 */
[----:B------:R-:W-:Y:S01]  /*3b200*/  VIADD R0, R132, 0xb ;  /* 0x0000000b84007836 */ /* 0x000fe20000000000 */
[----:B------:R-:W-:Y:S01]  /*3b210*/  ISETP.LT.AND P5, PT, R146, UR14, !P2 ;  /* 0x0000000e92007c0c */ /* 0x000fe2000d7a1270 */
[C---:B--2---:R-:W-:Y:S01]  /*3b220*/  IMAD.WIDE R4, R71.reuse, 0x4, R134 ;  /* 0x0000000447047825 */ /* 0x044fe200078e0286 */
[----:B------:R1:W-:Y:S01]  /*3b230*/  @P1 STG.E desc[UR16][R68.64], R76 ;  /* 0x0000004c44001986 */ /* 0x0003e2000c101910 */
[----:B------:R-:W-:-:S02]  /*3b240*/  IADD3 R11, PT, PT, R71, UR5, RZ ;  /* 0x00000005470b7c10 */ /* 0x000fc4000fffe0ff */
[----:B------:R-:W-:Y:S01]  /*3b250*/  ISETP.GE.AND P4, PT, R0, UR15, PT ;  /* 0x0000000f00007c0c */ /* 0x000fe2000bf86270 */
[----:B------:R-:W-:Y:S01]  /*3b260*/  VIADD R0, R132, 0xc ;  /* 0x0000000c84007836 */ /* 0x000fe20000000000 */
[----:B------:R2:W-:Y:S01]  /*3b270*/  @P6 STG.E desc[UR16][R4.64], R13 ;  /* 0x0000000d04006986 */ /* 0x0005e2000c101910 */
[----:B------:R-:W-:Y:S01]  /*3b280*/  ISETP.LT.AND P2, PT, R144, UR14, !P2 ;  /* 0x0000000e90007c0c */ /* 0x000fe2000d741270 */
[----:B----4-:R-:W-:Y:S01]  /*3b290*/  IMAD.WIDE R6, R71, 0x4, R2 ;  /* 0x0000000447067825 */ /* 0x010fe200078e0202 */
[----:B------:R-:W-:Y:S02]  /*3b2a0*/  ISETP.LT.AND P6, PT, R146, UR14, !P4 ;  /* 0x0000000e92007c0c */ /* 0x000fe4000e7c1270 */
[----:B------:R-:W-:Y:S01]  /*3b2b0*/  ISETP.GE.AND P0, PT, R0, UR15, PT ;  /* 0x0000000f00007c0c */ /* 0x000fe2000bf06270 */
[----:B------:R-:W-:Y:S01]  /*3b2c0*/  VIADD R0, R132, 0xd ;  /* 0x0000000d84007836 */ /* 0x000fe20000000000 */
[C---:B-1----:R-:W-:Y:S01]  /*3b2d0*/  IADD3 R69, PT, PT, R11.reuse, UR5, RZ ;  /* 0x000000050b457c10 */ /* 0x042fe2000fffe0ff */
[----:B------:R-:W-:Y:S01]  /*3b2e0*/  IMAD.WIDE R8, R11, 0x4, R134 ;  /* 0x000000040b087825 */ /* 0x000fe200078e0286 */
[----:B------:R1:W-:Y:S01]  /*3b2f0*/  @P3 STG.E desc[UR16][R6.64], R77 ;  /* 0x0000004d06003986 */ /* 0x0003e2000c101910 */
[----:B------:R-:W-:-:S02]  /*3b300*/  ISETP.LT.AND P4, PT, R144, UR14, !P4 ;  /* 0x0000000e90007c0c */ /* 0x000fc4000e781270 */
[----:B------:R-:W-:Y:S01]  /*3b310*/  IMAD.WIDE R10, R11, 0x4, R2 ;  /* 0x000000040b0a7825 */ /* 0x000fe200078e0202 */
[----:B------:R-:W-:Y:S01]  /*3b320*/  ISETP.GE.AND P1, PT, R0, UR15, PT ;  /* 0x0000000f00007c0c */ /* 0x000fe2000bf26270 */
[----:B------:R4:W-:Y:S01]  /*3b330*/  @P5 STG.E desc[UR16][R8.64], R14 ;  /* 0x0000000e08005986 */ /* 0x0009e2000c101910 */
[----:B------:R-:W-:Y:S01]  /*3b340*/  ISETP.LT.AND P5, PT, R146, UR14, !P0 ;  /* 0x0000000e92007c0c */ /* 0x000fe2000c7a1270 */
[C---:B--2---:R-:W-:Y:S01]  /*3b350*/  IMAD.WIDE R4, R69.reuse, 0x4, R134 ;  /* 0x0000000445047825 */ /* 0x044fe200078e0286 */
[----:B------:R-:W-:Y:S01]  /*3b360*/  ISETP.LT.AND P0, PT, R144, UR14, !P0 ;  /* 0x0000000e90007c0c */ /* 0x000fe2000c701270 */
[----:B------:R2:W-:Y:S02]  /*3b370*/  @P2 STG.E desc[UR16][R10.64], R78 ;  /* 0x0000004e0a002986 */ /* 0x0005e4000c101910 */
[----:B------:R-:W-:Y:S02]  /*3b380*/  VIADD R0, R132, 0xe ;  /* 0x0000000e84007836 */ /* 0x000fe40000000000 */
[C---:B-1----:R-:W-:Y:S01]  /*3b390*/  IMAD.WIDE R6, R69.reuse, 0x4, R2 ;  /* 0x0000000445067825 */ /* 0x042fe200078e0202 */
[----:B------:R-:W-:Y:S01]  /*3b3a0*/  IADD3 R69, PT, PT, R69, UR5, RZ ;  /* 0x0000000545457c10 */ /* 0x000fe2000fffe0ff */
[----:B------:R1:W-:Y:S01]  /*3b3b0*/  @P6 STG.E desc[UR16][R4.64], R15 ;  /* 0x0000000f04006986 */ /* 0x0003e2000c101910 */
[----:B------:R-:W-:-:S02]  /*3b3c0*/  ISETP.LT.AND P6, PT, R146, UR14, !P1 ;  /* 0x0000000e92007c0c */ /* 0x000fc4000cfc1270 */
[C---:B------:R-:W-:Y:S01]  /*3b3d0*/  IADD3 R13, PT, PT, R69.reuse, UR5, RZ ;  /* 0x00000005450d7c10 */ /* 0x040fe2000fffe0ff */
[C---:B----4-:R-:W-:Y:S01]  /*3b3e0*/  IMAD.WIDE R8, R69.reuse, 0x4, R134 ;  /* 0x0000000445087825 */ /* 0x050fe200078e0286 */
[----:B------:R-:W-:Y:S01]  /*3b3f0*/  ISETP.GE.AND P3, PT, R0, UR15, PT ;  /* 0x0000000f00007c0c */ /* 0x000fe2000bf66270 */
[----:B------:R4:W-:Y:S01]  /*3b400*/  @P4 STG.E desc[UR16][R6.64], R79 ;  /* 0x0000004f06004986 */ /* 0x0009e2000c101910 */
[----:B------:R-:W-:Y:S01]  /*3b410*/  ISETP.LT.AND P1, PT, R144, UR14, !P1 ;  /* 0x0000000e90007c0c */ /* 0x000fe2000cf21270 */
[----:B------:R-:W-:Y:S02]  /*3b420*/  VIADD R0, R132, 0xf ;  /* 0x0000000f84007836 */ /* 0x000fe40000000000 */
[----:B--2---:R-:W-:Y:S01]  /*3b430*/  IMAD.WIDE R10, R69, 0x4, R2 ;  /* 0x00000004450a7825 */ /* 0x004fe200078e0202 */
[----:B------:R2:W-:Y:S01]  /*3b440*/  @P5 STG.E desc[UR16][R8.64], R16 ;  /* 0x0000001008005986 */ /* 0x0005e2000c101910 */
[----:B------:R-:W-:Y:S02]  /*3b450*/  ISETP.LT.AND P5, PT, R146, UR14, !P3 ;  /* 0x0000000e92007c0c */ /* 0x000fe4000dfa1270 */
[C---:B-1----:R-:W-:Y:S01]  /*3b460*/  IMAD.WIDE R4, R13.reuse, 0x4, R134 ;  /* 0x000000040d047825 */ /* 0x042fe200078e0286 */
[----:B------:R-:W-:Y:S01]  /*3b470*/  ISETP.GE.AND P2, PT, R0, UR15, PT ;  /* 0x0000000f00007c0c */ /* 0x000fe2000bf46270 */
[----:B------:R1:W-:Y:S01]  /*3b480*/  @P0 STG.E desc[UR16][R10.64], R80 ;  /* 0x000000500a000986 */ /* 0x0003e2000c101910 */
[----:B------:R-:W-:Y:S01]  /*3b490*/  ISETP.LT.AND P3, PT, R144, UR14, !P3 ;  /* 0x0000000e90007c0c */ /* 0x000fe2000df61270 */
[C---:B----4-:R-:W-:Y:S01]  /*3b4a0*/  IMAD.WIDE R6, R13.reuse, 0x4, R2 ;  /* 0x000000040d067825 */ /* 0x050fe200078e0202 */
[----:B------:R-:W-:Y:S01]  /*3b4b0*/  IADD3 R13, PT, PT, R13, UR5, RZ ;  /* 0x000000050d0d7c10 */ /* 0x000fe2000fffe0ff */
[----:B------:R4:W-:Y:S01]  /*3b4c0*/  @P6 STG.E desc[UR16][R4.64], R17 ;  /* 0x0000001104006986 */ /* 0x0009e2000c101910 */
[----:B------:R-:W-:Y:S01]  /*3b4d0*/  ISETP.LT.AND P6, PT, R146, UR14, !P2 ;  /* 0x0000000e92007c0c */ /* 0x000fe2000d7c1270 */
[----:B------:R-:W-:Y:S01]  /*3b4e0*/  VIADD R0, R132, 0x10 ;  /* 0x0000001084007836 */ /* 0x000fe20000000000 */
[C---:B------:R-:W-:Y:S01]  /*3b4f0*/  IADD3 R15, PT, PT, R13.reuse, UR5, RZ ;  /* 0x000000050d0f7c10 */ /* 0x040fe2000fffe0ff */
[----:B--2---:R-:W-:Y:S01]  /*3b500*/  IMAD.WIDE R8, R13, 0x4, R134 ;  /* 0x000000040d087825 */ /* 0x004fe200078e0286 */
[----:B------:R2:W-:Y:S01]  /*3b510*/  @P1 STG.E desc[UR16][R6.64], R81 ;  /* 0x0000005106001986 */ /* 0x0005e2000c101910 */
[----:B------:R-:W-:-:S02]  /*3b520*/  ISETP.LT.AND P2, PT, R144, UR14, !P2 ;  /* 0x0000000e90007c0c */ /* 0x000fc4000d741270 */
[----:B------:R-:W-:Y:S01]  /*3b530*/  ISETP.GE.AND P4, PT, R0, UR15, PT ;  /* 0x0000000f00007c0c */ /* 0x000fe2000bf86270 */
[----:B------:R-:W-:Y:S01]  /*3b540*/  VIADD R0, R132, 0x11 ;  /* 0x0000001184007836 */ /* 0x000fe20000000000 */
[----:B------:R5:W-:Y:S01]  /*3b550*/  @P5 STG.E desc[UR16][R8.64], R18 ;  /* 0x0000001208005986 */ /* 0x000be2000c101910 */
[----:B-1----:R-:W-:Y:S01]  /*3b560*/  IMAD.WIDE R10, R13, 0x4, R2 ;  /* 0x000000040d0a7825 */ /* 0x002fe200078e0202 */
[----:B------:R-:W-:Y:S02]  /*3b570*/  ISETP.LT.AND P5, PT, R146, UR14, !P4 ;  /* 0x0000000e92007c0c */ /* 0x000fe4000e7a1270 */
[----:B------:R-:W-:Y:S01]  /*3b580*/  ISETP.GE.AND P0, PT, R0, UR15, PT ;  /* 0x0000000f00007c0c */ /* 0x000fe2000bf06270 */
[C---:B----4-:R-:W-:Y:S01]  /*3b590*/  IMAD.WIDE R4, R15.reuse, 0x4, R134 ;  /* 0x000000040f047825 */ /* 0x050fe200078e0286 */
[----:B------:R1:W-:Y:S01]  /*3b5a0*/  @P3 STG.E desc[UR16][R10.64], R82 ;  /* 0x000000520a003986 */ /* 0x0003e2000c101910 */
[----:B------:R-:W-:Y:S02]  /*3b5b0*/  ISETP.LT.AND P4, PT, R144, UR14, !P4 ;  /* 0x0000000e90007c0c */ /* 0x000fe4000e781270 */
[C---:B--2---:R-:W-:Y:S01]  /*3b5c0*/  IMAD.WIDE R6, R15.reuse, 0x4, R2 ;  /* 0x000000040f067825 */ /* 0x044fe200078e0202 */
[----:B------:R-:W-:Y:S01]  /*3b5d0*/  IADD3 R15, PT, PT, R15, UR5, RZ ;  /* 0x000000050f0f7c10 */ /* 0x000fe2000fffe0ff */
[----:B------:R2:W-:Y:S01]  /*3b5e0*/  @P6 STG.E desc[UR16][R4.64], R19 ;  /* 0x0000001304006986 */ /* 0x0005e2000c101910 */
[----:B------:R-:W-:Y:S01]  /*3b5f0*/  ISETP.LT.AND P6, PT, R146, UR14, !P0 ;  /* 0x0000000e92007c0c */ /* 0x000fe2000c7c1270 */
[----:B------:R-:W-:Y:S01]  /*3b600*/  VIADD R0, R132, 0x12 ;  /* 0x0000001284007836 */ /* 0x000fe20000000000 */
[C---:B------:R-:W-:Y:S01]  /*3b610*/  IADD3 R13, PT, PT, R15.reuse, UR5, RZ ;  /* 0x000000050f0d7c10 */ /* 0x040fe2000fffe0ff */
[----:B-----5:R-:W-:Y:S01]  /*3b620*/  IMAD.WIDE R8, R15, 0x4, R134 ;  /* 0x000000040f087825 */ /* 0x020fe200078e0286 */
        /* <DEDUP_REMOVED lines=8> */
[C---:B--2---:R-:W-:Y:S01]  /*3b6b0*/  IMAD.WIDE R4, R13.reuse, 0x4, R134 ;  /* 0x000000040d047825 */ /* 0x044fe200078e0286 */
[----:B------:R1:W-:Y:S01]  /*3b6c0*/  @P4 STG.E desc[UR16][R10.64], R84 ;  /* 0x000000540a004986 */ /* 0x0003e2000c101910 */
[----:B------:R-:W-:Y:S02]  /*3b6d0*/  ISETP.LT.AND P1, PT, R144, UR14, !P1 ;  /* 0x0000000e90007c0c */ /* 0x000fe4000cf21270 */
[C---:B----4-:R-:W-:Y:S01]  /*3b6e0*/  IMAD.WIDE R6, R13.reuse, 0x4, R2 ;  /* 0x000000040d067825 */ /* 0x050fe200078e0202 */
        /* <DEDUP_REMOVED lines=96> */
[----:B------:R-:W-:Y:S01]  /*3bcf0*/  ISETP.LT.AND P3, PT, R144, UR14, !P3 ;  /* 0x0000000e90007c0c */ /* 0x000fe2000df61270 */
[----:B------:R4:W-:Y:S01]  /*3bd00*/  @P0 STG.E desc[UR16][R6.64], R95 ;  /* 0x0000005f06000986 */ /* 0x0009e2000c101910 */
[----:B------:R-:W-:Y:S01]  /*3bd10*/  ISETP.GE.AND P2, PT, R0, UR15, PT ;  /* 0x0000000f00007c0c */ /* 0x000fe2000bf46270 */
[----:B------:R-:W-:-:S02]  /*3bd20*/  VIADD R0, R132, 0x1f ;  /* 0x0000001f84007836 */ /* 0x000fc40000000000 */
[----:B-1----:R-:W-:Y:S01]  /*3bd30*/  IMAD.WIDE R10, R15, 0x4, R2 ;  /* 0x000000040f0a7825 */ /* 0x002fe200078e0202 */
[----:B------:R1:W-:Y:S01]  /*3bd40*/  @P5 STG.E desc[UR16][R8.64], R32 ;  /* 0x0000002008005986 */ /* 0x0003e2000c101910 */
[----:B------:R-:W-:Y:S02]  /*3bd50*/  ISETP.LT.AND P5, PT, R146, UR14, !P2 ;  /* 0x0000000e92007c0c */ /* 0x000fe4000d7a1270 */
[C---:B--2---:R-:W-:Y:S01]  /*3bd60*/  IMAD.WIDE R4, R13.reuse, 0x4, R134 ;  /* 0x000000040d047825 */ /* 0x044fe200078e0286 */
        /* <DEDUP_REMOVED lines=8> */
[----:B------:R-:W-:Y:S01]  /*3bdf0*/  ISETP.LT.AND P4, PT, R144, UR14, !P4 ;  /* 0x0000000e90007c0c */ /* 0x000fe2000e781270 */
[C---:B-1----:R-:W-:Y:S01]  /*3be00*/  IMAD.WIDE R8, R13.reuse, 0x4, R134 ;  /* 0x000000040d087825 */ /* 0x042fe200078e0286 */
[----:B------:R-:W-:Y:S01]  /*3be10*/  IADD3 R15, PT, PT, R13, UR5, RZ ;  /* 0x000000050d0f7c10 */ /* 0x000fe2000fffe0ff */
[----:B------:R1:W-:Y:S01]  /*3be20*/  @P3 STG.E desc[UR16][R6.64], R97 ;  /* 0x0000006106003986 */ /* 0x0003e2000c101910 */
[----:B------:R-:W-:Y:S01]  /*3be30*/  ISETP.GE.AND P0, PT, R0, UR15, PT ;  /* 0x0000000f00007c0c */ /* 0x000fe2000bf06270 */
[----:B------:R-:W-:-:S02]  /*3be40*/  VIADD R0, R132, 0x21 ;  /* 0x0000002184007836 */ /* 0x000fc40000000000 */
[----:B--2---:R-:W-:Y:S01]  /*3be50*/  IMAD.WIDE R10, R13, 0x4, R2 ;  /* 0x000000040d0a7825 */ /* 0x004fe200078e0202 */
[----:B------:R2:W-:Y:S01]  /*3be60*/  @P5 STG.E desc[UR16][R8.64], R34 ;  /* 0x0000002208005986 */ /* 0x0005e2000c101910 */
[----:B------:R-:W-:Y:S02]  /*3be70*/  ISETP.LT.AND P5, PT, R146, UR14, !P0 ;  /* 0x0000000e92007c0c */ /* 0x000fe4000c7a1270 */
[C---:B----4-:R-:W-:Y:S01]  /*3be80*/  IMAD.WIDE R4, R15.reuse, 0x4, R134 ;  /* 0x000000040f047825 */ /* 0x050fe200078e0286 */
[----:B------:R-:W-:Y:S01]  /*3be90*/  ISETP.GE.AND P1, PT, R0, UR15, PT ;  /* 0x0000000f00007c0c */ /* 0x000fe2000bf26270 */
[----:B------:R4:W-:Y:S01]  /*3bea0*/  @P2 STG.E desc[UR16][R10.64], R98 ;  /* 0x000000620a002986 */ /* 0x0009e2000c101910 */
[C---:B------:R-:W-:Y:S01]  /*3beb0*/  ISETP.LT.AND P0, PT, R144.reuse, UR14, !P0 ;  /* 0x0000000e90007c0c */ /* 0x040fe2000c701270 */
[C---:B-1----:R-:W-:Y:S01]  /*3bec0*/  IMAD.WIDE R6, R15.reuse, 0x4, R2 ;  /* 0x000000040f067825 */ /* 0x042fe200078e0202 */
[----:B------:R-:W-:Y:S01]  /*3bed0*/  IADD3 R15, PT, PT, R15, UR5, RZ ;  /* 0x000000050f0f7c10 */ /* 0x000fe2000fffe0ff */
[----:B------:R1:W-:Y:S01]  /*3bee0*/  @P6 STG.E desc[UR16][R4.64], R35 ;  /* 0x0000002304006986 */ /* 0x0003e2000c101910 */
[----:B------:R-:W-:Y:S01]  /*3bef0*/  ISETP.LT.AND P6, PT, R144, UR14, !P1 ;  /* 0x0000000e90007c0c */ /* 0x000fe2000cfc1270 */
[----:B------:R-:W-:Y:S01]  /*3bf00*/  VIADD R0, R132, 0x22 ;  /* 0x0000002284007836 */ /* 0x000fe20000000000 */
[C---:B------:R-:W-:Y:S01]  /*3bf10*/  IADD3 R13, PT, PT, R15.reuse, UR5, RZ ;  /* 0x000000050f0d7c10 */ /* 0x040fe2000fffe0ff */
[----:B------:R5:W-:Y:S01]  /*3bf20*/  @P4 STG.E desc[UR16][R6.64], R99 ;  /* 0x0000006306004986 */ /* 0x000be2000c101910 */
[----:B------:R-:W-:Y:S01]  /*3bf30*/  ISETP.LT.AND P4, PT, R146, UR14, !P1 ;  /* 0x0000000e92007c0c */ /* 0x000fe2000cf81270 */
[----:B--2---:R-:W-:Y:S01]  /*3bf40*/  IMAD.WIDE R8, R15, 0x4, R134 ;  /* 0x000000040f087825 */ /* 0x004fe200078e0286 */
[----:B------:R-:W-:-:S03]  /*3bf50*/  ISETP.GE.AND P3, PT, R0, UR15, PT ;  /* 0x0000000f00007c0c */ /* 0x000fc6000bf66270 */
[----:B------:R-:W-:Y:S01]  /*3bf60*/  VIADD R0, R132, 0x23 ;  /* 0x0000002384007836 */ /* 0x000fe20000000000 */
[----:B------:R2:W-:Y:S01]  /*3bf70*/  @P5 STG.E desc[UR16][R8.64], R36 ;  /* 0x0000002408005986 */ /* 0x0005e2000c101910 */
[----:B----4-:R-:W-:Y:S01]  /*3bf80*/  IMAD.WIDE R10, R15, 0x4, R2 ;  /* 0x000000040f0a7825 */ /* 0x010fe200078e0202 */
[----:B------:R-:W-:Y:S02]  /*3bf90*/  ISETP.LT.AND P5, PT, R146, UR14, !P3 ;  /* 0x0000000e92007c0c */ /* 0x000fe4000dfa1270 */
[----:B------:R-:W-:Y:S01]  /*3bfa0*/  ISETP.GE.AND P2, PT, R0, UR15, PT ;  /* 0x0000000f00007c0c */ /* 0x000fe2000bf46270 */
[C---:B-1----:R-:W-:Y:S01]  /*3bfb0*/  IMAD.WIDE R4, R13.reuse, 0x4, R134 ;  /* 0x000000040d047825 */ /* 0x042fe200078e0286 */
[----:B------:R1:W-:Y:S01]  /*3bfc0*/  @P0 STG.E desc[UR16][R10.64], R100 ;  /* 0x000000640a000986 */ /* 0x0003e2000c101910 */
[----:B------:R-:W-:Y:S02]  /*3bfd0*/  ISETP.LT.AND P3, PT, R144, UR14, !P3 ;  /* 0x0000000e90007c0c */ /* 0x000fe4000df61270 */
[C---:B-----5:R-:W-:Y:S01]  /*3bfe0*/  IMAD.WIDE R6, R13.reuse, 0x4, R2 ;  /* 0x000000040d067825 */ /* 0x060fe200078e0202 */
        /* <DEDUP_REMOVED lines=197> */
[----:B------:R-:W-:Y:S01]  /*3cc40*/  VIADD R0, R132, 0x3a ;  /* 0x0000003a84007836 */ /* 0x000fe20000000000 */
[----:B------:R4:W-:Y:S01]  /*3cc50*/  @P4 STG.E desc[UR16][R4.64], R59 ;  /* 0x0000003b04004986 */ /* 0x0009e2000c101910 */
[C---:B-----5:R-:W-:Y:S01]  /*3cc60*/  IMAD.WIDE R6, R15.reuse, 0x4, R2 ;  /* 0x000000040f067825 */ /* 0x060fe200078e0202 */
[----:B------:R-:W-:-:S02]  /*3cc70*/  IADD3 R15, PT, PT, R15, UR5, RZ ;  /* 0x000000050f0f7c10 */ /* 0x000fc4000fffe0ff */
[----:B------:R-:W-:Y:S01]  /*3cc80*/  ISETP.GE.AND P3, PT, R0, UR15, PT ;  /* 0x0000000f00007c0c */ /* 0x000fe2000bf66270 */
[----:B------:R-:W-:Y:S01]  /*3cc90*/  VIADD R0, R132, 0x3b ;  /* 0x0000003b84007836 */ /* 0x000fe20000000000 */
[----:B------:R-:W-:Y:S01]  /*3cca0*/  ISETP.LT.AND P4, PT, R146, UR14, !P1 ;  /* 0x0000000e92007c0c */ /* 0x000fe2000cf81270 */
[----:B------:R5:W-:Y:S01]  /*3ccb0*/  @P6 STG.E desc[UR16][R6.64], R123 ;  /* 0x0000007b06006986 */ /* 0x000be2000c101910 */
[----:B------:R-:W-:Y:S01]  /*3ccc0*/  ISETP.LT.AND P6, PT, R144, UR14, !P1 ;  /* 0x0000000e90007c0c */ /* 0x000fe2000cfc1270 */
[C---:B--2---:R-:W-:Y:S01]  /*3ccd0*/  IMAD.WIDE R8, R15.reuse, 0x4, R134 ;  /* 0x000000040f087825 */ /* 0x044fe200078e0286 */
[C---:B------:R-:W-:Y:S02]  /*3cce0*/  IADD3 R13, PT, PT, R15.reuse, UR5, RZ ;  /* 0x000000050f0d7c10 */ /* 0x040fe4000fffe0ff */
[----:B------:R-:W-:Y:S01]  /*3ccf0*/  ISETP.GE.AND P2, PT, R0, UR15, PT ;  /* 0x0000000f00007c0c */ /* 0x000fe2000bf46270 */
[----:B------:R-:W-:Y:S01]  /*3cd00*/  VIADD R0, R132, 0x3c ;  /* 0x0000003c84007836 */ /* 0x000fe20000000000 */
[----:B------:R2:W-:Y:S01]  /*3cd10*/  @P5 STG.E desc[UR16][R8.64], R60 ;  /* 0x0000003c08005986 */ /* 0x0005e2000c101910 */
[----:B-1----:R-:W-:Y:S01]  /*3cd20*/  IMAD.WIDE R10, R15, 0x4, R2 ;  /* 0x000000040f0a7825 */ /* 0x002fe200078e0202 */
[----:B------:R-:W-:-:S02]  /*3cd30*/  ISETP.LT.AND P5, PT, R146, UR14, !P3 ;  /* 0x0000000e92007c0c */ /* 0x000fc4000dfa1270 */
[----:B------:R-:W-:Y:S01]  /*3cd40*/  ISETP.GE.AND P1, PT, R0, UR15, PT ;  /* 0x0000000f00007c0c */ /* 0x000fe2000bf26270 */
[C---:B----4-:R-:W-:Y:S01]  /*3cd50*/  IMAD.WIDE R4, R13.reuse, 0x4, R134 ;  /* 0x000000040d047825 */ /* 0x050fe200078e0286 */
[----:B------:R-:W-:Y:S01]  /*3cd60*/  @P0 STG.E desc[UR16][R10.64], R124 ;  /* 0x0000007c0a000986 */ /* 0x000fe2000c101910 */
[----:B------:R-:W-:Y:S02]  /*3cd70*/  ISETP.LT.AND P3, PT, R144, UR14, !P3 ;  /* 0x0000000e90007c0c */ /* 0x000fe4000df61270 */
[C---:B-----5:R-:W-:Y:S01]  /*3cd80*/  IMAD.WIDE R6, R13.reuse, 0x4, R2 ;  /* 0x000000040d067825 */ /* 0x060fe200078e0202 */
[----:B------:R-:W-:Y:S01]  /*3cd90*/  IADD3 R13, PT, PT, R13, UR5, RZ ;  /* 0x000000050d0d7c10 */ /* 0x000fe2000fffe0ff */
[----:B------:R1:W-:Y:S01]  /*3cda0*/  @P4 STG.E desc[UR16][R4.64], R61 ;  /* 0x0000003d04004986 */ /* 0x0003e2000c101910 */
[----:B------:R-:W-:Y:S01]  /*3cdb0*/  ISETP.LT.AND P4, PT, R146, UR14, !P2 ;  /* 0x0000000e92007c0c */ /* 0x000fe2000d781270 */
[----:B------:R-:W-:Y:S01]  /*3cdc0*/  VIADD R0, R132, 0x3d ;  /* 0x0000003d84007836 */ /* 0x000fe20000000000 */
[----:B------:R-:W-:Y:S01]  /*3cdd0*/  ISETP.LT.AND P2, PT, R144, UR14, !P2 ;  /* 0x0000000e90007c0c */ /* 0x000fe2000d741270 */
[----:B------:R4:W-:Y:S01]  /*3cde0*/  @P6 STG.E desc[UR16][R6.64], R125 ;  /* 0x0000007d06006986 */ /* 0x0009e2000c101910 */
[C---:B------:R-:W-:Y:S01]  /*3cdf0*/  IADD3 R15, PT, PT, R13.reuse, UR5, RZ ;  /* 0x000000050d0f7c10 */ /* 0x040fe2000fffe0ff */
[----:B--2---:R-:W-:Y:S01]  /*3ce00*/  IMAD.WIDE R8, R13, 0x4, R134 ;  /* 0x000000040d087825 */ /* 0x004fe200078e0286 */
[----:B------:R-:W-:-:S02]  /*3ce10*/  ISETP.LT.AND P6, PT, R146, UR14, !P1 ;  /* 0x0000000e92007c0c */ /* 0x000fc4000cfc1270 */
[----:B------:R-:W-:Y:S01]  /*3ce20*/  ISETP.GE.AND P0, PT, R0, UR15, PT ;  /* 0x0000000f00007c0c */ /* 0x000fe2000bf06270 */
[----:B------:R-:W-:Y:S01]  /*3ce30*/  VIADD R17, R15, UR5 ;  /* 0x000000050f117c36 */ /* 0x000fe20008000000 */
[----:B------:R2:W-:Y:S01]  /*3ce40*/  @P5 STG.E desc[UR16][R8.64], R62 ;  /* 0x0000003e08005986 */ /* 0x0005e2000c101910 */
[----:B-1----:R-:W-:Y:S01]  /*3ce50*/  IMAD.WIDE R4, R13, 0x4, R2 ;  /* 0x000000040d047825 */ /* 0x002fe200078e0202 */
[----:B------:R-:W-:-:S03]  /*3ce60*/  ISETP.LT.AND P1, PT, R144, UR14, !P1 ;  /* 0x0000000e90007c0c */ /* 0x000fc6000cf21270 */
[C---:B----4-:R-:W-:Y:S01]  /*3ce70*/  IMAD.WIDE R6, R15.reuse, 0x4, R134 ;  /* 0x000000040f067825 */ /* 0x050fe200078e0286 */
[----:B------:R1:W-:Y:S03]  /*3ce80*/  @P3 STG.E desc[UR16][R4.64], R126 ;  /* 0x0000007e04003986 */ /* 0x0003e6000c101910 */
[C---:B------:R-:W-:Y:S01]  /*3ce90*/  VIADD R0, R132.reuse, 0x3e ;  /* 0x0000003e84007836 */ /* 0x040fe20000000000 */
[----:B------:R-:W-:Y:S01]  /*3cea0*/  IADD3 R132, PT, PT, R132, 0x3f, RZ ;  /* 0x0000003f84847810 */ /* 0x000fe20007ffe0ff */
[----:B------:R-:W-:Y:S01]  /*3ceb0*/  IMAD.WIDE R10, R15, 0x4, R2 ;  /* 0x000000040f0a7825 */ /* 0x000fe200078e0202 */
[----:B------:R4:W-:Y:S02]  /*3cec0*/  @P4 STG.E desc[UR16][R6.64], R63 ;  /* 0x0000003f06004986 */ /* 0x0009e4000c101910 */
[----:B------:R-:W-:Y:S01]  /*3ced0*/  ISETP.GE.AND P5, PT, R0, UR15, PT ;  /* 0x0000000f00007c0c */ /* 0x000fe2000bfa6270 */
[----:B------:R-:W-:Y:S01]  /*3cee0*/  IMAD.WIDE R12, R17, 0x4, R134 ;  /* 0x00000004110c7825 */ /* 0x000fe200078e0286 */
[----:B------:R5:W-:Y:S01]  /*3cef0*/  @P2 STG.E desc[UR16][R10.64], R127 ;  /* 0x0000007f0a002986 */ /* 0x000be2000c101910 */
[----:B------:R-:W-:-:S02]  /*3cf00*/  ISETP.GE.AND P3, PT, R132, UR15, PT ;  /* 0x0000000f84007c0c */ /* 0x000fc4000bf66270 */
[C---:B--2---:R-:W-:Y:S01]  /*3cf10*/  VIADD R9, R17.reuse, UR5 ;  /* 0x0000000511097c36 */ /* 0x044fe20008000000 */
[----:B------:R2:W-:Y:S01]  /*3cf20*/  @P6 STG.E desc[UR16][R12.64], R64 ;  /* 0x000000400c006986 */ /* 0x0005e2000c101910 */
[----:B------:R-:W-:Y:S01]  /*3cf30*/  ISETP.LT.AND P6, PT, R146, UR14, !P0 ;  /* 0x0000000e92007c0c */ /* 0x000fe2000c7c1270 */
[----:B-1----:R-:W-:Y:S01]  /*3cf40*/  IMAD.WIDE R4, R17, 0x4, R2 ;  /* 0x0000000411047825 */ /* 0x002fe200078e0202 */
[----:B------:R-:W-:Y:S02]  /*3cf50*/  ISETP.LT.AND P0, PT, R144, UR14, !P0 ;  /* 0x0000000e90007c0c */ /* 0x000fe4000c701270 */
[----:B------:R-:W-:Y:S01]  /*3cf60*/  ISETP.LT.AND P4, PT, R146, UR14, !P5 ;  /* 0x0000000e92007c0c */ /* 0x000fe2000ef81270 */
[C---:B----4-:R-:W-:Y:S01]  /*3cf70*/  IMAD.WIDE R6, R9.reuse, 0x4, R134 ;  /* 0x0000000409067825 */ /* 0x050fe200078e0286 */
[C---:B------:R-:W-:Y:S01]  /*3cf80*/  IADD3 R15, PT, PT, R9.reuse, UR5, RZ ;  /* 0x00000005090f7c10 */ /* 0x040fe2000fffe0ff */
[----:B------:R1:W-:Y:S01]  /*3cf90*/  @P1 STG.E desc[UR16][R4.64], R128 ;  /* 0x0000008004001986 */ /* 0x0003e2000c101910 */
[----:B------:R-:W-:Y:S01]  /*3cfa0*/  ISETP.LT.AND P5, PT, R144, UR14, !P5 ;  /* 0x0000000e90007c0c */ /* 0x000fe2000efa1270 */
[----:B------:R-:W-:Y:S01]  /*3cfb0*/  IMAD.WIDE R8, R9, 0x4, R2 ;  /* 0x0000000409087825 */ /* 0x000fe200078e0202 */
[----:B------:R-:W-:-:S02]  /*3cfc0*/  ISETP.LT.AND P2, PT, R146, UR14, !P3 ;  /* 0x0000000e92007c0c */ /* 0x000fc4000df41270 */
[----:B------:R-:W-:Y:S01]  /*3cfd0*/  ISETP.LT.AND P3, PT, R144, UR14, !P3 ;  /* 0x0000000e90007c0c */ /* 0x000fe2000df61270 */
[C---:B------:R-:W-:Y:S01]  /*3cfe0*/  VIADD R17, R15.reuse, UR5 ;  /* 0x000000050f117c36 */ /* 0x040fe20008000000 */
[----:B------:R1:W-:Y:S01]  /*3cff0*/  @P6 STG.E desc[UR16][R6.64], R65 ;  /* 0x0000004106006986 */ /* 0x0003e2000c101910 */
[----:B-----5:R-:W-:-:S03]  /*3d000*/  IMAD.WIDE R10, R15, 0x4, R134 ;  /* 0x000000040f0a7825 */ /* 0x020fc600078e0286 */
[----:B------:R1:W-:Y:S01]  /*3d010*/  @P0 STG.E desc[UR16][R8.64], R129 ;  /* 0x0000008108000986 */ /* 0x0003e2000c101910 */
[----:B--2---:R-:W-:-:S03]  /*3d020*/  IMAD.WIDE R12, R15, 0x4, R2 ;  /* 0x000000040f0c7825 */ /* 0x004fc600078e0202 */
[----:B------:R1:W-:Y:S01]  /*3d030*/  @P4 STG.E desc[UR16][R10.64], R66 ;  /* 0x000000420a004986 */ /* 0x0003e2000c101910 */
[----:B------:R-:W-:-:S03]  /*3d040*/  IMAD.WIDE R134, R17, 0x4, R134 ;  /* 0x0000000411867825 */ /* 0x000fc600078e0286 */
[----:B------:R1:W-:Y:S01]  /*3d050*/  @P5 STG.E desc[UR16][R12.64], R130 ;  /* 0x000000820c005986 */ /* 0x0003e2000c101910 */
[----:B------:R-:W-:-:S03]  /*3d060*/  IMAD.WIDE R2, R17, 0x4, R2 ;  /* 0x0000000411027825 */ /* 0x000fc600078e0202 */
[----:B------:R1:W-:Y:S04]  /*3d070*/  @P2 STG.E desc[UR16][R134.64], R67 ;  /* 0x0000004386002986 */ /* 0x0003e8000c101910 */
[----:B------:R1:W-:Y:S01]  /*3d080*/  @P3 STG.E desc[UR16][R2.64], R131 ;  /* 0x0000008302003986 */ /* 0x0003e2000c101910 */
[----:B---3--:R-:W-:Y:S06]  /*3d090*/  BAR.SYNC.DEFER_BLOCKING 0x0 ;  /* 0x0000000000007b1d */ /* 0x008fec0000010000 */
[----:B------:R-:W-:Y:S05]  /*3d0a0*/  BRA.U UP0, `(.L_x_15) ;  /* 0x0000000100a07547 */ /* 0x000fea000b800000 */
[----:B------:R-:W2:Y:S01]  /*3d0b0*/  S2UR UR5, SR_CgaCtaId ;  /* 0x00000000000579c3 */ /* 0x000ea20000008800 */
[----:B------:R-:W-:Y:S01]  /*3d0c0*/  NOP ;  /* 0x0000000000007918 */ /* 0x000fe20000000000 */
[----:B------:R-:W-:Y:S01]  /*3d0d0*/  UMOV UR4, 0x50 ;  /* 0x0000005000047882 */ /* 0x000fe20000000000 */
[----:B------:R-:W-:Y:S01]  /*3d0e0*/  MOV R0, UR10 ;  /* 0x0000000a00007c02 */ /* 0x000fe20008000f00 */
[----:B-1----:R-:W-:Y:S02]  /*3d0f0*/  HFMA2 R7, -RZ, RZ, 0, 5.9604644775390625e-08 ;  /* 0x00000001ff077431 */ /* 0x002fe400000001ff */
[----:B------:R-:W-:Y:S01]  /*3d100*/  IMAD.MOV.U32 R3, RZ, RZ, 0xffff ;  /* 0x0000ffffff037424 */ /* 0x000fe200078e00ff */
[----:B------:R-:W-:-:S04]  /*3d110*/  LOP3.LUT R0, R0, 0xffff, RZ, 0xc0, !PT ;  /* 0x0000ffff00007812 */ /* 0x000fc800078ec0ff */
[----:B------:R-:W-:-:S05]  /*3d120*/  SHF.R.U32.HI R0, RZ, 0x5, R0 ;  /* 0x00000005ff007819 */ /* 0x000fca0000011600 */
[----:B------:R-:W-:Y:S01]  /*3d130*/  VIADD R2, R0, 0x10 ;  /* 0x0000001000027836 */ /* 0x000fe20000000000 */
[----:B------:R-:W-:Y:S01]  /*3d140*/  SHF.L.U32 R0, R3, R0, RZ ;  /* 0x0000000003007219 */ /* 0x000fe200000006ff */
[----:B--2---:R-:W-:-:S03]  /*3d150*/  ULEA UR6, UR5, UR4, 0x18 ;  /* 0x0000000405067291 */ /* 0x004fc6000f8ec0ff */
[----:B------:R-:W-:-:S04]  /*3d160*/  SHF.L.U32 R3, R7, R2, RZ ;  /* 0x0000000207037219 */ /* 0x000fc800000006ff */
[----:B------:R-:W-:Y:S02]  /*3d170*/  LOP3.LUT R0, R3, R0, RZ, 0xfc, !PT ;  /* 0x0000000003007212 */ /* 0x000fe400078efcff */
[----:B------:R-:W1:Y:S02]  /*3d180*/  LDS R5, [UR6] ;  /* 0x00000006ff057984 */ /* 0x000e640008000800 */
[C---:B------:R-:W-:Y:S02]  /*3d190*/  LOP3.LUT R2, R0.reuse, 0xffff, RZ, 0xc0, !PT ;  /* 0x0000ffff00027812 */ /* 0x040fe400078ec0ff */
[----:B-1----:R-:W-:-:S04]  /*3d1a0*/  LOP3.LUT R3, R0, 0xffff, R5, 0x80, !PT ;  /* 0x0000ffff00037812 */ /* 0x002fc800078e8005 */
[----:B------:R-:W-:-:S13]  /*3d1b0*/  ISETP.NE.AND P0, PT, R3, R2, PT ;  /* 0x000000020300720c */ /* 0x000fda0003f05270 */
[----:B------:R-:W-:Y:S05]  /*3d1c0*/  @P0 BRA `(.L_x_16) ;  /* 0x0000000000500947 */ /* 0x000fea0003800000 */
[----:B------:R-:W-:Y:S02]  /*3d1d0*/  SHF.R.U32.HI R5, RZ, 0x10, R5 ;  /* 0x00000010ff057819 */ /* 0x000fe40000011605 */
[----:B------:R-:W-:-:S04]  /*3d1e0*/  SHF.R.U32.HI R2, RZ, 0x10, R0 ;  /* 0x00000010ff027819 */ /* 0x000fc80000011600 */
[----:B------:R-:W-:-:S04]  /*3d1f0*/  LOP3.LUT R5, R5, R2, RZ, 0xc0, !PT ;  /* 0x0000000205057212 */ /* 0x000fc800078ec0ff */
[----:B------:R-:W-:-:S13]  /*3d200*/  ISETP.NE.AND P0, PT, R5, R2, PT ;  /* 0x000000020500720c */ /* 0x000fda0003f05270 */
[----:B------:R-:W-:Y:S05]  /*3d210*/  @P0 BRA `(.L_x_17) ;  /* 0x0000000000300947 */ /* 0x000fea0003800000 */
[----:B------:R-:W-:Y:S01]  /*3d220*/  R2UR UR4, R0 ;  /* 0x00000000000472ca */ /* 0x000fe200000e0000 */
[----:B------:R-:W-:Y:S01]  /*3d230*/  VOTEU.ANY UR5, UPT, PT ;  /* 0x0000000000057886 */ /* 0x000fe200038e0100 */
[----:B------:R-:W1:Y:S01]  /*3d240*/  S2R R0, SR_LANEID ;  /* 0x0000000000007919 */ /* 0x000e620000000000 */
[----:B------:R-:W-:-:S10]  /*3d250*/  UFLO.U32 UR5, UR5 ;  /* 0x00000005000572bd */ /* 0x000fd400080e0000 */
[----:B------:R-:W-:-:S06]  /*3d260*/  ULOP3.LUT UR4, URZ, UR4, URZ, 0x33, !UPT ;  /* 0x00000004ff047292 */ /* 0x000fcc000f8e33ff */
[----:B------:R-:W-:-:S04]  /*3d270*/  MOV R2, UR4 ;  /* 0x0000000400027c02 */ /* 0x000fc80008000f00 */
[----:B------:R-:W2:Y:S02]  /*3d280*/  REDUX UR7, R2 ;  /* 0x00000000020773c4 */ /* 0x000ea40000000000 */
[----:B------:R3:W-:Y:S01]  /*3d290*/  UTCATOMSWS.AND URZ, UR4 ;  /* 0x0000000400ff79e3 */ /* 0x0007e20008000000 */
[----:B-1----:R-:W-:Y:S01]  /*3d2a0*/  ISETP.EQ.U32.AND P0, PT, R0, UR5, PT ;  /* 0x0000000500007c0c */ /* 0x002fe2000bf02070 */
[----:B--2---:R-:W-:-:S12]  /*3d2b0*/  IMAD.U32 R0, RZ, RZ, UR7 ;  /* 0x00000007ff007e24 */ /* 0x004fd8000f8e00ff */
[----:B------:R3:W-:Y:S01]  /*3d2c0*/  @P0 ATOMS.AND RZ, [UR6], R0 ;  /* 0x00000000ffff098c */ /* 0x0007e2000a800006 */
[----:B------:R-:W-:Y:S05]  /*3d2d0*/  BRA `(.L_x_15) ;  /* 0x0000000000147947 */ /* 0x000fea0003800000 */
.L_x_17:
[----:B------:R-:W-:-:S07]  /*3d2e0*/  MOV R2, 0x3d300 ;  /* 0x0003d30000027802 */ /* 0x000fce0000000f00 */
[----:B------:R-:W-:Y:S05]  /*3d2f0*/  CALL.REL.NOINC `($__internal_0_$__cuda_sm10x_tcgen05_guardrail_trap_col_being_dealloced_not_returned_by_alloc) ;  /* 0x00000000002c7944 */ /* 0x000fea0003c00000 */
[----:B------:R-:W-:Y:S05]  /*3d300*/  BRA `(.L_x_15) ;  /* 0x0000000000087947 */ /* 0x000fea0003800000 */
.L_x_16:
[----:B------:R-:W-:-:S07]  /*3d310*/  MOV R2, 0x3d330 ;  /* 0x0003d33000027802 */ /* 0x000fce0000000f00 */
[----:B------:R-:W-:Y:S05]  /*3d320*/  CALL.REL.NOINC `($__internal_2_$__cuda_sm10x_tcgen05_guardrail_trap_unallocated_columns_being_dealloced) ;  /* 0x0000000000387944 */ /* 0x000fea0003c00000 */
.L_x_15:
[----:B------:R-:W-:Y:S01]  /*3d330*/  NOP ;  /* 0x0000000000007918 */ /* 0x000fe20000000000 */
[----:B---3--:R-:W-:Y:S05]  /*3d340*/  EXIT ;  /* 0x000000000000794d */ /* 0x008fea0003800000 */
.L_x_10:
[----:B------:R-:W2:Y:S02]  /*3d350*/  SYNCS.PHASECHK.TRANS64.TRYWAIT P2, [UR8], R4 ;  /* 0x00000004ff0075a7 */ /* 0x000ea40008041108 */
[----:B--2---:R-:W-:Y:S05]  /*3d360*/  @!P2 BRA `(.L_x_10) ;  /* 0xfffffffc00f8a947 */ /* 0x004fea000383ffff */
[----:B------:R-:W-:Y:S05]  /*3d370*/  BRA `(.L_x_18) ;  /* 0xfffffee400907947 */ /* 0x000fea000383ffff */
.L_x_14:
[----:B------:R-:W5:Y:S02]  /*3d380*/  SYNCS.PHASECHK.TRANS64.TRYWAIT P0, [UR8], R0 ;  /* 0x00000000ff0075a7 */ /* 0x000f640008001108 */
[----:B-----5:R-:W-:Y:S05]  /*3d390*/  @!P0 BRA `(.L_x_14) ;  /* 0xfffffffc00f88947 */ /* 0x020fea000383ffff */
[----:B------:R-:W-:Y:S05]  /*3d3a0*/  BRA `(.L_x_13) ;  /* 0xffffffd400fc7947 */ /* 0x000fea000383ffff */
        .weak           $__internal_0_$__cuda_sm10x_tcgen05_guardrail_trap_col_being_dealloced_not_returned_by_alloc
        .type           $__internal_0_$__cuda_sm10x_tcgen05_guardrail_trap_col_being_dealloced_not_returned_by_alloc,@function
        .size           $__internal_0_$__cuda_sm10x_tcgen05_guardrail_trap_col_being_dealloced_not_returned_by_alloc,($__internal_1_$__cuda_sm10x_tcgen05_guardrail_trap_phase_invalid_during_alloc - $__internal_0_$__cuda_sm10x_tcgen05_guardrail_trap_col_being_dealloced_not_returned_by_alloc)
$__internal_0_$__cuda_sm10x_tcgen05_guardrail_trap_col_being_dealloced_not_returned_by_alloc:
[----:B------:R-:W-:Y:S05]  /*3d3b0*/  BPT.TRAP 0x1 ;  /* 0x000000040000795c */ /* 0x000fea0000300000 */
[----:B------:R-:W-:-:S04]  /*3d3c0*/  MOV R3, 0x0 ;  /* 0x0000000000037802 */ /* 0x000fc80000000f00 */
[----:B------:R-:W-:Y:S05]  /*3d3d0*/  RET.REL.NODEC R2 `(matmul_kernel) ;  /* 0xfffffc2c02087950 */ /* 0x000fea0003c3ffff */
        .weak           $__internal_1_$__cuda_sm10x_tcgen05_guardrail_trap_phase_invalid_during_alloc
        .type           $__internal_1_$__cuda_sm10x_tcgen05_guardrail_trap_phase_invalid_during_alloc,@function
        .size           $__internal_1_$__cuda_sm10x_tcgen05_guardrail_trap_phase_invalid_during_alloc,($__internal_2_$__cuda_sm10x_tcgen05_guardrail_trap_unallocated_columns_being_dealloced - $__internal_1_$__cuda_sm10x_tcgen05_guardrail_trap_phase_invalid_during_alloc)
$__internal_1_$__cuda_sm10x_tcgen05_guardrail_trap_phase_invalid_during_alloc:
[----:B------:R-:W-:Y:S05]  /*3d3e0*/  BPT.TRAP 0x1 ;  /* 0x000000040000795c */ /* 0x000fea0000300000 */
[----:B------:R-:W-:-:S04]  /*3d3f0*/  IMAD.MOV.U32 R3, RZ, RZ, 0x0 ;  /* 0x00000000ff037424 */ /* 0x000fc800078e00ff */
[----:B------:R-:W-:Y:S05]  /*3d400*/  RET.REL.NODEC R2 `(matmul_kernel) ;  /* 0xfffffc2802fc7950 */ /* 0x000fea0003c3ffff */
        .weak           $__internal_2_$__cuda_sm10x_tcgen05_guardrail_trap_unallocated_columns_being_dealloced
        .type           $__internal_2_$__cuda_sm10x_tcgen05_guardrail_trap_unallocated_columns_being_dealloced,@function
        .size           $__internal_2_$__cuda_sm10x_tcgen05_guardrail_trap_unallocated_columns_being_dealloced,(.L_x_22 - $__internal_2_$__cuda_sm10x_tcgen05_guardrail_trap_unallocated_columns_being_dealloced)
$__internal_2_$__cuda_sm10x_tcgen05_guardrail_trap_unallocated_columns_being_dealloced:
[----:B------:R-:W-:Y:S05]  /*3d410*/  BPT.TRAP 0x1 ;  /* 0x000000040000795c */ /* 0x000fea0000300000 */
[----:B------:R-:W-:-:S04]  /*3d420*/  HFMA2 R3, -RZ, RZ, 0, 0 ;  /* 0x00000000ff037431 */ /* 0x000fc800000001ff */
[----:B------:R-:W-:Y:S05]  /*3d430*/  RET.REL.NODEC R2 `(matmul_kernel) ;  /* 0xfffffc2802f07950 */ /* 0x000fea0003c3ffff */
.L_x_19:
[----:B------:R-:W-:-:S00]  /*3d440*/  BRA `(.L_x_19) ;  /* 0xfffffffc00fc7947 */ /* 0x000fc0000383ffff */
[----:B------:R-:W-:-:S00]  /*3d450*/  NOP ;  /* 0x0000000000007918 */ /* 0x000fc00000000000 */
        /* <DEDUP_REMOVED lines=10> */
.L_x_22:


//--------------------- .nv.shared.matmul_kernel  --------------------------
	.section	.nv.shared.matmul_kernel,"aw",@nobits
	.sectionflags	@""
	.align	16
	.zero		1024


//--------------------- .nv.shared.reserved.0     --------------------------
	.section	.nv.shared.reserved.0,"aw",@nobits
	.align	8
	.weak		__nv_reservedSMEM_offset_0_alias
	.size		__nv_reservedSMEM_offset_0_alias, 0, 64
	.other		__nv_reservedSMEM_offset_0_alias,@"STO_CUDA_RESERVED_SHARED STV_DEFAULT"
__nv_reservedSMEM_offset_0_alias:
	.zero		0
.nv.shared.reserved.0:
	.zero		64
	.weak		__nv_reservedSMEM_allocation_phase
	.type		__nv_reservedSMEM_allocation_phase,@object
	.size		__nv_reservedSMEM_allocation_phase,(.L_0 - __nv_reservedSMEM_allocation_phase)
__nv_reservedSMEM_allocation_phase:
	.zero		1
.L_0:
	.zero		7
	.weak		__nv_reservedSMEM_devtool_atexit_pc
	.type		__nv_reservedSMEM_devtool_atexit_pc,@object
	.size		__nv_reservedSMEM_devtool_atexit_pc,(__nv_reservedSMEM_allocation_mask - __nv_reservedSMEM_devtool_atexit_pc)
__nv_reservedSMEM_devtool_atexit_pc:
	.zero		8
	.weak		__nv_reservedSMEM_allocation_mask
	.type		__nv_reservedSMEM_allocation_mask,@object
	.size		__nv_reservedSMEM_allocation_mask,(.L_2 - __nv_reservedSMEM_allocation_mask)
__nv_reservedSMEM_allocation_mask:
	.zero		4
.L_2:


//--------------------- .nv.constant0.matmul_kernel --------------------------
	.section	.nv.constant0.matmul_kernel,"a",@progbits
	.sectionflags	@""
	.align	4
.nv.constant0.matmul_kernel:
	.zero		976


//--------------------- SYMBOLS --------------------------

	.type		.nv.reservedSmem.offset0,@object
	.size		.nv.reservedSmem.offset0,0x4
	.type		.nv.reservedSmem.cap,@object
	.size		.nv.reservedSmem.cap,0x4
